//
// Generated by NVIDIA NVVM Compiler
//
// Compiler Build ID: CL-36424714
// Cuda compilation tools, release 13.0, V13.0.88
// Based on NVVM 20.0.0
//

.version 9.0
.target sm_100
.address_size 64

	// .globl	_Z25phase1_propagation_kernelPKiPtPiPfS3_i
.const .align 4 .b8 d_peers[6480];
.const .align 4 .b8 d_row_of[324];
.const .align 4 .b8 d_col_of[324];
.const .align 4 .b8 d_box_of[324];
// _ZZ25phase1_propagation_kernelPKiPtPiPfS3_iE7s_cands has been demoted
// _ZZ24phase2_relaxation_kernelPtPiPKfS2_S2_iE7s_cands has been demoted
// _ZZ24phase2_relaxation_kernelPtPiPKfS2_S2_iE7s_probs has been demoted
// _ZZ24phase2_relaxation_kernelPtPiPKfS2_S2_iE8s_logits has been demoted
// _ZZ24phase2_relaxation_kernelPtPiPKfS2_S2_iE6s_grad has been demoted
// _ZZ24phase2_relaxation_kernelPtPiPKfS2_S2_iE10s_momentum has been demoted
// _ZZ24phase2_relaxation_kernelPtPiPKfS2_S2_iE12s_curvatures has been demoted
// _ZZ24phase2_relaxation_kernelPtPiPKfS2_S2_iE5s_tau has been demoted
// _ZZ24phase2_relaxation_kernelPtPiPKfS2_S2_iE13s_energy_hist has been demoted
// _ZZ24phase2_relaxation_kernelPtPiPKfS2_S2_iE12s_hist_count has been demoted
// _ZZ24phase2_relaxation_kernelPtPiPKfS2_S2_iE11s_rng_state has been demoted
// _ZZ24phase2_relaxation_kernelPtPiPKfS2_S2_iE11s_pre_round has been demoted
// _ZZ23phase3_branching_kernelPtPiPKfS2_iE7s_cands has been demoted

.visible .entry _Z25phase1_propagation_kernelPKiPtPiPfS3_i(
	.param .u64 .ptr .align 1 _Z25phase1_propagation_kernelPKiPtPiPfS3_i_param_0,
	.param .u64 .ptr .align 1 _Z25phase1_propagation_kernelPKiPtPiPfS3_i_param_1,
	.param .u64 .ptr .align 1 _Z25phase1_propagation_kernelPKiPtPiPfS3_i_param_2,
	.param .u64 .ptr .align 1 _Z25phase1_propagation_kernelPKiPtPiPfS3_i_param_3,
	.param .u64 .ptr .align 1 _Z25phase1_propagation_kernelPKiPtPiPfS3_i_param_4,
	.param .u32 _Z25phase1_propagation_kernelPKiPtPiPfS3_i_param_5
)
{
	.local .align 4 .b8 	__local_depot0[36];
	.reg .b64 	%SP;
	.reg .b64 	%SPL;
	.reg .pred 	%p<400>;
	.reg .b16 	%rs<434>;
	.reg .b32 	%r<1644>;
	.reg .b32 	%f<38>;
	.reg .b64 	%rd<77>;
	// demoted variable
	.shared .align 4 .b8 _ZZ25phase1_propagation_kernelPKiPtPiPfS3_iE7s_cands[164];
	mov.u64 	%SPL, __local_depot0;
	ld.param.u64 	%rd28, [_Z25phase1_propagation_kernelPKiPtPiPfS3_i_param_0];
	ld.param.u64 	%rd29, [_Z25phase1_propagation_kernelPKiPtPiPfS3_i_param_1];
	ld.param.u64 	%rd32, [_Z25phase1_propagation_kernelPKiPtPiPfS3_i_param_2];
	ld.param.u64 	%rd30, [_Z25phase1_propagation_kernelPKiPtPiPfS3_i_param_3];
	ld.param.u32 	%r447, [_Z25phase1_propagation_kernelPKiPtPiPfS3_i_param_5];
	cvta.to.global.u64 	%rd1, %rd32;
	add.u64 	%rd2, %SPL, 0;
	mov.u32 	%r1, %ctaid.x;
	setp.ge.s32 	%p11, %r1, %r447;
	@%p11 bra 	$L__BB0_293;
	// begin inline asm
	activemask.b32 %r448;
	// end inline asm
	popc.b32 	%r1637, %r448;
	// begin inline asm
	mov.u32 %r449, %lanemask_lt;
	// end inline asm
	and.b32  	%r5, %r449, %r448;
	popc.b32 	%r1642, %r5;
	setp.ne.s32 	%p12, %r5, 0;
	@%p12 bra 	$L__BB0_3;
	mov.b16 	%rs133, 0;
	st.shared.u16 	[_ZZ25phase1_propagation_kernelPKiPtPiPfS3_iE7s_cands+162], %rs133;
$L__BB0_3:
	mul.lo.s32 	%r7, %r1, 81;
	cvta.to.global.u64 	%rd3, %rd28;
	mov.u32 	%r456, _ZZ25phase1_propagation_kernelPKiPtPiPfS3_iE7s_cands;
	mov.u32 	%r1461, %r1642;
$L__BB0_4:
	add.s32 	%r450, %r1461, %r7;
	mul.wide.u32 	%rd34, %r450, 4;
	add.s64 	%rd35, %rd3, %rd34;
	ld.global.nc.u32 	%r451, [%rd35];
	add.s32 	%r452, %r451, -1;
	setp.lt.u32 	%p13, %r452, 9;
	mov.b32 	%r453, 1;
	shl.b32 	%r454, %r453, %r452;
	cvt.u16.u32 	%rs134, %r454;
	selp.b16 	%rs135, %rs134, 511, %p13;
	shl.b32 	%r455, %r1461, 1;
	add.s32 	%r457, %r456, %r455;
	st.shared.u16 	[%r457], %rs135;
	add.s32 	%r9, %r1461, 32;
	setp.lt.u32 	%p14, %r1461, 49;
	mov.u32 	%r1461, %r9;
	@%p14 bra 	$L__BB0_4;
	bar.warp.sync 	%r448;
	// begin inline asm
	activemask.b32 %r458;
	// end inline asm
	and.b32  	%r460, %r458, %r449;
	popc.b32 	%r11, %r460;
	add.s32 	%r461, %r11, -18;
	cvt.u16.u32 	%rs136, %r461;
	and.b16  	%rs137, %rs136, 255;
	mul.lo.s16 	%rs138, %rs137, 171;
	shr.u16 	%rs139, %rs138, 9;
	mul.lo.s16 	%rs140, %rs139, 3;
	sub.s16 	%rs141, %rs136, %rs140;
	cvt.u32.u16 	%r462, %rs141;
	and.b32  	%r463, %r462, 255;
	sub.s32 	%r464, %r461, %r463;
	and.b16  	%rs142, %rs141, 255;
	mul.wide.u16 	%r465, %rs142, 3;
	add.s32 	%r12, %r11, -9;
	mul.lo.s32 	%r13, %r11, 9;
	setp.gt.u32 	%p15, %r11, 8;
	cvt.u16.u32 	%rs143, %r11;
	mul.lo.s16 	%rs144, %rs143, 86;
	shr.u16 	%rs145, %rs144, 8;
	mul.lo.s16 	%rs146, %rs145, 3;
	sub.s16 	%rs1, %rs143, %rs146;
	cvt.u32.u16 	%r466, %rs1;
	and.b32  	%r467, %r466, 255;
	sub.s32 	%r14, %r11, %r467;
	and.b16  	%rs147, %rs1, 255;
	mul.wide.u16 	%r468, %rs147, 3;
	selp.b32 	%r15, %r12, %r11, %p15;
	mul.lo.s32 	%r469, %r15, 9;
	mad.lo.s32 	%r16, %r464, 9, %r465;
	add.s32 	%r17, %r16, 1;
	add.s32 	%r18, %r16, 2;
	add.s32 	%r19, %r16, 9;
	add.s32 	%r20, %r16, 10;
	add.s32 	%r21, %r16, 11;
	add.s32 	%r22, %r16, 18;
	add.s32 	%r23, %r16, 20;
	add.s32 	%r24, %r11, 9;
	add.s32 	%r25, %r11, 18;
	add.s32 	%r26, %r11, 27;
	add.s32 	%r27, %r11, 36;
	add.s32 	%r28, %r11, 45;
	add.s32 	%r29, %r11, 54;
	add.s32 	%r30, %r11, 63;
	add.s32 	%r31, %r13, 1;
	add.s32 	%r32, %r13, 2;
	add.s32 	%r33, %r13, 3;
	add.s32 	%r34, %r13, 4;
	add.s32 	%r35, %r13, 5;
	add.s32 	%r36, %r13, 6;
	add.s32 	%r37, %r13, 7;
	add.s32 	%r38, %r13, 8;
	mad.lo.s32 	%r470, %r14, 9, %r468;
	shl.b32 	%r471, %r470, 1;
	mov.u32 	%r472, _ZZ25phase1_propagation_kernelPKiPtPiPfS3_iE7s_cands;
	add.s32 	%r39, %r472, %r471;
	mul.wide.u32 	%rd36, %r470, 4;
	mov.u64 	%rd37, d_row_of;
	add.s64 	%rd4, %rd37, %rd36;
	mov.u64 	%rd38, d_col_of;
	add.s64 	%rd5, %rd38, %rd36;
	add.s32 	%r473, %r470, 9;
	mul.wide.u32 	%rd39, %r473, 4;
	add.s64 	%rd6, %rd37, %rd39;
	add.s64 	%rd7, %rd38, %rd39;
	add.s32 	%r474, %r470, 18;
	mul.wide.u32 	%rd40, %r474, 4;
	add.s64 	%rd8, %rd37, %rd40;
	add.s64 	%rd9, %rd38, %rd40;
	selp.b32 	%r475, %r12, %r469, %p15;
	shl.b32 	%r476, %r475, 1;
	add.s32 	%r40, %r472, %r476;
	mul.wide.u32 	%rd41, %r475, 4;
	mov.u64 	%rd42, d_box_of;
	add.s64 	%rd10, %rd42, %rd41;
	add.s32 	%r477, %r469, 1;
	selp.b32 	%r478, %r11, %r477, %p15;
	shl.b32 	%r479, %r478, 1;
	add.s32 	%r41, %r472, %r479;
	mul.wide.u32 	%rd43, %r478, 4;
	add.s64 	%rd11, %rd42, %rd43;
	add.s32 	%r480, %r469, 2;
	selp.b32 	%r481, %r24, %r480, %p15;
	shl.b32 	%r482, %r481, 1;
	add.s32 	%r42, %r472, %r482;
	mul.wide.u32 	%rd44, %r481, 4;
	add.s64 	%rd12, %rd42, %rd44;
	add.s32 	%r483, %r469, 3;
	selp.b32 	%r484, %r25, %r483, %p15;
	shl.b32 	%r485, %r484, 1;
	add.s32 	%r43, %r472, %r485;
	mul.wide.u32 	%rd45, %r484, 4;
	add.s64 	%rd13, %rd42, %rd45;
	add.s32 	%r486, %r469, 4;
	selp.b32 	%r487, %r26, %r486, %p15;
	shl.b32 	%r488, %r487, 1;
	add.s32 	%r44, %r472, %r488;
	mul.wide.u32 	%rd46, %r487, 4;
	add.s64 	%rd14, %rd42, %rd46;
	add.s32 	%r489, %r469, 5;
	selp.b32 	%r490, %r27, %r489, %p15;
	shl.b32 	%r491, %r490, 1;
	add.s32 	%r45, %r472, %r491;
	mul.wide.u32 	%rd47, %r490, 4;
	add.s64 	%rd15, %rd42, %rd47;
	add.s32 	%r492, %r469, 6;
	selp.b32 	%r493, %r28, %r492, %p15;
	shl.b32 	%r494, %r493, 1;
	add.s32 	%r46, %r472, %r494;
	mul.wide.u32 	%rd48, %r493, 4;
	add.s64 	%rd16, %rd42, %rd48;
	add.s32 	%r495, %r469, 7;
	selp.b32 	%r496, %r29, %r495, %p15;
	shl.b32 	%r497, %r496, 1;
	add.s32 	%r47, %r472, %r497;
	mul.wide.u32 	%rd49, %r496, 4;
	add.s64 	%rd17, %rd42, %rd49;
	add.s32 	%r498, %r469, 8;
	selp.b32 	%r499, %r30, %r498, %p15;
	shl.b32 	%r500, %r499, 1;
	add.s32 	%r48, %r472, %r500;
	mul.wide.u32 	%rd50, %r499, 4;
	add.s64 	%rd18, %rd42, %rd50;
	and.b32  	%r49, %r458, 1;
	mul.wide.u32 	%rd51, %r11, 80;
	mov.u64 	%rd52, d_peers;
	add.s64 	%rd53, %rd51, %rd52;
	add.s64 	%rd19, %rd53, 40;
	mov.b32 	%r1462, 0;
	bra.uni 	$L__BB0_7;
$L__BB0_6:
	add.s32 	%r1462, %r1462, 1;
	setp.eq.s32 	%p338, %r1462, 81;
	mov.pred 	%p399, %p328;
	@%p338 bra 	$L__BB0_239;
$L__BB0_7:
	shl.b32 	%r501, %r11, 1;
	mov.u32 	%r502, _ZZ25phase1_propagation_kernelPKiPtPiPfS3_iE7s_cands;
	add.s32 	%r1463, %r502, %r501;
	mov.b16 	%rs388, 0;
	mov.u64 	%rd74, %rd19;
	mov.u32 	%r1464, %r11;
$L__BB0_8:
	ld.shared.u16 	%rs3, [%r1463];
	add.s16 	%rs149, %rs3, -1;
	xor.b16  	%rs150, %rs3, %rs149;
	setp.le.u16 	%p16, %rs150, %rs149;
	@%p16 bra 	$L__BB0_10;
	cvt.u32.u16 	%r503, %rs3;
	ld.const.u32 	%r504, [%rd74+-40];
	shl.b32 	%r505, %r504, 4;
	and.b32  	%r506, %r505, 16;
	shl.b32 	%r507, %r503, %r506;
	not.b32 	%r508, %r507;
	shl.b32 	%r509, %r504, 1;
	and.b32  	%r510, %r509, -4;
	mov.u32 	%r511, _ZZ25phase1_propagation_kernelPKiPtPiPfS3_iE7s_cands;
	add.s32 	%r512, %r511, %r510;
	atom.shared.and.b32 	%r513, [%r512], %r508;
	shr.u32 	%r514, %r513, %r506;
	ld.const.u32 	%r516, [%rd74+-36];
	shl.b32 	%r517, %r516, 4;
	and.b32  	%r518, %r517, 16;
	shl.b32 	%r519, %r503, %r518;
	not.b32 	%r520, %r519;
	shl.b32 	%r521, %r516, 1;
	and.b32  	%r522, %r521, -4;
	add.s32 	%r523, %r511, %r522;
	atom.shared.and.b32 	%r524, [%r523], %r520;
	shr.u32 	%r525, %r524, %r518;
	or.b32  	%r527, %r525, %r514;
	ld.const.u32 	%r528, [%rd74+-32];
	shl.b32 	%r529, %r528, 4;
	and.b32  	%r530, %r529, 16;
	shl.b32 	%r531, %r503, %r530;
	not.b32 	%r532, %r531;
	shl.b32 	%r533, %r528, 1;
	and.b32  	%r534, %r533, -4;
	add.s32 	%r535, %r511, %r534;
	atom.shared.and.b32 	%r536, [%r535], %r532;
	shr.u32 	%r537, %r536, %r530;
	or.b32  	%r539, %r537, %r527;
	ld.const.u32 	%r540, [%rd74+-28];
	shl.b32 	%r541, %r540, 4;
	and.b32  	%r542, %r541, 16;
	shl.b32 	%r543, %r503, %r542;
	not.b32 	%r544, %r543;
	shl.b32 	%r545, %r540, 1;
	and.b32  	%r546, %r545, -4;
	add.s32 	%r547, %r511, %r546;
	atom.shared.and.b32 	%r548, [%r547], %r544;
	shr.u32 	%r549, %r548, %r542;
	or.b32  	%r551, %r549, %r539;
	ld.const.u32 	%r552, [%rd74+-24];
	shl.b32 	%r553, %r552, 4;
	and.b32  	%r554, %r553, 16;
	shl.b32 	%r555, %r503, %r554;
	not.b32 	%r556, %r555;
	shl.b32 	%r557, %r552, 1;
	and.b32  	%r558, %r557, -4;
	add.s32 	%r559, %r511, %r558;
	atom.shared.and.b32 	%r560, [%r559], %r556;
	shr.u32 	%r561, %r560, %r554;
	or.b32  	%r563, %r561, %r551;
	ld.const.u32 	%r564, [%rd74+-20];
	shl.b32 	%r565, %r564, 4;
	and.b32  	%r566, %r565, 16;
	shl.b32 	%r567, %r503, %r566;
	not.b32 	%r568, %r567;
	shl.b32 	%r569, %r564, 1;
	and.b32  	%r570, %r569, -4;
	add.s32 	%r571, %r511, %r570;
	atom.shared.and.b32 	%r572, [%r571], %r568;
	shr.u32 	%r573, %r572, %r566;
	or.b32  	%r575, %r573, %r563;
	ld.const.u32 	%r576, [%rd74+-16];
	shl.b32 	%r577, %r576, 4;
	and.b32  	%r578, %r577, 16;
	shl.b32 	%r579, %r503, %r578;
	not.b32 	%r580, %r579;
	shl.b32 	%r581, %r576, 1;
	and.b32  	%r582, %r581, -4;
	add.s32 	%r583, %r511, %r582;
	atom.shared.and.b32 	%r584, [%r583], %r580;
	shr.u32 	%r585, %r584, %r578;
	or.b32  	%r587, %r585, %r575;
	ld.const.u32 	%r588, [%rd74+-12];
	shl.b32 	%r589, %r588, 4;
	and.b32  	%r590, %r589, 16;
	shl.b32 	%r591, %r503, %r590;
	not.b32 	%r592, %r591;
	shl.b32 	%r593, %r588, 1;
	and.b32  	%r594, %r593, -4;
	add.s32 	%r595, %r511, %r594;
	atom.shared.and.b32 	%r596, [%r595], %r592;
	shr.u32 	%r597, %r596, %r590;
	or.b32  	%r599, %r597, %r587;
	ld.const.u32 	%r600, [%rd74+-8];
	shl.b32 	%r601, %r600, 4;
	and.b32  	%r602, %r601, 16;
	shl.b32 	%r603, %r503, %r602;
	not.b32 	%r604, %r603;
	shl.b32 	%r605, %r600, 1;
	and.b32  	%r606, %r605, -4;
	add.s32 	%r607, %r511, %r606;
	atom.shared.and.b32 	%r608, [%r607], %r604;
	shr.u32 	%r609, %r608, %r602;
	or.b32  	%r611, %r609, %r599;
	ld.const.u32 	%r612, [%rd74+-4];
	shl.b32 	%r613, %r612, 4;
	and.b32  	%r614, %r613, 16;
	shl.b32 	%r615, %r503, %r614;
	not.b32 	%r616, %r615;
	shl.b32 	%r617, %r612, 1;
	and.b32  	%r618, %r617, -4;
	add.s32 	%r619, %r511, %r618;
	atom.shared.and.b32 	%r620, [%r619], %r616;
	shr.u32 	%r621, %r620, %r614;
	or.b32  	%r623, %r621, %r611;
	ld.const.u32 	%r624, [%rd74];
	shl.b32 	%r625, %r624, 4;
	and.b32  	%r626, %r625, 16;
	shl.b32 	%r627, %r503, %r626;
	not.b32 	%r628, %r627;
	shl.b32 	%r629, %r624, 1;
	and.b32  	%r630, %r629, -4;
	add.s32 	%r631, %r511, %r630;
	atom.shared.and.b32 	%r632, [%r631], %r628;
	shr.u32 	%r633, %r632, %r626;
	or.b32  	%r635, %r633, %r623;
	ld.const.u32 	%r636, [%rd74+4];
	shl.b32 	%r637, %r636, 4;
	and.b32  	%r638, %r637, 16;
	shl.b32 	%r639, %r503, %r638;
	not.b32 	%r640, %r639;
	shl.b32 	%r641, %r636, 1;
	and.b32  	%r642, %r641, -4;
	add.s32 	%r643, %r511, %r642;
	atom.shared.and.b32 	%r644, [%r643], %r640;
	shr.u32 	%r645, %r644, %r638;
	or.b32  	%r647, %r645, %r635;
	ld.const.u32 	%r648, [%rd74+8];
	shl.b32 	%r649, %r648, 4;
	and.b32  	%r650, %r649, 16;
	shl.b32 	%r651, %r503, %r650;
	not.b32 	%r652, %r651;
	shl.b32 	%r653, %r648, 1;
	and.b32  	%r654, %r653, -4;
	add.s32 	%r655, %r511, %r654;
	atom.shared.and.b32 	%r656, [%r655], %r652;
	shr.u32 	%r657, %r656, %r650;
	or.b32  	%r659, %r657, %r647;
	ld.const.u32 	%r660, [%rd74+12];
	shl.b32 	%r661, %r660, 4;
	and.b32  	%r662, %r661, 16;
	shl.b32 	%r663, %r503, %r662;
	not.b32 	%r664, %r663;
	shl.b32 	%r665, %r660, 1;
	and.b32  	%r666, %r665, -4;
	add.s32 	%r667, %r511, %r666;
	atom.shared.and.b32 	%r668, [%r667], %r664;
	shr.u32 	%r669, %r668, %r662;
	or.b32  	%r671, %r669, %r659;
	ld.const.u32 	%r672, [%rd74+16];
	shl.b32 	%r673, %r672, 4;
	and.b32  	%r674, %r673, 16;
	shl.b32 	%r675, %r503, %r674;
	not.b32 	%r676, %r675;
	shl.b32 	%r677, %r672, 1;
	and.b32  	%r678, %r677, -4;
	add.s32 	%r679, %r511, %r678;
	atom.shared.and.b32 	%r680, [%r679], %r676;
	shr.u32 	%r681, %r680, %r674;
	or.b32  	%r683, %r681, %r671;
	ld.const.u32 	%r684, [%rd74+20];
	shl.b32 	%r685, %r684, 4;
	and.b32  	%r686, %r685, 16;
	shl.b32 	%r687, %r503, %r686;
	not.b32 	%r688, %r687;
	shl.b32 	%r689, %r684, 1;
	and.b32  	%r690, %r689, -4;
	add.s32 	%r691, %r511, %r690;
	atom.shared.and.b32 	%r692, [%r691], %r688;
	shr.u32 	%r693, %r692, %r686;
	or.b32  	%r695, %r693, %r683;
	ld.const.u32 	%r696, [%rd74+24];
	shl.b32 	%r697, %r696, 4;
	and.b32  	%r698, %r697, 16;
	shl.b32 	%r699, %r503, %r698;
	not.b32 	%r700, %r699;
	shl.b32 	%r701, %r696, 1;
	and.b32  	%r702, %r701, -4;
	add.s32 	%r703, %r511, %r702;
	atom.shared.and.b32 	%r704, [%r703], %r700;
	shr.u32 	%r705, %r704, %r698;
	or.b32  	%r707, %r705, %r695;
	ld.const.u32 	%r708, [%rd74+28];
	shl.b32 	%r709, %r708, 4;
	and.b32  	%r710, %r709, 16;
	shl.b32 	%r711, %r503, %r710;
	not.b32 	%r712, %r711;
	shl.b32 	%r713, %r708, 1;
	and.b32  	%r714, %r713, -4;
	add.s32 	%r715, %r511, %r714;
	atom.shared.and.b32 	%r716, [%r715], %r712;
	shr.u32 	%r717, %r716, %r710;
	or.b32  	%r719, %r717, %r707;
	ld.const.u32 	%r720, [%rd74+32];
	shl.b32 	%r721, %r720, 4;
	and.b32  	%r722, %r721, 16;
	shl.b32 	%r723, %r503, %r722;
	not.b32 	%r724, %r723;
	shl.b32 	%r725, %r720, 1;
	and.b32  	%r726, %r725, -4;
	add.s32 	%r727, %r511, %r726;
	atom.shared.and.b32 	%r728, [%r727], %r724;
	shr.u32 	%r729, %r728, %r722;
	ld.const.u32 	%r731, [%rd74+36];
	shl.b32 	%r732, %r731, 4;
	and.b32  	%r733, %r732, 16;
	shl.b32 	%r734, %r503, %r733;
	not.b32 	%r735, %r734;
	shl.b32 	%r736, %r731, 1;
	and.b32  	%r737, %r736, -4;
	add.s32 	%r738, %r511, %r737;
	atom.shared.and.b32 	%r739, [%r738], %r735;
	shr.u32 	%r740, %r739, %r733;
	or.b32  	%r741, %r740, %r729;
	or.b32  	%r742, %r741, %r719;
	and.b32  	%r743, %r742, %r503;
	setp.eq.s32 	%p17, %r743, 0;
	selp.b16 	%rs388, %rs388, 1, %p17;
$L__BB0_10:
	add.s32 	%r55, %r1464, 32;
	add.s32 	%r1463, %r1463, 64;
	add.s64 	%rd74, %rd74, 2560;
	setp.lt.u32 	%p18, %r1464, 49;
	mov.u32 	%r1464, %r55;
	@%p18 bra 	$L__BB0_8;
	setp.gt.u32 	%p19, %r11, 26;
	bar.warp.sync 	%r458;
	mov.b16 	%rs392, 0;
	@%p19 bra 	$L__BB0_23;
	setp.lt.u32 	%p20, %r11, 9;
	mov.u32 	%r1465, %r38;
	mov.u32 	%r1466, %r37;
	mov.u32 	%r1467, %r36;
	mov.u32 	%r1468, %r35;
	mov.u32 	%r1469, %r34;
	mov.u32 	%r1470, %r33;
	mov.u32 	%r1471, %r32;
	mov.u32 	%r1472, %r31;
	mov.u32 	%r1473, %r13;
	@%p20 bra 	$L__BB0_14;
	setp.lt.u32 	%p21, %r11, 18;
	selp.b32 	%r1465, %r30, %r23, %p21;
	add.s32 	%r744, %r16, 19;
	selp.b32 	%r1466, %r29, %r744, %p21;
	selp.b32 	%r1467, %r28, %r22, %p21;
	selp.b32 	%r1468, %r27, %r21, %p21;
	selp.b32 	%r1469, %r26, %r20, %p21;
	selp.b32 	%r1470, %r25, %r19, %p21;
	selp.b32 	%r1471, %r24, %r18, %p21;
	selp.b32 	%r1472, %r11, %r17, %p21;
	selp.b32 	%r1473, %r12, %r16, %p21;
$L__BB0_14:
	shl.b32 	%r746, %r1473, 1;
	mov.u32 	%r747, _ZZ25phase1_propagation_kernelPKiPtPiPfS3_iE7s_cands;
	add.s32 	%r75, %r747, %r746;
	shl.b32 	%r748, %r1472, 1;
	add.s32 	%r76, %r747, %r748;
	shl.b32 	%r749, %r1471, 1;
	add.s32 	%r77, %r747, %r749;
	shl.b32 	%r750, %r1470, 1;
	add.s32 	%r78, %r747, %r750;
	shl.b32 	%r751, %r1469, 1;
	add.s32 	%r79, %r747, %r751;
	shl.b32 	%r752, %r1468, 1;
	add.s32 	%r80, %r747, %r752;
	shl.b32 	%r753, %r1467, 1;
	add.s32 	%r81, %r747, %r753;
	shl.b32 	%r754, %r1466, 1;
	add.s32 	%r82, %r747, %r754;
	shl.b32 	%r755, %r1465, 1;
	add.s32 	%r83, %r747, %r755;
	mov.b32 	%r1474, 1;
	mov.b16 	%rs392, 0;
$L__BB0_15:
	add.s32 	%r756, %r1474, -1;
	mov.b32 	%r757, 1;
	shl.b32 	%r758, %r757, %r756;
	cvt.u16.u32 	%rs7, %r758;
	ld.shared.u16 	%rs153, [%r75];
	and.b16  	%rs154, %rs153, %rs7;
	setp.ne.s16 	%p22, %rs154, 0;
	selp.u32 	%r759, 1, 0, %p22;
	selp.b32 	%r760, %r1473, -1, %p22;
	ld.shared.u16 	%rs155, [%r76];
	and.b16  	%rs156, %rs155, %rs7;
	setp.ne.s16 	%p23, %rs156, 0;
	selp.u32 	%r761, 1, 0, %p23;
	add.s32 	%r762, %r759, %r761;
	selp.b32 	%r763, %r1472, %r760, %p23;
	ld.shared.u16 	%rs157, [%r77];
	and.b16  	%rs158, %rs157, %rs7;
	setp.ne.s16 	%p24, %rs158, 0;
	selp.u32 	%r764, 1, 0, %p24;
	add.s32 	%r765, %r762, %r764;
	selp.b32 	%r766, %r1471, %r763, %p24;
	ld.shared.u16 	%rs159, [%r78];
	and.b16  	%rs160, %rs159, %rs7;
	setp.ne.s16 	%p25, %rs160, 0;
	selp.u32 	%r767, 1, 0, %p25;
	add.s32 	%r768, %r765, %r767;
	selp.b32 	%r769, %r1470, %r766, %p25;
	ld.shared.u16 	%rs161, [%r79];
	and.b16  	%rs162, %rs161, %rs7;
	setp.ne.s16 	%p26, %rs162, 0;
	selp.u32 	%r770, 1, 0, %p26;
	add.s32 	%r771, %r768, %r770;
	selp.b32 	%r772, %r1469, %r769, %p26;
	ld.shared.u16 	%rs163, [%r80];
	and.b16  	%rs164, %rs163, %rs7;
	setp.ne.s16 	%p27, %rs164, 0;
	selp.u32 	%r773, 1, 0, %p27;
	add.s32 	%r774, %r771, %r773;
	selp.b32 	%r775, %r1468, %r772, %p27;
	ld.shared.u16 	%rs165, [%r81];
	and.b16  	%rs166, %rs165, %rs7;
	setp.ne.s16 	%p28, %rs166, 0;
	selp.u32 	%r776, 1, 0, %p28;
	add.s32 	%r777, %r774, %r776;
	selp.b32 	%r778, %r1467, %r775, %p28;
	ld.shared.u16 	%rs167, [%r82];
	and.b16  	%rs168, %rs167, %rs7;
	setp.ne.s16 	%p29, %rs168, 0;
	selp.u32 	%r779, 1, 0, %p29;
	add.s32 	%r780, %r777, %r779;
	selp.b32 	%r781, %r1466, %r778, %p29;
	ld.shared.u16 	%rs169, [%r83];
	and.b16  	%rs170, %rs169, %rs7;
	setp.ne.s16 	%p30, %rs170, 0;
	selp.u32 	%r782, 1, 0, %p30;
	add.s32 	%r783, %r780, %r782;
	selp.b32 	%r85, %r1465, %r781, %p30;
	setp.ne.s32 	%p31, %r783, 1;
	@%p31 bra 	$L__BB0_18;
	shl.b32 	%r784, %r85, 1;
	mov.u32 	%r785, _ZZ25phase1_propagation_kernelPKiPtPiPfS3_iE7s_cands;
	add.s32 	%r86, %r785, %r784;
	ld.shared.u16 	%rs171, [%r86];
	add.s16 	%rs172, %rs171, -1;
	xor.b16  	%rs173, %rs171, %rs172;
	setp.gt.u16 	%p32, %rs173, %rs172;
	@%p32 bra 	$L__BB0_18;
	st.shared.u16 	[%r86], %rs7;
	mov.b16 	%rs392, 1;
$L__BB0_18:
	setp.eq.s32 	%p33, %r1474, 9;
	@%p33 bra 	$L__BB0_23;
	mov.b32 	%r786, 1;
	shl.b32 	%r787, %r786, %r1474;
	cvt.u16.u32 	%rs9, %r787;
	ld.shared.u16 	%rs175, [%r75];
	and.b16  	%rs176, %rs175, %rs9;
	setp.ne.s16 	%p34, %rs176, 0;
	selp.u32 	%r788, 1, 0, %p34;
	selp.b32 	%r789, %r1473, -1, %p34;
	ld.shared.u16 	%rs177, [%r76];
	and.b16  	%rs178, %rs177, %rs9;
	setp.ne.s16 	%p35, %rs178, 0;
	selp.u32 	%r790, 1, 0, %p35;
	add.s32 	%r791, %r788, %r790;
	selp.b32 	%r792, %r1472, %r789, %p35;
	ld.shared.u16 	%rs179, [%r77];
	and.b16  	%rs180, %rs179, %rs9;
	setp.ne.s16 	%p36, %rs180, 0;
	selp.u32 	%r793, 1, 0, %p36;
	add.s32 	%r794, %r791, %r793;
	selp.b32 	%r795, %r1471, %r792, %p36;
	ld.shared.u16 	%rs181, [%r78];
	and.b16  	%rs182, %rs181, %rs9;
	setp.ne.s16 	%p37, %rs182, 0;
	selp.u32 	%r796, 1, 0, %p37;
	add.s32 	%r797, %r794, %r796;
	selp.b32 	%r798, %r1470, %r795, %p37;
	ld.shared.u16 	%rs183, [%r79];
	and.b16  	%rs184, %rs183, %rs9;
	setp.ne.s16 	%p38, %rs184, 0;
	selp.u32 	%r799, 1, 0, %p38;
	add.s32 	%r800, %r797, %r799;
	selp.b32 	%r801, %r1469, %r798, %p38;
	ld.shared.u16 	%rs185, [%r80];
	and.b16  	%rs186, %rs185, %rs9;
	setp.ne.s16 	%p39, %rs186, 0;
	selp.u32 	%r802, 1, 0, %p39;
	add.s32 	%r803, %r800, %r802;
	selp.b32 	%r804, %r1468, %r801, %p39;
	ld.shared.u16 	%rs187, [%r81];
	and.b16  	%rs188, %rs187, %rs9;
	setp.ne.s16 	%p40, %rs188, 0;
	selp.u32 	%r805, 1, 0, %p40;
	add.s32 	%r806, %r803, %r805;
	selp.b32 	%r807, %r1467, %r804, %p40;
	ld.shared.u16 	%rs189, [%r82];
	and.b16  	%rs190, %rs189, %rs9;
	setp.ne.s16 	%p41, %rs190, 0;
	selp.u32 	%r808, 1, 0, %p41;
	add.s32 	%r809, %r806, %r808;
	selp.b32 	%r810, %r1466, %r807, %p41;
	ld.shared.u16 	%rs191, [%r83];
	and.b16  	%rs192, %rs191, %rs9;
	setp.ne.s16 	%p42, %rs192, 0;
	selp.u32 	%r811, 1, 0, %p42;
	add.s32 	%r812, %r809, %r811;
	selp.b32 	%r87, %r1465, %r810, %p42;
	setp.ne.s32 	%p43, %r812, 1;
	@%p43 bra 	$L__BB0_22;
	shl.b32 	%r813, %r87, 1;
	mov.u32 	%r814, _ZZ25phase1_propagation_kernelPKiPtPiPfS3_iE7s_cands;
	add.s32 	%r88, %r814, %r813;
	ld.shared.u16 	%rs193, [%r88];
	add.s16 	%rs194, %rs193, -1;
	xor.b16  	%rs195, %rs193, %rs194;
	setp.gt.u16 	%p44, %rs195, %rs194;
	@%p44 bra 	$L__BB0_22;
	st.shared.u16 	[%r88], %rs9;
	mov.b16 	%rs392, 1;
$L__BB0_22:
	add.s32 	%r1474, %r1474, 2;
	bra.uni 	$L__BB0_15;
$L__BB0_23:
	and.b16  	%rs198, %rs388, 255;
	setp.ne.s16 	%p45, %rs198, 0;
	selp.u16 	%rs199, 1, 0, %p45;
	or.b16  	%rs12, %rs392, %rs199;
	bar.warp.sync 	%r458;
	mov.b16 	%rs396, 0;
	@%p19 bra 	$L__BB0_62;
	@%p15 bra 	$L__BB0_26;
	st.local.u32 	[%rd2], %r13;
	st.local.u32 	[%rd2+4], %r31;
	st.local.u32 	[%rd2+8], %r32;
	st.local.u32 	[%rd2+12], %r33;
	st.local.u32 	[%rd2+16], %r34;
	st.local.u32 	[%rd2+20], %r35;
	st.local.u32 	[%rd2+24], %r36;
	st.local.u32 	[%rd2+28], %r37;
	st.local.u32 	[%rd2+32], %r38;
	mov.u32 	%r1475, %r38;
	mov.u32 	%r1476, %r37;
	mov.u32 	%r1477, %r36;
	mov.u32 	%r1478, %r35;
	mov.u32 	%r1479, %r34;
	mov.u32 	%r1480, %r33;
	mov.u32 	%r1481, %r32;
	mov.u32 	%r1482, %r31;
	mov.u32 	%r1483, %r13;
	bra.uni 	$L__BB0_29;
$L__BB0_26:
	setp.gt.u32 	%p48, %r11, 17;
	@%p48 bra 	$L__BB0_28;
	st.local.u32 	[%rd2], %r12;
	st.local.u32 	[%rd2+4], %r11;
	st.local.u32 	[%rd2+8], %r24;
	st.local.u32 	[%rd2+12], %r25;
	st.local.u32 	[%rd2+16], %r26;
	st.local.u32 	[%rd2+20], %r27;
	st.local.u32 	[%rd2+24], %r28;
	st.local.u32 	[%rd2+28], %r29;
	st.local.u32 	[%rd2+32], %r30;
	mov.u32 	%r1475, %r30;
	mov.u32 	%r1476, %r29;
	mov.u32 	%r1477, %r28;
	mov.u32 	%r1478, %r27;
	mov.u32 	%r1479, %r26;
	mov.u32 	%r1480, %r25;
	mov.u32 	%r1481, %r24;
	mov.u32 	%r1482, %r11;
	mov.u32 	%r1483, %r12;
	bra.uni 	$L__BB0_29;
$L__BB0_28:
	st.local.u32 	[%rd2], %r16;
	st.local.u32 	[%rd2+4], %r17;
	st.local.u32 	[%rd2+8], %r18;
	st.local.u32 	[%rd2+12], %r19;
	st.local.u32 	[%rd2+16], %r20;
	st.local.u32 	[%rd2+20], %r21;
	st.local.u32 	[%rd2+24], %r22;
	add.s32 	%r1476, %r16, 19;
	st.local.u32 	[%rd2+28], %r1476;
	st.local.u32 	[%rd2+32], %r23;
	mov.u32 	%r1475, %r23;
	mov.u32 	%r1477, %r22;
	mov.u32 	%r1478, %r21;
	mov.u32 	%r1479, %r20;
	mov.u32 	%r1480, %r19;
	mov.u32 	%r1481, %r18;
	mov.u32 	%r1482, %r17;
	mov.u32 	%r1483, %r16;
$L__BB0_29:
	shl.b32 	%r816, %r1483, 1;
	mov.u32 	%r817, _ZZ25phase1_propagation_kernelPKiPtPiPfS3_iE7s_cands;
	add.s32 	%r100, %r817, %r816;
	shl.b32 	%r818, %r1482, 1;
	add.s32 	%r101, %r817, %r818;
	shl.b32 	%r819, %r1481, 1;
	add.s32 	%r102, %r817, %r819;
	shl.b32 	%r820, %r1480, 1;
	add.s32 	%r103, %r817, %r820;
	shl.b32 	%r821, %r1479, 1;
	add.s32 	%r104, %r817, %r821;
	shl.b32 	%r822, %r1478, 1;
	add.s32 	%r105, %r817, %r822;
	shl.b32 	%r823, %r1477, 1;
	add.s32 	%r106, %r817, %r823;
	shl.b32 	%r824, %r1476, 1;
	add.s32 	%r107, %r817, %r824;
	shl.b32 	%r825, %r1475, 1;
	add.s32 	%r108, %r817, %r825;
	mov.b32 	%r1484, 0;
	mov.b16 	%rs396, 0;
$L__BB0_30:
	mul.wide.u32 	%rd54, %r1484, 4;
	add.s64 	%rd55, %rd2, %rd54;
	ld.local.u32 	%r826, [%rd55];
	shl.b32 	%r827, %r826, 1;
	mov.u32 	%r828, _ZZ25phase1_propagation_kernelPKiPtPiPfS3_iE7s_cands;
	add.s32 	%r829, %r828, %r827;
	ld.shared.u16 	%rs201, [%r829];
	setp.eq.s16 	%p49, %rs201, 0;
	cvt.u32.u16 	%r830, %rs201;
	add.s32 	%r831, %r830, -1;
	and.b32  	%r832, %r831, %r830;
	setp.eq.s32 	%p50, %r832, 0;
	or.pred  	%p51, %p49, %p50;
	popc.b32 	%r833, %r830;
	setp.ne.s32 	%p52, %r833, 2;
	or.pred  	%p53, %p51, %p52;
	setp.gt.u32 	%p54, %r1484, 7;
	or.pred  	%p55, %p53, %p54;
	@%p55 bra 	$L__BB0_61;
	not.b16 	%rs15, %rs201;
	mov.u32 	%r1485, %r1484;
$L__BB0_32:
	mov.u32 	%r110, %r1485;
	add.s32 	%r1485, %r110, 1;
	mul.wide.u32 	%rd56, %r110, 4;
	add.s64 	%rd57, %rd2, %rd56;
	ld.local.u32 	%r834, [%rd57+4];
	shl.b32 	%r835, %r834, 1;
	mov.u32 	%r836, _ZZ25phase1_propagation_kernelPKiPtPiPfS3_iE7s_cands;
	add.s32 	%r837, %r836, %r835;
	ld.shared.u16 	%rs202, [%r837];
	setp.ne.s16 	%p56, %rs202, %rs201;
	@%p56 bra 	$L__BB0_60;
	setp.eq.s32 	%p57, %r1484, 0;
	@%p57 bra 	$L__BB0_36;
	ld.shared.u16 	%rs17, [%r100];
	add.s16 	%rs203, %rs17, -1;
	and.b16  	%rs204, %rs17, %rs203;
	setp.eq.s16 	%p58, %rs204, 0;
	and.b16  	%rs205, %rs17, %rs201;
	setp.eq.s16 	%p59, %rs205, 0;
	or.pred  	%p60, %p58, %p59;
	@%p60 bra 	$L__BB0_36;
	and.b16  	%rs207, %rs17, %rs15;
	st.shared.u16 	[%r100], %rs207;
	setp.eq.s16 	%p61, %rs207, 0;
	mov.b16 	%rs396, 1;
	@%p61 bra 	$L__BB0_62;
$L__BB0_36:
	setp.eq.s32 	%p62, %r1484, 1;
	setp.eq.s32 	%p63, %r110, 0;
	or.pred  	%p64, %p62, %p63;
	@%p64 bra 	$L__BB0_39;
	ld.shared.u16 	%rs19, [%r101];
	add.s16 	%rs208, %rs19, -1;
	and.b16  	%rs209, %rs19, %rs208;
	setp.eq.s16 	%p65, %rs209, 0;
	and.b16  	%rs210, %rs19, %rs201;
	setp.eq.s16 	%p66, %rs210, 0;
	or.pred  	%p67, %p65, %p66;
	@%p67 bra 	$L__BB0_39;
	and.b16  	%rs212, %rs19, %rs15;
	st.shared.u16 	[%r101], %rs212;
	setp.eq.s16 	%p68, %rs212, 0;
	mov.b16 	%rs396, 1;
	@%p68 bra 	$L__BB0_62;
$L__BB0_39:
	setp.eq.s32 	%p69, %r1484, 2;
	setp.eq.s32 	%p70, %r1485, 2;
	or.pred  	%p71, %p69, %p70;
	@%p71 bra 	$L__BB0_42;
	ld.shared.u16 	%rs21, [%r102];
	add.s16 	%rs213, %rs21, -1;
	and.b16  	%rs214, %rs21, %rs213;
	setp.eq.s16 	%p72, %rs214, 0;
	and.b16  	%rs215, %rs21, %rs201;
	setp.eq.s16 	%p73, %rs215, 0;
	or.pred  	%p74, %p72, %p73;
	@%p74 bra 	$L__BB0_42;
	and.b16  	%rs217, %rs21, %rs15;
	st.shared.u16 	[%r102], %rs217;
	setp.eq.s16 	%p75, %rs217, 0;
	mov.b16 	%rs396, 1;
	@%p75 bra 	$L__BB0_62;
$L__BB0_42:
	setp.eq.s32 	%p76, %r1484, 3;
	setp.eq.s32 	%p77, %r1485, 3;
	or.pred  	%p78, %p76, %p77;
	@%p78 bra 	$L__BB0_45;
	ld.shared.u16 	%rs23, [%r103];
	add.s16 	%rs218, %rs23, -1;
	and.b16  	%rs219, %rs23, %rs218;
	setp.eq.s16 	%p79, %rs219, 0;
	and.b16  	%rs220, %rs23, %rs201;
	setp.eq.s16 	%p80, %rs220, 0;
	or.pred  	%p81, %p79, %p80;
	@%p81 bra 	$L__BB0_45;
	and.b16  	%rs222, %rs23, %rs15;
	st.shared.u16 	[%r103], %rs222;
	setp.eq.s16 	%p82, %rs222, 0;
	mov.b16 	%rs396, 1;
	@%p82 bra 	$L__BB0_62;
$L__BB0_45:
	setp.eq.s32 	%p83, %r1484, 4;
	setp.eq.s32 	%p84, %r1485, 4;
	or.pred  	%p85, %p83, %p84;
	@%p85 bra 	$L__BB0_48;
	ld.shared.u16 	%rs25, [%r104];
	add.s16 	%rs223, %rs25, -1;
	and.b16  	%rs224, %rs25, %rs223;
	setp.eq.s16 	%p86, %rs224, 0;
	and.b16  	%rs225, %rs25, %rs201;
	setp.eq.s16 	%p87, %rs225, 0;
	or.pred  	%p88, %p86, %p87;
	@%p88 bra 	$L__BB0_48;
	and.b16  	%rs227, %rs25, %rs15;
	st.shared.u16 	[%r104], %rs227;
	setp.eq.s16 	%p89, %rs227, 0;
	mov.b16 	%rs396, 1;
	@%p89 bra 	$L__BB0_62;
$L__BB0_48:
	setp.eq.s32 	%p90, %r1484, 5;
	setp.eq.s32 	%p91, %r1485, 5;
	or.pred  	%p92, %p90, %p91;
	@%p92 bra 	$L__BB0_51;
	ld.shared.u16 	%rs27, [%r105];
	add.s16 	%rs228, %rs27, -1;
	and.b16  	%rs229, %rs27, %rs228;
	setp.eq.s16 	%p93, %rs229, 0;
	and.b16  	%rs230, %rs27, %rs201;
	setp.eq.s16 	%p94, %rs230, 0;
	or.pred  	%p95, %p93, %p94;
	@%p95 bra 	$L__BB0_51;
	and.b16  	%rs232, %rs27, %rs15;
	st.shared.u16 	[%r105], %rs232;
	setp.eq.s16 	%p96, %rs232, 0;
	mov.b16 	%rs396, 1;
	@%p96 bra 	$L__BB0_62;
$L__BB0_51:
	setp.eq.s32 	%p97, %r1484, 6;
	setp.eq.s32 	%p98, %r1485, 6;
	or.pred  	%p99, %p97, %p98;
	@%p99 bra 	$L__BB0_54;
	ld.shared.u16 	%rs29, [%r106];
	add.s16 	%rs233, %rs29, -1;
	and.b16  	%rs234, %rs29, %rs233;
	setp.eq.s16 	%p100, %rs234, 0;
	and.b16  	%rs235, %rs29, %rs201;
	setp.eq.s16 	%p101, %rs235, 0;
	or.pred  	%p102, %p100, %p101;
	@%p102 bra 	$L__BB0_54;
	and.b16  	%rs237, %rs29, %rs15;
	st.shared.u16 	[%r106], %rs237;
	setp.eq.s16 	%p103, %rs237, 0;
	mov.b16 	%rs396, 1;
	@%p103 bra 	$L__BB0_62;
$L__BB0_54:
	setp.eq.s32 	%p104, %r1484, 7;
	setp.eq.s32 	%p105, %r1485, 7;
	or.pred  	%p106, %p104, %p105;
	@%p106 bra 	$L__BB0_57;
	ld.shared.u16 	%rs31, [%r107];
	add.s16 	%rs238, %rs31, -1;
	and.b16  	%rs239, %rs31, %rs238;
	setp.eq.s16 	%p107, %rs239, 0;
	and.b16  	%rs240, %rs31, %rs201;
	setp.eq.s16 	%p108, %rs240, 0;
	or.pred  	%p109, %p107, %p108;
	@%p109 bra 	$L__BB0_57;
	and.b16  	%rs242, %rs31, %rs15;
	st.shared.u16 	[%r107], %rs242;
	setp.eq.s16 	%p110, %rs242, 0;
	mov.b16 	%rs396, 1;
	@%p110 bra 	$L__BB0_62;
$L__BB0_57:
	setp.eq.s32 	%p111, %r1485, 8;
	@%p111 bra 	$L__BB0_60;
	ld.shared.u16 	%rs33, [%r108];
	add.s16 	%rs243, %rs33, -1;
	and.b16  	%rs244, %rs33, %rs243;
	setp.eq.s16 	%p112, %rs244, 0;
	and.b16  	%rs245, %rs33, %rs201;
	setp.eq.s16 	%p113, %rs245, 0;
	or.pred  	%p114, %p112, %p113;
	@%p114 bra 	$L__BB0_60;
	and.b16  	%rs247, %rs33, %rs15;
	st.shared.u16 	[%r108], %rs247;
	setp.eq.s16 	%p115, %rs247, 0;
	mov.b16 	%rs396, 1;
	@%p115 bra 	$L__BB0_62;
$L__BB0_60:
	setp.ne.s32 	%p116, %r1485, 8;
	@%p116 bra 	$L__BB0_32;
$L__BB0_61:
	add.s32 	%r1484, %r1484, 1;
	setp.ne.s32 	%p117, %r1484, 9;
	@%p117 bra 	$L__BB0_30;
$L__BB0_62:
	and.b16  	%rs249, %rs12, 255;
	setp.ne.s16 	%p118, %rs249, 0;
	selp.u16 	%rs250, 1, 0, %p118;
	or.b16  	%rs37, %rs396, %rs250;
	bar.warp.sync 	%r458;
	mov.b16 	%rs425, 0;
	@%p15 bra 	$L__BB0_140;
	mov.b32 	%r1486, 0;
	mov.b16 	%rs425, 0;
$L__BB0_64:
	mov.b32 	%r840, 1;
	shl.b32 	%r114, %r840, %r1486;
	ld.shared.u16 	%r841, [%r39];
	setp.eq.s32 	%p120, %r841, 0;
	and.b32  	%r842, %r114, %r841;
	setp.eq.s32 	%p121, %r842, 0;
	or.pred  	%p122, %p120, %p121;
	mov.b32 	%r1490, 0;
	mov.u32 	%r1491, %r1490;
	mov.u32 	%r1492, %r1490;
	@%p122 bra 	$L__BB0_66;
	ld.const.u32 	%r845, [%rd4];
	mov.b32 	%r1492, 1;
	shl.b32 	%r1490, %r1492, %r845;
	ld.const.u32 	%r846, [%rd5];
	shl.b32 	%r1491, %r1492, %r846;
$L__BB0_66:
	ld.shared.u16 	%r847, [%r39+2];
	setp.eq.s32 	%p123, %r847, 0;
	and.b32  	%r848, %r114, %r847;
	setp.eq.s32 	%p124, %r848, 0;
	or.pred  	%p125, %p123, %p124;
	@%p125 bra 	$L__BB0_68;
	ld.const.u32 	%r850, [%rd4+4];
	mov.b32 	%r851, 1;
	shl.b32 	%r852, %r851, %r850;
	or.b32  	%r1490, %r852, %r1490;
	ld.const.u32 	%r853, [%rd5+4];
	shl.b32 	%r854, %r851, %r853;
	or.b32  	%r1491, %r854, %r1491;
	add.s32 	%r1492, %r1492, 1;
$L__BB0_68:
	ld.shared.u16 	%r855, [%r39+4];
	setp.eq.s32 	%p126, %r855, 0;
	and.b32  	%r856, %r114, %r855;
	setp.eq.s32 	%p127, %r856, 0;
	or.pred  	%p128, %p126, %p127;
	@%p128 bra 	$L__BB0_70;
	ld.const.u32 	%r858, [%rd4+8];
	mov.b32 	%r859, 1;
	shl.b32 	%r860, %r859, %r858;
	or.b32  	%r1490, %r860, %r1490;
	ld.const.u32 	%r861, [%rd5+8];
	shl.b32 	%r862, %r859, %r861;
	or.b32  	%r1491, %r862, %r1491;
	add.s32 	%r1492, %r1492, 1;
$L__BB0_70:
	ld.shared.u16 	%r863, [%r39+18];
	setp.eq.s32 	%p129, %r863, 0;
	and.b32  	%r864, %r114, %r863;
	setp.eq.s32 	%p130, %r864, 0;
	or.pred  	%p131, %p129, %p130;
	@%p131 bra 	$L__BB0_72;
	ld.const.u32 	%r866, [%rd4+36];
	mov.b32 	%r867, 1;
	shl.b32 	%r868, %r867, %r866;
	or.b32  	%r1490, %r868, %r1490;
	ld.const.u32 	%r869, [%rd5+36];
	shl.b32 	%r870, %r867, %r869;
	or.b32  	%r1491, %r870, %r1491;
	add.s32 	%r1492, %r1492, 1;
$L__BB0_72:
	ld.shared.u16 	%r871, [%r39+20];
	setp.eq.s32 	%p132, %r871, 0;
	and.b32  	%r872, %r114, %r871;
	setp.eq.s32 	%p133, %r872, 0;
	or.pred  	%p134, %p132, %p133;
	@%p134 bra 	$L__BB0_74;
	ld.const.u32 	%r874, [%rd6+4];
	mov.b32 	%r875, 1;
	shl.b32 	%r876, %r875, %r874;
	or.b32  	%r1490, %r876, %r1490;
	ld.const.u32 	%r877, [%rd7+4];
	shl.b32 	%r878, %r875, %r877;
	or.b32  	%r1491, %r878, %r1491;
	add.s32 	%r1492, %r1492, 1;
$L__BB0_74:
	ld.shared.u16 	%r879, [%r39+22];
	setp.eq.s32 	%p135, %r879, 0;
	and.b32  	%r880, %r114, %r879;
	setp.eq.s32 	%p136, %r880, 0;
	or.pred  	%p137, %p135, %p136;
	@%p137 bra 	$L__BB0_76;
	ld.const.u32 	%r882, [%rd6+8];
	mov.b32 	%r883, 1;
	shl.b32 	%r884, %r883, %r882;
	or.b32  	%r1490, %r884, %r1490;
	ld.const.u32 	%r885, [%rd7+8];
	shl.b32 	%r886, %r883, %r885;
	or.b32  	%r1491, %r886, %r1491;
	add.s32 	%r1492, %r1492, 1;
$L__BB0_76:
	ld.shared.u16 	%r887, [%r39+36];
	setp.eq.s32 	%p138, %r887, 0;
	and.b32  	%r888, %r114, %r887;
	setp.eq.s32 	%p139, %r888, 0;
	or.pred  	%p140, %p138, %p139;
	@%p140 bra 	$L__BB0_78;
	ld.const.u32 	%r890, [%rd4+72];
	mov.b32 	%r891, 1;
	shl.b32 	%r892, %r891, %r890;
	or.b32  	%r1490, %r892, %r1490;
	ld.const.u32 	%r893, [%rd5+72];
	shl.b32 	%r894, %r891, %r893;
	or.b32  	%r1491, %r894, %r1491;
	add.s32 	%r1492, %r1492, 1;
$L__BB0_78:
	ld.shared.u16 	%r895, [%r39+38];
	setp.eq.s32 	%p141, %r895, 0;
	and.b32  	%r896, %r114, %r895;
	setp.eq.s32 	%p142, %r896, 0;
	or.pred  	%p143, %p141, %p142;
	@%p143 bra 	$L__BB0_80;
	ld.const.u32 	%r898, [%rd8+4];
	mov.b32 	%r899, 1;
	shl.b32 	%r900, %r899, %r898;
	or.b32  	%r1490, %r900, %r1490;
	ld.const.u32 	%r901, [%rd9+4];
	shl.b32 	%r902, %r899, %r901;
	or.b32  	%r1491, %r902, %r1491;
	add.s32 	%r1492, %r1492, 1;
$L__BB0_80:
	ld.shared.u16 	%r903, [%r39+40];
	setp.eq.s32 	%p144, %r903, 0;
	and.b32  	%r904, %r114, %r903;
	setp.eq.s32 	%p145, %r904, 0;
	or.pred  	%p146, %p144, %p145;
	@%p146 bra 	$L__BB0_82;
	ld.const.u32 	%r906, [%rd8+8];
	mov.b32 	%r907, 1;
	shl.b32 	%r908, %r907, %r906;
	or.b32  	%r1490, %r908, %r1490;
	ld.const.u32 	%r909, [%rd9+8];
	shl.b32 	%r910, %r907, %r909;
	or.b32  	%r1491, %r910, %r1491;
	add.s32 	%r1492, %r1492, 1;
$L__BB0_82:
	setp.lt.u32 	%p147, %r1492, 2;
	@%p147 bra 	$L__BB0_139;
	and.b32  	%r911, %r1490, 65535;
	popc.b32 	%r912, %r911;
	setp.ne.s32 	%p148, %r912, 1;
	@%p148 bra 	$L__BB0_111;
	and.b16  	%rs252, %rs1, 255;
	setp.eq.s16 	%p149, %rs252, 0;
	brev.b32 	%r913, %r1490;
	bfind.shiftamt.u32 	%r914, %r913;
	cvt.u16.u32 	%rs253, %r114;
	not.b16 	%rs39, %rs253;
	mov.u32 	%r915, _ZZ25phase1_propagation_kernelPKiPtPiPfS3_iE7s_cands;
	mad.lo.s32 	%r168, %r914, 18, %r915;
	@%p149 bra 	$L__BB0_87;
	ld.shared.u16 	%rs40, [%r168];
	add.s16 	%rs254, %rs40, -1;
	and.b16  	%rs255, %rs40, %rs254;
	setp.eq.s16 	%p150, %rs255, 0;
	cvt.u32.u16 	%r916, %rs40;
	and.b32  	%r917, %r114, %r916;
	setp.eq.s32 	%p151, %r917, 0;
	or.pred  	%p152, %p150, %p151;
	@%p152 bra 	$L__BB0_87;
	and.b16  	%rs257, %rs40, %rs39;
	st.shared.u16 	[%r168], %rs257;
	setp.eq.s16 	%p153, %rs257, 0;
	mov.b16 	%rs425, 1;
	@%p153 bra 	$L__BB0_140;
$L__BB0_87:
	and.b16  	%rs258, %rs1, 255;
	setp.eq.s16 	%p154, %rs258, 0;
	@%p154 bra 	$L__BB0_90;
	ld.shared.u16 	%rs42, [%r168+2];
	add.s16 	%rs259, %rs42, -1;
	and.b16  	%rs260, %rs42, %rs259;
	setp.eq.s16 	%p155, %rs260, 0;
	cvt.u32.u16 	%r919, %rs42;
	and.b32  	%r920, %r114, %r919;
	setp.eq.s32 	%p156, %r920, 0;
	or.pred  	%p157, %p155, %p156;
	@%p157 bra 	$L__BB0_90;
	and.b16  	%rs262, %rs42, %rs39;
	st.shared.u16 	[%r168+2], %rs262;
	setp.eq.s16 	%p158, %rs262, 0;
	mov.b16 	%rs425, 1;
	@%p158 bra 	$L__BB0_140;
$L__BB0_90:
	and.b16  	%rs263, %rs1, 255;
	setp.eq.s16 	%p159, %rs263, 0;
	@%p159 bra 	$L__BB0_93;
	ld.shared.u16 	%rs44, [%r168+4];
	add.s16 	%rs264, %rs44, -1;
	and.b16  	%rs265, %rs44, %rs264;
	setp.eq.s16 	%p160, %rs265, 0;
	cvt.u32.u16 	%r922, %rs44;
	and.b32  	%r923, %r114, %r922;
	setp.eq.s32 	%p161, %r923, 0;
	or.pred  	%p162, %p160, %p161;
	@%p162 bra 	$L__BB0_93;
	and.b16  	%rs267, %rs44, %rs39;
	st.shared.u16 	[%r168+4], %rs267;
	setp.eq.s16 	%p163, %rs267, 0;
	mov.b16 	%rs425, 1;
	@%p163 bra 	$L__BB0_140;
$L__BB0_93:
	and.b16  	%rs268, %rs1, 255;
	setp.eq.s16 	%p164, %rs268, 1;
	@%p164 bra 	$L__BB0_96;
	ld.shared.u16 	%rs46, [%r168+6];
	add.s16 	%rs269, %rs46, -1;
	and.b16  	%rs270, %rs46, %rs269;
	setp.eq.s16 	%p165, %rs270, 0;
	cvt.u32.u16 	%r925, %rs46;
	and.b32  	%r926, %r114, %r925;
	setp.eq.s32 	%p166, %r926, 0;
	or.pred  	%p167, %p165, %p166;
	@%p167 bra 	$L__BB0_96;
	and.b16  	%rs272, %rs46, %rs39;
	st.shared.u16 	[%r168+6], %rs272;
	setp.eq.s16 	%p168, %rs272, 0;
	mov.b16 	%rs425, 1;
	@%p168 bra 	$L__BB0_140;
$L__BB0_96:
	and.b16  	%rs273, %rs1, 255;
	setp.eq.s16 	%p169, %rs273, 1;
	@%p169 bra 	$L__BB0_99;
	ld.shared.u16 	%rs48, [%r168+8];
	add.s16 	%rs274, %rs48, -1;
	and.b16  	%rs275, %rs48, %rs274;
	setp.eq.s16 	%p170, %rs275, 0;
	cvt.u32.u16 	%r928, %rs48;
	and.b32  	%r929, %r114, %r928;
	setp.eq.s32 	%p171, %r929, 0;
	or.pred  	%p172, %p170, %p171;
	@%p172 bra 	$L__BB0_99;
	and.b16  	%rs277, %rs48, %rs39;
	st.shared.u16 	[%r168+8], %rs277;
	setp.eq.s16 	%p173, %rs277, 0;
	mov.b16 	%rs425, 1;
	@%p173 bra 	$L__BB0_140;
$L__BB0_99:
	and.b16  	%rs278, %rs1, 255;
	setp.eq.s16 	%p174, %rs278, 1;
	@%p174 bra 	$L__BB0_102;
	ld.shared.u16 	%rs50, [%r168+10];
	add.s16 	%rs279, %rs50, -1;
	and.b16  	%rs280, %rs50, %rs279;
	setp.eq.s16 	%p175, %rs280, 0;
	cvt.u32.u16 	%r931, %rs50;
	and.b32  	%r932, %r114, %r931;
	setp.eq.s32 	%p176, %r932, 0;
	or.pred  	%p177, %p175, %p176;
	@%p177 bra 	$L__BB0_102;
	and.b16  	%rs282, %rs50, %rs39;
	st.shared.u16 	[%r168+10], %rs282;
	setp.eq.s16 	%p178, %rs282, 0;
	mov.b16 	%rs425, 1;
	@%p178 bra 	$L__BB0_140;
$L__BB0_102:
	and.b16  	%rs283, %rs1, 255;
	setp.gt.u16 	%p179, %rs283, 1;
	@%p179 bra 	$L__BB0_105;
	ld.shared.u16 	%rs52, [%r168+12];
	add.s16 	%rs284, %rs52, -1;
	and.b16  	%rs285, %rs52, %rs284;
	setp.eq.s16 	%p180, %rs285, 0;
	cvt.u32.u16 	%r934, %rs52;
	and.b32  	%r935, %r114, %r934;
	setp.eq.s32 	%p181, %r935, 0;
	or.pred  	%p182, %p180, %p181;
	@%p182 bra 	$L__BB0_105;
	and.b16  	%rs287, %rs52, %rs39;
	st.shared.u16 	[%r168+12], %rs287;
	setp.eq.s16 	%p183, %rs287, 0;
	mov.b16 	%rs425, 1;
	@%p183 bra 	$L__BB0_140;
$L__BB0_105:
	and.b16  	%rs288, %rs1, 255;
	setp.gt.u16 	%p184, %rs288, 1;
	@%p184 bra 	$L__BB0_108;
	ld.shared.u16 	%rs54, [%r168+14];
	add.s16 	%rs289, %rs54, -1;
	and.b16  	%rs290, %rs54, %rs289;
	setp.eq.s16 	%p185, %rs290, 0;
	cvt.u32.u16 	%r937, %rs54;
	and.b32  	%r938, %r114, %r937;
	setp.eq.s32 	%p186, %r938, 0;
	or.pred  	%p187, %p185, %p186;
	@%p187 bra 	$L__BB0_108;
	and.b16  	%rs292, %rs54, %rs39;
	st.shared.u16 	[%r168+14], %rs292;
	setp.eq.s16 	%p188, %rs292, 0;
	mov.b16 	%rs425, 1;
	@%p188 bra 	$L__BB0_140;
$L__BB0_108:
	and.b16  	%rs293, %rs1, 255;
	setp.gt.u16 	%p189, %rs293, 1;
	@%p189 bra 	$L__BB0_111;
	ld.shared.u16 	%rs56, [%r168+16];
	add.s16 	%rs294, %rs56, -1;
	and.b16  	%rs295, %rs56, %rs294;
	setp.eq.s16 	%p190, %rs295, 0;
	cvt.u32.u16 	%r940, %rs56;
	and.b32  	%r941, %r114, %r940;
	setp.eq.s32 	%p191, %r941, 0;
	or.pred  	%p192, %p190, %p191;
	@%p192 bra 	$L__BB0_111;
	and.b16  	%rs297, %rs56, %rs39;
	st.shared.u16 	[%r168+16], %rs297;
	setp.eq.s16 	%p193, %rs297, 0;
	mov.b16 	%rs425, 1;
	@%p193 bra 	$L__BB0_140;
$L__BB0_111:
	and.b32  	%r943, %r1491, 65535;
	popc.b32 	%r944, %r943;
	setp.ne.s32 	%p194, %r944, 1;
	@%p194 bra 	$L__BB0_139;
	setp.eq.s32 	%p195, %r14, 0;
	brev.b32 	%r945, %r1491;
	bfind.shiftamt.u32 	%r946, %r945;
	cvt.u16.u32 	%rs298, %r114;
	not.b16 	%rs58, %rs298;
	shl.b32 	%r947, %r946, 1;
	mov.u32 	%r948, _ZZ25phase1_propagation_kernelPKiPtPiPfS3_iE7s_cands;
	add.s32 	%r169, %r948, %r947;
	@%p195 bra 	$L__BB0_115;
	ld.shared.u16 	%rs59, [%r169];
	add.s16 	%rs299, %rs59, -1;
	and.b16  	%rs300, %rs59, %rs299;
	setp.eq.s16 	%p196, %rs300, 0;
	cvt.u32.u16 	%r949, %rs59;
	and.b32  	%r950, %r114, %r949;
	setp.eq.s32 	%p197, %r950, 0;
	or.pred  	%p198, %p196, %p197;
	@%p198 bra 	$L__BB0_115;
	and.b16  	%rs302, %rs59, %rs58;
	st.shared.u16 	[%r169], %rs302;
	setp.eq.s16 	%p199, %rs302, 0;
	mov.b16 	%rs425, 1;
	@%p199 bra 	$L__BB0_140;
$L__BB0_115:
	setp.lt.u32 	%p200, %r14, 2;
	@%p200 bra 	$L__BB0_118;
	ld.shared.u16 	%rs61, [%r169+18];
	add.s16 	%rs303, %rs61, -1;
	and.b16  	%rs304, %rs61, %rs303;
	setp.eq.s16 	%p201, %rs304, 0;
	cvt.u32.u16 	%r952, %rs61;
	and.b32  	%r953, %r114, %r952;
	setp.eq.s32 	%p202, %r953, 0;
	or.pred  	%p203, %p201, %p202;
	@%p203 bra 	$L__BB0_118;
	and.b16  	%rs306, %rs61, %rs58;
	st.shared.u16 	[%r169+18], %rs306;
	setp.eq.s16 	%p204, %rs306, 0;
	mov.b16 	%rs425, 1;
	@%p204 bra 	$L__BB0_140;
$L__BB0_118:
	setp.lt.u32 	%p205, %r14, 3;
	@%p205 bra 	$L__BB0_121;
	ld.shared.u16 	%rs63, [%r169+36];
	add.s16 	%rs307, %rs63, -1;
	and.b16  	%rs308, %rs63, %rs307;
	setp.eq.s16 	%p206, %rs308, 0;
	cvt.u32.u16 	%r955, %rs63;
	and.b32  	%r956, %r114, %r955;
	setp.eq.s32 	%p207, %r956, 0;
	or.pred  	%p208, %p206, %p207;
	@%p208 bra 	$L__BB0_121;
	and.b16  	%rs310, %rs63, %rs58;
	st.shared.u16 	[%r169+36], %rs310;
	setp.eq.s16 	%p209, %rs310, 0;
	mov.b16 	%rs425, 1;
	@%p209 bra 	$L__BB0_140;
$L__BB0_121:
	add.s32 	%r958, %r14, -1;
	setp.lt.u32 	%p210, %r958, 3;
	@%p210 bra 	$L__BB0_124;
	ld.shared.u16 	%rs65, [%r169+54];
	add.s16 	%rs311, %rs65, -1;
	and.b16  	%rs312, %rs65, %rs311;
	setp.eq.s16 	%p211, %rs312, 0;
	cvt.u32.u16 	%r959, %rs65;
	and.b32  	%r960, %r114, %r959;
	setp.eq.s32 	%p212, %r960, 0;
	or.pred  	%p213, %p211, %p212;
	@%p213 bra 	$L__BB0_124;
	and.b16  	%rs314, %rs65, %rs58;
	st.shared.u16 	[%r169+54], %rs314;
	setp.eq.s16 	%p214, %rs314, 0;
	mov.b16 	%rs425, 1;
	@%p214 bra 	$L__BB0_140;
$L__BB0_124:
	add.s32 	%r962, %r14, -2;
	setp.lt.u32 	%p215, %r962, 3;
	@%p215 bra 	$L__BB0_127;
	ld.shared.u16 	%rs67, [%r169+72];
	add.s16 	%rs315, %rs67, -1;
	and.b16  	%rs316, %rs67, %rs315;
	setp.eq.s16 	%p216, %rs316, 0;
	cvt.u32.u16 	%r963, %rs67;
	and.b32  	%r964, %r114, %r963;
	setp.eq.s32 	%p217, %r964, 0;
	or.pred  	%p218, %p216, %p217;
	@%p218 bra 	$L__BB0_127;
	and.b16  	%rs318, %rs67, %rs58;
	st.shared.u16 	[%r169+72], %rs318;
	setp.eq.s16 	%p219, %rs318, 0;
	mov.b16 	%rs425, 1;
	@%p219 bra 	$L__BB0_140;
$L__BB0_127:
	add.s32 	%r966, %r14, -3;
	setp.lt.u32 	%p220, %r966, 3;
	@%p220 bra 	$L__BB0_130;
	ld.shared.u16 	%rs69, [%r169+90];
	add.s16 	%rs319, %rs69, -1;
	and.b16  	%rs320, %rs69, %rs319;
	setp.eq.s16 	%p221, %rs320, 0;
	cvt.u32.u16 	%r967, %rs69;
	and.b32  	%r968, %r114, %r967;
	setp.eq.s32 	%p222, %r968, 0;
	or.pred  	%p223, %p221, %p222;
	@%p223 bra 	$L__BB0_130;
	and.b16  	%rs322, %rs69, %rs58;
	st.shared.u16 	[%r169+90], %rs322;
	setp.eq.s16 	%p224, %rs322, 0;
	mov.b16 	%rs425, 1;
	@%p224 bra 	$L__BB0_140;
$L__BB0_130:
	add.s32 	%r970, %r14, -4;
	setp.lt.u32 	%p225, %r970, 3;
	@%p225 bra 	$L__BB0_133;
	ld.shared.u16 	%rs71, [%r169+108];
	add.s16 	%rs323, %rs71, -1;
	and.b16  	%rs324, %rs71, %rs323;
	setp.eq.s16 	%p226, %rs324, 0;
	cvt.u32.u16 	%r971, %rs71;
	and.b32  	%r972, %r114, %r971;
	setp.eq.s32 	%p227, %r972, 0;
	or.pred  	%p228, %p226, %p227;
	@%p228 bra 	$L__BB0_133;
	and.b16  	%rs326, %rs71, %rs58;
	st.shared.u16 	[%r169+108], %rs326;
	setp.eq.s16 	%p229, %rs326, 0;
	mov.b16 	%rs425, 1;
	@%p229 bra 	$L__BB0_140;
$L__BB0_133:
	add.s32 	%r974, %r14, -5;
	setp.lt.u32 	%p230, %r974, 3;
	@%p230 bra 	$L__BB0_136;
	ld.shared.u16 	%rs73, [%r169+126];
	add.s16 	%rs327, %rs73, -1;
	and.b16  	%rs328, %rs73, %rs327;
	setp.eq.s16 	%p231, %rs328, 0;
	cvt.u32.u16 	%r975, %rs73;
	and.b32  	%r976, %r114, %r975;
	setp.eq.s32 	%p232, %r976, 0;
	or.pred  	%p233, %p231, %p232;
	@%p233 bra 	$L__BB0_136;
	and.b16  	%rs330, %rs73, %rs58;
	st.shared.u16 	[%r169+126], %rs330;
	setp.eq.s16 	%p234, %rs330, 0;
	mov.b16 	%rs425, 1;
	@%p234 bra 	$L__BB0_140;
$L__BB0_136:
	add.s32 	%r978, %r14, -6;
	setp.lt.u32 	%p235, %r978, 3;
	@%p235 bra 	$L__BB0_139;
	ld.shared.u16 	%rs75, [%r169+144];
	add.s16 	%rs331, %rs75, -1;
	and.b16  	%rs332, %rs75, %rs331;
	setp.eq.s16 	%p236, %rs332, 0;
	cvt.u32.u16 	%r979, %rs75;
	and.b32  	%r980, %r114, %r979;
	setp.eq.s32 	%p237, %r980, 0;
	or.pred  	%p238, %p236, %p237;
	@%p238 bra 	$L__BB0_139;
	and.b16  	%rs334, %rs75, %rs58;
	st.shared.u16 	[%r169+144], %rs334;
	setp.eq.s16 	%p239, %rs334, 0;
	mov.b16 	%rs425, 1;
	@%p239 bra 	$L__BB0_140;
$L__BB0_139:
	add.s32 	%r1486, %r1486, 1;
	setp.ne.s32 	%p240, %r1486, 9;
	@%p240 bra 	$L__BB0_64;
$L__BB0_140:
	and.b16  	%rs336, %rs37, 255;
	setp.ne.s16 	%p241, %rs336, 0;
	setp.gt.u32 	%p242, %r11, 17;
	selp.u16 	%rs337, 1, 0, %p241;
	or.b16  	%rs78, %rs425, %rs337;
	bar.warp.sync 	%r458;
	mov.b16 	%rs429, 0;
	@%p242 bra 	$L__BB0_174;
	mov.b32 	%r1514, 0;
	mov.b16 	%rs429, 0;
$L__BB0_142:
	mov.b32 	%r984, 1;
	shl.b32 	%r172, %r984, %r1514;
	ld.shared.u16 	%r985, [%r40];
	setp.eq.s32 	%p243, %r985, 0;
	and.b32  	%r986, %r172, %r985;
	setp.eq.s32 	%p244, %r986, 0;
	or.pred  	%p245, %p243, %p244;
	mov.b32 	%r1517, 0;
	mov.u32 	%r1518, %r1517;
	@%p245 bra 	$L__BB0_144;
	ld.const.u32 	%r989, [%rd10];
	mov.b32 	%r1518, 1;
	shl.b32 	%r1517, %r1518, %r989;
$L__BB0_144:
	ld.shared.u16 	%r990, [%r41];
	setp.eq.s32 	%p246, %r990, 0;
	and.b32  	%r991, %r172, %r990;
	setp.eq.s32 	%p247, %r991, 0;
	or.pred  	%p248, %p246, %p247;
	@%p248 bra 	$L__BB0_146;
	ld.const.u32 	%r993, [%rd11];
	mov.b32 	%r994, 1;
	shl.b32 	%r995, %r994, %r993;
	or.b32  	%r1517, %r995, %r1517;
	add.s32 	%r1518, %r1518, 1;
$L__BB0_146:
	ld.shared.u16 	%r996, [%r42];
	setp.eq.s32 	%p249, %r996, 0;
	and.b32  	%r997, %r172, %r996;
	setp.eq.s32 	%p250, %r997, 0;
	or.pred  	%p251, %p249, %p250;
	@%p251 bra 	$L__BB0_148;
	ld.const.u32 	%r999, [%rd12];
	mov.b32 	%r1000, 1;
	shl.b32 	%r1001, %r1000, %r999;
	or.b32  	%r1517, %r1001, %r1517;
	add.s32 	%r1518, %r1518, 1;
$L__BB0_148:
	ld.shared.u16 	%r1002, [%r43];
	setp.eq.s32 	%p252, %r1002, 0;
	and.b32  	%r1003, %r172, %r1002;
	setp.eq.s32 	%p253, %r1003, 0;
	or.pred  	%p254, %p252, %p253;
	@%p254 bra 	$L__BB0_150;
	ld.const.u32 	%r1005, [%rd13];
	mov.b32 	%r1006, 1;
	shl.b32 	%r1007, %r1006, %r1005;
	or.b32  	%r1517, %r1007, %r1517;
	add.s32 	%r1518, %r1518, 1;
$L__BB0_150:
	ld.shared.u16 	%r1008, [%r44];
	setp.eq.s32 	%p255, %r1008, 0;
	and.b32  	%r1009, %r172, %r1008;
	setp.eq.s32 	%p256, %r1009, 0;
	or.pred  	%p257, %p255, %p256;
	@%p257 bra 	$L__BB0_152;
	ld.const.u32 	%r1011, [%rd14];
	mov.b32 	%r1012, 1;
	shl.b32 	%r1013, %r1012, %r1011;
	or.b32  	%r1517, %r1013, %r1517;
	add.s32 	%r1518, %r1518, 1;
$L__BB0_152:
	ld.shared.u16 	%r1014, [%r45];
	setp.eq.s32 	%p258, %r1014, 0;
	and.b32  	%r1015, %r172, %r1014;
	setp.eq.s32 	%p259, %r1015, 0;
	or.pred  	%p260, %p258, %p259;
	@%p260 bra 	$L__BB0_154;
	ld.const.u32 	%r1017, [%rd15];
	mov.b32 	%r1018, 1;
	shl.b32 	%r1019, %r1018, %r1017;
	or.b32  	%r1517, %r1019, %r1517;
	add.s32 	%r1518, %r1518, 1;
$L__BB0_154:
	ld.shared.u16 	%r1020, [%r46];
	setp.eq.s32 	%p261, %r1020, 0;
	and.b32  	%r1021, %r172, %r1020;
	setp.eq.s32 	%p262, %r1021, 0;
	or.pred  	%p263, %p261, %p262;
	@%p263 bra 	$L__BB0_156;
	ld.const.u32 	%r1023, [%rd16];
	mov.b32 	%r1024, 1;
	shl.b32 	%r1025, %r1024, %r1023;
	or.b32  	%r1517, %r1025, %r1517;
	add.s32 	%r1518, %r1518, 1;
$L__BB0_156:
	ld.shared.u16 	%r1026, [%r47];
	setp.eq.s32 	%p264, %r1026, 0;
	and.b32  	%r1027, %r172, %r1026;
	setp.eq.s32 	%p265, %r1027, 0;
	or.pred  	%p266, %p264, %p265;
	@%p266 bra 	$L__BB0_158;
	ld.const.u32 	%r1029, [%rd17];
	mov.b32 	%r1030, 1;
	shl.b32 	%r1031, %r1030, %r1029;
	or.b32  	%r1517, %r1031, %r1517;
	add.s32 	%r1518, %r1518, 1;
$L__BB0_158:
	ld.shared.u16 	%r1032, [%r48];
	setp.eq.s32 	%p267, %r1032, 0;
	and.b32  	%r1033, %r172, %r1032;
	setp.eq.s32 	%p268, %r1033, 0;
	or.pred  	%p269, %p267, %p268;
	@%p269 bra 	$L__BB0_160;
	ld.const.u32 	%r1035, [%rd18];
	mov.b32 	%r1036, 1;
	shl.b32 	%r1037, %r1036, %r1035;
	or.b32  	%r1517, %r1037, %r1517;
	add.s32 	%r1518, %r1518, 1;
$L__BB0_160:
	setp.lt.u32 	%p270, %r1518, 2;
	@%p270 bra 	$L__BB0_173;
	and.b32  	%r1038, %r1517, 65535;
	popc.b32 	%r1039, %r1038;
	setp.ne.s32 	%p271, %r1039, 1;
	@%p271 bra 	$L__BB0_173;
	brev.b32 	%r1040, %r1517;
	bfind.shiftamt.u32 	%r1041, %r1040;
	mul.hi.s32 	%r1043, %r1041, 1431655766;
	shr.u32 	%r1044, %r1043, 31;
	add.s32 	%r1045, %r1043, %r1044;
	mul.lo.s32 	%r1533, %r1045, 3;
	sub.s32 	%r1046, %r1041, %r1533;
	mul.lo.s32 	%r209, %r1046, 3;
	cvt.u16.u32 	%rs339, %r172;
	not.b16 	%rs80, %rs339;
	add.s32 	%r210, %r1533, 2;
	add.s32 	%r211, %r209, 1;
	add.s32 	%r212, %r209, 2;
$L__BB0_163:
	mov.u32 	%r213, %r1533;
	selp.b32 	%r1047, %r209, %r213, %p15;
	setp.eq.s32 	%p273, %r15, %r1047;
	mad.lo.s32 	%r1048, %r213, 9, %r209;
	shl.b32 	%r1049, %r1048, 1;
	mov.u32 	%r1050, _ZZ25phase1_propagation_kernelPKiPtPiPfS3_iE7s_cands;
	add.s32 	%r214, %r1050, %r1049;
	@%p273 bra 	$L__BB0_166;
	ld.shared.u16 	%rs82, [%r214];
	add.s16 	%rs340, %rs82, -1;
	and.b16  	%rs341, %rs82, %rs340;
	setp.eq.s16 	%p274, %rs341, 0;
	cvt.u32.u16 	%r1051, %rs82;
	and.b32  	%r1052, %r172, %r1051;
	setp.eq.s32 	%p275, %r1052, 0;
	or.pred  	%p276, %p274, %p275;
	@%p276 bra 	$L__BB0_166;
	and.b16  	%rs343, %rs82, %rs80;
	st.shared.u16 	[%r214], %rs343;
	setp.eq.s16 	%p277, %rs343, 0;
	mov.b16 	%rs429, 1;
	@%p277 bra 	$L__BB0_174;
$L__BB0_166:
	selp.b32 	%r1054, %r211, %r213, %p15;
	setp.eq.s32 	%p279, %r15, %r1054;
	@%p279 bra 	$L__BB0_169;
	ld.shared.u16 	%rs84, [%r214+2];
	add.s16 	%rs344, %rs84, -1;
	and.b16  	%rs345, %rs84, %rs344;
	setp.eq.s16 	%p280, %rs345, 0;
	cvt.u32.u16 	%r1055, %rs84;
	and.b32  	%r1056, %r172, %r1055;
	setp.eq.s32 	%p281, %r1056, 0;
	or.pred  	%p282, %p280, %p281;
	@%p282 bra 	$L__BB0_169;
	and.b16  	%rs347, %rs84, %rs80;
	st.shared.u16 	[%r214+2], %rs347;
	setp.eq.s16 	%p283, %rs347, 0;
	mov.b16 	%rs429, 1;
	@%p283 bra 	$L__BB0_174;
$L__BB0_169:
	selp.b32 	%r1058, %r212, %r213, %p15;
	setp.eq.s32 	%p285, %r15, %r1058;
	@%p285 bra 	$L__BB0_172;
	ld.shared.u16 	%rs86, [%r214+4];
	add.s16 	%rs348, %rs86, -1;
	and.b16  	%rs349, %rs86, %rs348;
	setp.eq.s16 	%p286, %rs349, 0;
	cvt.u32.u16 	%r1059, %rs86;
	and.b32  	%r1060, %r172, %r1059;
	setp.eq.s32 	%p287, %r1060, 0;
	or.pred  	%p288, %p286, %p287;
	@%p288 bra 	$L__BB0_172;
	and.b16  	%rs351, %rs86, %rs80;
	st.shared.u16 	[%r214+4], %rs351;
	setp.eq.s16 	%p289, %rs351, 0;
	mov.b16 	%rs429, 1;
	@%p289 bra 	$L__BB0_174;
$L__BB0_172:
	add.s32 	%r1533, %r213, 1;
	setp.lt.s32 	%p290, %r213, %r210;
	@%p290 bra 	$L__BB0_163;
$L__BB0_173:
	add.s32 	%r1514, %r1514, 1;
	setp.ne.s32 	%p291, %r1514, 9;
	@%p291 bra 	$L__BB0_142;
$L__BB0_174:
	and.b16  	%rs352, %rs78, 255;
	setp.ne.s16 	%p292, %rs352, 0;
	setp.ne.s32 	%p293, %r458, -1;
	selp.u16 	%rs353, 1, 0, %p292;
	or.b16  	%rs90, %rs429, %rs353;
	bar.warp.sync 	%r458;
	@%p293 bra 	$L__BB0_176;
	and.b16  	%rs355, %rs90, 255;
	setp.ne.s16 	%p326, %rs355, 0;
	mov.b32 	%r1252, -1;
	vote.sync.ballot.b32 	%r1592, %p326, %r1252;
	bra.uni 	$L__BB0_235;
$L__BB0_176:
	and.b16  	%rs354, %rs90, 255;
	setp.ne.s16 	%p294, %rs354, 0;
	and.b32  	%r1062, %r458, 4;
	setp.eq.s32 	%p295, %r1062, 0;
	and.b32  	%r1063, %r458, 2;
	setp.eq.s32 	%p296, %r49, 0;
	vote.sync.ballot.b32 	%r1064, %p294, %r458;
	and.b32  	%r1065, %r1064, 1;
	selp.b32 	%r1066, 0, %r1065, %p296;
	mov.b32 	%r1067, 1;
	shl.b32 	%r1068, %r1067, %r49;
	and.b32  	%r1069, %r1064, %r458;
	shl.b32 	%r1070, %r1069, 30;
	shr.s32 	%r1071, %r1070, 31;
	and.b32  	%r1072, %r1071, %r1068;
	or.b32  	%r1536, %r1066, %r1072;
	shr.u32 	%r1073, %r1063, 1;
	add.s32 	%r1537, %r49, %r1073;
	@%p295 bra 	$L__BB0_178;
	shl.b32 	%r1074, %r1064, 29;
	shr.s32 	%r1075, %r1074, 31;
	mov.b32 	%r1076, 1;
	shl.b32 	%r1077, %r1076, %r1537;
	and.b32  	%r1078, %r1075, %r1077;
	or.b32  	%r1536, %r1078, %r1536;
	add.s32 	%r1537, %r1537, 1;
$L__BB0_178:
	and.b32  	%r1079, %r458, 8;
	setp.eq.s32 	%p298, %r1079, 0;
	@%p298 bra 	$L__BB0_180;
	shl.b32 	%r1080, %r1064, 28;
	shr.s32 	%r1081, %r1080, 31;
	mov.b32 	%r1082, 1;
	shl.b32 	%r1083, %r1082, %r1537;
	and.b32  	%r1084, %r1081, %r1083;
	or.b32  	%r1536, %r1084, %r1536;
	add.s32 	%r1537, %r1537, 1;
$L__BB0_180:
	and.b32  	%r1085, %r458, 16;
	setp.eq.s32 	%p299, %r1085, 0;
	@%p299 bra 	$L__BB0_182;
	shl.b32 	%r1086, %r1064, 27;
	shr.s32 	%r1087, %r1086, 31;
	mov.b32 	%r1088, 1;
	shl.b32 	%r1089, %r1088, %r1537;
	and.b32  	%r1090, %r1087, %r1089;
	or.b32  	%r1536, %r1090, %r1536;
	add.s32 	%r1537, %r1537, 1;
$L__BB0_182:
	and.b32  	%r1091, %r458, 32;
	setp.eq.s32 	%p300, %r1091, 0;
	@%p300 bra 	$L__BB0_184;
	shl.b32 	%r1092, %r1064, 26;
	shr.s32 	%r1093, %r1092, 31;
	mov.b32 	%r1094, 1;
	shl.b32 	%r1095, %r1094, %r1537;
	and.b32  	%r1096, %r1093, %r1095;
	or.b32  	%r1536, %r1096, %r1536;
	add.s32 	%r1537, %r1537, 1;
$L__BB0_184:
	and.b32  	%r1097, %r458, 64;
	setp.eq.s32 	%p301, %r1097, 0;
	@%p301 bra 	$L__BB0_186;
	shl.b32 	%r1098, %r1064, 25;
	shr.s32 	%r1099, %r1098, 31;
	mov.b32 	%r1100, 1;
	shl.b32 	%r1101, %r1100, %r1537;
	and.b32  	%r1102, %r1099, %r1101;
	or.b32  	%r1536, %r1102, %r1536;
	add.s32 	%r1537, %r1537, 1;
$L__BB0_186:
	and.b32  	%r1103, %r458, 128;
	setp.eq.s32 	%p302, %r1103, 0;
	@%p302 bra 	$L__BB0_188;
	shl.b32 	%r1104, %r1064, 24;
	shr.s32 	%r1105, %r1104, 31;
	mov.b32 	%r1106, 1;
	shl.b32 	%r1107, %r1106, %r1537;
	and.b32  	%r1108, %r1105, %r1107;
	or.b32  	%r1536, %r1108, %r1536;
	add.s32 	%r1537, %r1537, 1;
$L__BB0_188:
	and.b32  	%r1109, %r458, 256;
	setp.eq.s32 	%p303, %r1109, 0;
	@%p303 bra 	$L__BB0_190;
	shl.b32 	%r1110, %r1064, 23;
	shr.s32 	%r1111, %r1110, 31;
	mov.b32 	%r1112, 1;
	shl.b32 	%r1113, %r1112, %r1537;
	and.b32  	%r1114, %r1111, %r1113;
	or.b32  	%r1536, %r1114, %r1536;
	add.s32 	%r1537, %r1537, 1;
$L__BB0_190:
	and.b32  	%r1115, %r458, 512;
	setp.eq.s32 	%p304, %r1115, 0;
	@%p304 bra 	$L__BB0_192;
	shl.b32 	%r1116, %r1064, 22;
	shr.s32 	%r1117, %r1116, 31;
	mov.b32 	%r1118, 1;
	shl.b32 	%r1119, %r1118, %r1537;
	and.b32  	%r1120, %r1117, %r1119;
	or.b32  	%r1536, %r1120, %r1536;
	add.s32 	%r1537, %r1537, 1;
$L__BB0_192:
	and.b32  	%r1121, %r458, 1024;
	setp.eq.s32 	%p305, %r1121, 0;
	@%p305 bra 	$L__BB0_194;
	shl.b32 	%r1122, %r1064, 21;
	shr.s32 	%r1123, %r1122, 31;
	mov.b32 	%r1124, 1;
	shl.b32 	%r1125, %r1124, %r1537;
	and.b32  	%r1126, %r1123, %r1125;
	or.b32  	%r1536, %r1126, %r1536;
	add.s32 	%r1537, %r1537, 1;
$L__BB0_194:
	and.b32  	%r1127, %r458, 2048;
	setp.eq.s32 	%p306, %r1127, 0;
	@%p306 bra 	$L__BB0_196;
	shl.b32 	%r1128, %r1064, 20;
	shr.s32 	%r1129, %r1128, 31;
	mov.b32 	%r1130, 1;
	shl.b32 	%r1131, %r1130, %r1537;
	and.b32  	%r1132, %r1129, %r1131;
	or.b32  	%r1536, %r1132, %r1536;
	add.s32 	%r1537, %r1537, 1;
$L__BB0_196:
	and.b32  	%r1133, %r458, 4096;
	setp.eq.s32 	%p307, %r1133, 0;
	@%p307 bra 	$L__BB0_198;
	shl.b32 	%r1134, %r1064, 19;
	shr.s32 	%r1135, %r1134, 31;
	mov.b32 	%r1136, 1;
	shl.b32 	%r1137, %r1136, %r1537;
	and.b32  	%r1138, %r1135, %r1137;
	or.b32  	%r1536, %r1138, %r1536;
	add.s32 	%r1537, %r1537, 1;
$L__BB0_198:
	and.b32  	%r1139, %r458, 8192;
	setp.eq.s32 	%p308, %r1139, 0;
	@%p308 bra 	$L__BB0_200;
	shl.b32 	%r1140, %r1064, 18;
	shr.s32 	%r1141, %r1140, 31;
	mov.b32 	%r1142, 1;
	shl.b32 	%r1143, %r1142, %r1537;
	and.b32  	%r1144, %r1141, %r1143;
	or.b32  	%r1536, %r1144, %r1536;
	add.s32 	%r1537, %r1537, 1;
$L__BB0_200:
	and.b32  	%r1145, %r458, 16384;
	setp.eq.s32 	%p309, %r1145, 0;
	@%p309 bra 	$L__BB0_202;
	shl.b32 	%r1146, %r1064, 17;
	shr.s32 	%r1147, %r1146, 31;
	mov.b32 	%r1148, 1;
	shl.b32 	%r1149, %r1148, %r1537;
	and.b32  	%r1150, %r1147, %r1149;
	or.b32  	%r1536, %r1150, %r1536;
	add.s32 	%r1537, %r1537, 1;
$L__BB0_202:
	and.b32  	%r1151, %r458, 32768;
	setp.eq.s32 	%p310, %r1151, 0;
	@%p310 bra 	$L__BB0_204;
	shl.b32 	%r1152, %r1064, 16;
	shr.s32 	%r1153, %r1152, 31;
	mov.b32 	%r1154, 1;
	shl.b32 	%r1155, %r1154, %r1537;
	and.b32  	%r1156, %r1153, %r1155;
	or.b32  	%r1536, %r1156, %r1536;
	add.s32 	%r1537, %r1537, 1;
$L__BB0_204:
	and.b32  	%r1157, %r458, 65536;
	setp.eq.s32 	%p311, %r1157, 0;
	@%p311 bra 	$L__BB0_206;
	shl.b32 	%r1158, %r1064, 15;
	shr.s32 	%r1159, %r1158, 31;
	mov.b32 	%r1160, 1;
	shl.b32 	%r1161, %r1160, %r1537;
	and.b32  	%r1162, %r1159, %r1161;
	or.b32  	%r1536, %r1162, %r1536;
	add.s32 	%r1537, %r1537, 1;
$L__BB0_206:
	and.b32  	%r1163, %r458, 131072;
	setp.eq.s32 	%p312, %r1163, 0;
	@%p312 bra 	$L__BB0_208;
	shl.b32 	%r1164, %r1064, 14;
	shr.s32 	%r1165, %r1164, 31;
	mov.b32 	%r1166, 1;
	shl.b32 	%r1167, %r1166, %r1537;
	and.b32  	%r1168, %r1165, %r1167;
	or.b32  	%r1536, %r1168, %r1536;
	add.s32 	%r1537, %r1537, 1;
$L__BB0_208:
	and.b32  	%r1169, %r458, 262144;
	setp.eq.s32 	%p313, %r1169, 0;
	@%p313 bra 	$L__BB0_210;
	shl.b32 	%r1170, %r1064, 13;
	shr.s32 	%r1171, %r1170, 31;
	mov.b32 	%r1172, 1;
	shl.b32 	%r1173, %r1172, %r1537;
	and.b32  	%r1174, %r1171, %r1173;
	or.b32  	%r1536, %r1174, %r1536;
	add.s32 	%r1537, %r1537, 1;
$L__BB0_210:
	and.b32  	%r1175, %r458, 524288;
	setp.eq.s32 	%p314, %r1175, 0;
	@%p314 bra 	$L__BB0_212;
	shl.b32 	%r1176, %r1064, 12;
	shr.s32 	%r1177, %r1176, 31;
	mov.b32 	%r1178, 1;
	shl.b32 	%r1179, %r1178, %r1537;
	and.b32  	%r1180, %r1177, %r1179;
	or.b32  	%r1536, %r1180, %r1536;
	add.s32 	%r1537, %r1537, 1;
$L__BB0_212:
	and.b32  	%r1181, %r458, 1048576;
	setp.eq.s32 	%p315, %r1181, 0;
	@%p315 bra 	$L__BB0_214;
	shl.b32 	%r1182, %r1064, 11;
	shr.s32 	%r1183, %r1182, 31;
	mov.b32 	%r1184, 1;
	shl.b32 	%r1185, %r1184, %r1537;
	and.b32  	%r1186, %r1183, %r1185;
	or.b32  	%r1536, %r1186, %r1536;
	add.s32 	%r1537, %r1537, 1;
$L__BB0_214:
	and.b32  	%r1187, %r458, 2097152;
	setp.eq.s32 	%p316, %r1187, 0;
	@%p316 bra 	$L__BB0_216;
	shl.b32 	%r1188, %r1064, 10;
	shr.s32 	%r1189, %r1188, 31;
	mov.b32 	%r1190, 1;
	shl.b32 	%r1191, %r1190, %r1537;
	and.b32  	%r1192, %r1189, %r1191;
	or.b32  	%r1536, %r1192, %r1536;
	add.s32 	%r1537, %r1537, 1;
$L__BB0_216:
	and.b32  	%r1193, %r458, 4194304;
	setp.eq.s32 	%p317, %r1193, 0;
	@%p317 bra 	$L__BB0_218;
	shl.b32 	%r1194, %r1064, 9;
	shr.s32 	%r1195, %r1194, 31;
	mov.b32 	%r1196, 1;
	shl.b32 	%r1197, %r1196, %r1537;
	and.b32  	%r1198, %r1195, %r1197;
	or.b32  	%r1536, %r1198, %r1536;
	add.s32 	%r1537, %r1537, 1;
$L__BB0_218:
	and.b32  	%r1199, %r458, 8388608;
	setp.eq.s32 	%p318, %r1199, 0;
	@%p318 bra 	$L__BB0_220;
	shl.b32 	%r1200, %r1064, 8;
	shr.s32 	%r1201, %r1200, 31;
	mov.b32 	%r1202, 1;
	shl.b32 	%r1203, %r1202, %r1537;
	and.b32  	%r1204, %r1201, %r1203;
	or.b32  	%r1536, %r1204, %r1536;
	add.s32 	%r1537, %r1537, 1;
$L__BB0_220:
	and.b32  	%r1205, %r458, 16777216;
	setp.eq.s32 	%p319, %r1205, 0;
	@%p319 bra 	$L__BB0_222;
	shl.b32 	%r1206, %r1064, 7;
	shr.s32 	%r1207, %r1206, 31;
	mov.b32 	%r1208, 1;
	shl.b32 	%r1209, %r1208, %r1537;
	and.b32  	%r1210, %r1207, %r1209;
	or.b32  	%r1536, %r1210, %r1536;
	add.s32 	%r1537, %r1537, 1;
$L__BB0_222:
	and.b32  	%r1211, %r458, 33554432;
	setp.eq.s32 	%p320, %r1211, 0;
	@%p320 bra 	$L__BB0_224;
	shl.b32 	%r1212, %r1064, 6;
	shr.s32 	%r1213, %r1212, 31;
	mov.b32 	%r1214, 1;
	shl.b32 	%r1215, %r1214, %r1537;
	and.b32  	%r1216, %r1213, %r1215;
	or.b32  	%r1536, %r1216, %r1536;
	add.s32 	%r1537, %r1537, 1;
$L__BB0_224:
	and.b32  	%r1217, %r458, 67108864;
	setp.eq.s32 	%p321, %r1217, 0;
	@%p321 bra 	$L__BB0_226;
	shl.b32 	%r1218, %r1064, 5;
	shr.s32 	%r1219, %r1218, 31;
	mov.b32 	%r1220, 1;
	shl.b32 	%r1221, %r1220, %r1537;
	and.b32  	%r1222, %r1219, %r1221;
	or.b32  	%r1536, %r1222, %r1536;
	add.s32 	%r1537, %r1537, 1;
$L__BB0_226:
	and.b32  	%r1223, %r458, 134217728;
	setp.eq.s32 	%p322, %r1223, 0;
	@%p322 bra 	$L__BB0_228;
	shl.b32 	%r1224, %r1064, 4;
	shr.s32 	%r1225, %r1224, 31;
	mov.b32 	%r1226, 1;
	shl.b32 	%r1227, %r1226, %r1537;
	and.b32  	%r1228, %r1225, %r1227;
	or.b32  	%r1536, %r1228, %r1536;
	add.s32 	%r1537, %r1537, 1;
$L__BB0_228:
	and.b32  	%r1229, %r458, 268435456;
	setp.eq.s32 	%p323, %r1229, 0;
	@%p323 bra 	$L__BB0_230;
	shl.b32 	%r1230, %r1064, 3;
	shr.s32 	%r1231, %r1230, 31;
	mov.b32 	%r1232, 1;
	shl.b32 	%r1233, %r1232, %r1537;
	and.b32  	%r1234, %r1231, %r1233;
	or.b32  	%r1536, %r1234, %r1536;
	add.s32 	%r1537, %r1537, 1;
$L__BB0_230:
	and.b32  	%r1235, %r458, 536870912;
	setp.eq.s32 	%p324, %r1235, 0;
	@%p324 bra 	$L__BB0_232;
	shl.b32 	%r1236, %r1064, 2;
	shr.s32 	%r1237, %r1236, 31;
	mov.b32 	%r1238, 1;
	shl.b32 	%r1239, %r1238, %r1537;
	and.b32  	%r1240, %r1237, %r1239;
	or.b32  	%r1536, %r1240, %r1536;
	add.s32 	%r1537, %r1537, 1;
$L__BB0_232:
	and.b32  	%r1241, %r458, 1073741824;
	setp.eq.s32 	%p325, %r1241, 0;
	@%p325 bra 	$L__BB0_234;
	shl.b32 	%r1242, %r1064, 1;
	shr.s32 	%r1243, %r1242, 31;
	mov.b32 	%r1244, 1;
	shl.b32 	%r1245, %r1244, %r1537;
	and.b32  	%r1246, %r1243, %r1245;
	or.b32  	%r1536, %r1246, %r1536;
	add.s32 	%r1537, %r1537, 1;
$L__BB0_234:
	and.b32  	%r1247, %r458, %r1064;
	mov.b32 	%r1248, 1;
	shl.b32 	%r1249, %r1248, %r1537;
	shr.s32 	%r1250, %r1247, 31;
	and.b32  	%r1251, %r1250, %r1249;
	or.b32  	%r1592, %r1536, %r1251;
$L__BB0_235:
	setp.eq.s32 	%p329, %r1592, 0;
	mov.pred 	%p328, 0;
	mov.pred 	%p399, %p328;
	@%p329 bra 	$L__BB0_239;
	mov.u32 	%r1593, %r11;
$L__BB0_237:
	shl.b32 	%r1253, %r1593, 1;
	mov.u32 	%r1254, _ZZ25phase1_propagation_kernelPKiPtPiPfS3_iE7s_cands;
	add.s32 	%r1255, %r1254, %r1253;
	ld.shared.u16 	%rs91, [%r1255];
	setp.ne.s16 	%p330, %rs91, 0;
	add.s32 	%r340, %r1593, 32;
	setp.lt.u32 	%p331, %r1593, 49;
	and.pred  	%p332, %p330, %p331;
	mov.u32 	%r1593, %r340;
	@%p332 bra 	$L__BB0_237;
	setp.eq.s16 	%p334, %rs91, 0;
	vote.sync.ballot.b32 	%r1256, %p334, %r458;
	setp.eq.s32 	%p336, %r1256, 0;
	mov.pred 	%p399, -1;
	@%p336 bra 	$L__BB0_6;
$L__BB0_239:
	bar.warp.sync 	%r448;
	shl.b32 	%r1258, %r1642, 1;
	mov.u32 	%r1259, _ZZ25phase1_propagation_kernelPKiPtPiPfS3_iE7s_cands;
	add.s32 	%r1641, %r1259, %r1258;
	mul.wide.u32 	%rd58, %r1642, 80;
	mov.u64 	%rd59, d_peers;
	add.s64 	%rd60, %rd58, %rd59;
	add.s64 	%rd75, %rd60, 40;
	mov.b32 	%r1634, 0;
	mov.f32 	%f35, 0f00000000;
	mov.u32 	%r1594, %r1641;
	mov.u32 	%r1595, %r1642;
	mov.u32 	%r1633, %r1634;
$L__BB0_240:
	mov.u32 	%r343, %r1595;
	ld.shared.u16 	%rs92, [%r1594];
	cvt.u32.u16 	%r1260, %rs92;
	popc.b32 	%r1261, %r1260;
	cvt.u16.u32 	%rs93, %r1261;
	setp.ne.s16 	%p339, %rs93, 1;
	@%p339 bra 	$L__BB0_242;
	add.s32 	%r1633, %r1633, 1;
	bra.uni 	$L__BB0_282;
$L__BB0_242:
	setp.eq.s16 	%p340, %rs92, 0;
	@%p340 bra 	$L__BB0_282;
	ld.const.u32 	%r1262, [%rd75+-40];
	shl.b32 	%r1263, %r1262, 1;
	add.s32 	%r1265, %r1259, %r1263;
	ld.shared.u16 	%rs356, [%r1265];
	cvt.u32.u16 	%r1266, %rs356;
	popc.b32 	%r1267, %r1266;
	cvt.u16.u32 	%rs357, %r1267;
	setp.eq.s16 	%p341, %rs357, 1;
	selp.u32 	%r1268, 1, 0, %p341;
	ld.const.u32 	%r1269, [%rd75+-36];
	shl.b32 	%r1270, %r1269, 1;
	add.s32 	%r1271, %r1259, %r1270;
	ld.shared.u16 	%rs358, [%r1271];
	cvt.u32.u16 	%r1272, %rs358;
	popc.b32 	%r1273, %r1272;
	cvt.u16.u32 	%rs359, %r1273;
	setp.eq.s16 	%p342, %rs359, 1;
	selp.u32 	%r1274, 1, 0, %p342;
	add.s32 	%r1275, %r1268, %r1274;
	ld.const.u32 	%r1276, [%rd75+-32];
	shl.b32 	%r1277, %r1276, 1;
	add.s32 	%r1278, %r1259, %r1277;
	ld.shared.u16 	%rs94, [%r1278];
	cvt.u32.u16 	%r1279, %rs94;
	popc.b32 	%r1280, %r1279;
	cvt.u16.u32 	%rs360, %r1280;
	setp.eq.s16 	%p343, %rs360, 1;
	selp.u32 	%r1281, 1, 0, %p343;
	add.s32 	%r1282, %r1275, %r1281;
	ld.const.u32 	%r1283, [%rd75+-28];
	shl.b32 	%r1284, %r1283, 1;
	add.s32 	%r1285, %r1259, %r1284;
	ld.shared.u16 	%rs95, [%r1285];
	cvt.u32.u16 	%r1286, %rs95;
	popc.b32 	%r1287, %r1286;
	cvt.u16.u32 	%rs96, %r1287;
	setp.eq.s16 	%p344, %rs96, 1;
	selp.u32 	%r1288, 1, 0, %p344;
	add.s32 	%r1289, %r1282, %r1288;
	ld.const.u32 	%r1290, [%rd75+-24];
	shl.b32 	%r1291, %r1290, 1;
	add.s32 	%r1292, %r1259, %r1291;
	ld.shared.u16 	%rs97, [%r1292];
	cvt.u32.u16 	%r1293, %rs97;
	popc.b32 	%r1294, %r1293;
	cvt.u16.u32 	%rs98, %r1294;
	setp.eq.s16 	%p345, %rs98, 1;
	selp.u32 	%r1295, 1, 0, %p345;
	add.s32 	%r1296, %r1289, %r1295;
	ld.const.u32 	%r1297, [%rd75+-20];
	shl.b32 	%r1298, %r1297, 1;
	add.s32 	%r1299, %r1259, %r1298;
	ld.shared.u16 	%rs99, [%r1299];
	cvt.u32.u16 	%r1300, %rs99;
	popc.b32 	%r1301, %r1300;
	cvt.u16.u32 	%rs100, %r1301;
	setp.eq.s16 	%p346, %rs100, 1;
	selp.u32 	%r1302, 1, 0, %p346;
	add.s32 	%r1303, %r1296, %r1302;
	ld.const.u32 	%r1304, [%rd75+-16];
	shl.b32 	%r1305, %r1304, 1;
	add.s32 	%r1306, %r1259, %r1305;
	ld.shared.u16 	%rs101, [%r1306];
	cvt.u32.u16 	%r1307, %rs101;
	popc.b32 	%r1308, %r1307;
	cvt.u16.u32 	%rs102, %r1308;
	setp.eq.s16 	%p347, %rs102, 1;
	selp.u32 	%r1309, 1, 0, %p347;
	add.s32 	%r1310, %r1303, %r1309;
	ld.const.u32 	%r1311, [%rd75+-12];
	shl.b32 	%r1312, %r1311, 1;
	add.s32 	%r1313, %r1259, %r1312;
	ld.shared.u16 	%rs103, [%r1313];
	cvt.u32.u16 	%r1314, %rs103;
	popc.b32 	%r1315, %r1314;
	cvt.u16.u32 	%rs104, %r1315;
	setp.eq.s16 	%p348, %rs104, 1;
	selp.u32 	%r1316, 1, 0, %p348;
	add.s32 	%r1317, %r1310, %r1316;
	ld.const.u32 	%r1318, [%rd75+-8];
	shl.b32 	%r1319, %r1318, 1;
	add.s32 	%r1320, %r1259, %r1319;
	ld.shared.u16 	%rs105, [%r1320];
	cvt.u32.u16 	%r1321, %rs105;
	popc.b32 	%r1322, %r1321;
	cvt.u16.u32 	%rs106, %r1322;
	setp.eq.s16 	%p349, %rs106, 1;
	selp.u32 	%r1323, 1, 0, %p349;
	add.s32 	%r1324, %r1317, %r1323;
	ld.const.u32 	%r1325, [%rd75+-4];
	shl.b32 	%r1326, %r1325, 1;
	add.s32 	%r1327, %r1259, %r1326;
	ld.shared.u16 	%rs107, [%r1327];
	cvt.u32.u16 	%r1328, %rs107;
	popc.b32 	%r1329, %r1328;
	cvt.u16.u32 	%rs108, %r1329;
	setp.eq.s16 	%p350, %rs108, 1;
	selp.u32 	%r1330, 1, 0, %p350;
	add.s32 	%r1331, %r1324, %r1330;
	ld.const.u32 	%r1332, [%rd75];
	shl.b32 	%r1333, %r1332, 1;
	add.s32 	%r1334, %r1259, %r1333;
	ld.shared.u16 	%rs109, [%r1334];
	cvt.u32.u16 	%r1335, %rs109;
	popc.b32 	%r1336, %r1335;
	cvt.u16.u32 	%rs110, %r1336;
	setp.eq.s16 	%p351, %rs110, 1;
	selp.u32 	%r1337, 1, 0, %p351;
	add.s32 	%r1338, %r1331, %r1337;
	ld.const.u32 	%r1339, [%rd75+4];
	shl.b32 	%r1340, %r1339, 1;
	add.s32 	%r1341, %r1259, %r1340;
	ld.shared.u16 	%rs111, [%r1341];
	cvt.u32.u16 	%r1342, %rs111;
	popc.b32 	%r1343, %r1342;
	cvt.u16.u32 	%rs112, %r1343;
	setp.eq.s16 	%p352, %rs112, 1;
	selp.u32 	%r1344, 1, 0, %p352;
	add.s32 	%r1345, %r1338, %r1344;
	ld.const.u32 	%r1346, [%rd75+8];
	shl.b32 	%r1347, %r1346, 1;
	add.s32 	%r1348, %r1259, %r1347;
	ld.shared.u16 	%rs113, [%r1348];
	cvt.u32.u16 	%r1349, %rs113;
	popc.b32 	%r1350, %r1349;
	cvt.u16.u32 	%rs114, %r1350;
	setp.eq.s16 	%p353, %rs114, 1;
	selp.u32 	%r1351, 1, 0, %p353;
	add.s32 	%r1352, %r1345, %r1351;
	ld.const.u32 	%r1353, [%rd75+12];
	shl.b32 	%r1354, %r1353, 1;
	add.s32 	%r1355, %r1259, %r1354;
	ld.shared.u16 	%rs115, [%r1355];
	cvt.u32.u16 	%r1356, %rs115;
	popc.b32 	%r1357, %r1356;
	cvt.u16.u32 	%rs116, %r1357;
	setp.eq.s16 	%p354, %rs116, 1;
	selp.u32 	%r1358, 1, 0, %p354;
	add.s32 	%r1359, %r1352, %r1358;
	ld.const.u32 	%r1360, [%rd75+16];
	shl.b32 	%r1361, %r1360, 1;
	add.s32 	%r1362, %r1259, %r1361;
	ld.shared.u16 	%rs117, [%r1362];
	cvt.u32.u16 	%r1363, %rs117;
	popc.b32 	%r1364, %r1363;
	cvt.u16.u32 	%rs118, %r1364;
	setp.eq.s16 	%p355, %rs118, 1;
	selp.u32 	%r1365, 1, 0, %p355;
	add.s32 	%r1366, %r1359, %r1365;
	ld.const.u32 	%r1367, [%rd75+20];
	shl.b32 	%r1368, %r1367, 1;
	add.s32 	%r1369, %r1259, %r1368;
	ld.shared.u16 	%rs119, [%r1369];
	cvt.u32.u16 	%r1370, %rs119;
	popc.b32 	%r1371, %r1370;
	cvt.u16.u32 	%rs120, %r1371;
	setp.eq.s16 	%p356, %rs120, 1;
	selp.u32 	%r1372, 1, 0, %p356;
	add.s32 	%r1373, %r1366, %r1372;
	ld.const.u32 	%r1374, [%rd75+24];
	shl.b32 	%r1375, %r1374, 1;
	add.s32 	%r1376, %r1259, %r1375;
	ld.shared.u16 	%rs121, [%r1376];
	cvt.u32.u16 	%r1377, %rs121;
	popc.b32 	%r1378, %r1377;
	cvt.u16.u32 	%rs122, %r1378;
	setp.eq.s16 	%p357, %rs122, 1;
	selp.u32 	%r1379, 1, 0, %p357;
	add.s32 	%r1380, %r1373, %r1379;
	ld.const.u32 	%r1381, [%rd75+28];
	shl.b32 	%r1382, %r1381, 1;
	add.s32 	%r1383, %r1259, %r1382;
	ld.shared.u16 	%rs123, [%r1383];
	cvt.u32.u16 	%r1384, %rs123;
	popc.b32 	%r1385, %r1384;
	cvt.u16.u32 	%rs124, %r1385;
	setp.eq.s16 	%p358, %rs124, 1;
	selp.u32 	%r1386, 1, 0, %p358;
	add.s32 	%r1387, %r1380, %r1386;
	ld.const.u32 	%r1388, [%rd75+32];
	shl.b32 	%r1389, %r1388, 1;
	add.s32 	%r1390, %r1259, %r1389;
	ld.shared.u16 	%rs125, [%r1390];
	cvt.u32.u16 	%r1391, %rs125;
	popc.b32 	%r1392, %r1391;
	cvt.u16.u32 	%rs126, %r1392;
	setp.eq.s16 	%p359, %rs126, 1;
	selp.u32 	%r1393, 1, 0, %p359;
	add.s32 	%r1394, %r1387, %r1393;
	ld.const.u32 	%r1395, [%rd75+36];
	shl.b32 	%r1396, %r1395, 1;
	add.s32 	%r1397, %r1259, %r1396;
	ld.shared.u16 	%rs127, [%r1397];
	cvt.u32.u16 	%r1398, %rs127;
	popc.b32 	%r1399, %r1398;
	cvt.u16.u32 	%rs128, %r1399;
	setp.eq.s16 	%p360, %rs128, 1;
	selp.u32 	%r1400, 1, 0, %p360;
	add.s32 	%r1401, %r1394, %r1400;
	cvt.rn.f32.u32 	%f2, %r1401;
	cvt.rn.f32.u16 	%f14, %rs93;
	div.rn.f32 	%f3, %f14, 0f41100000;
	setp.gt.u16 	%p361, %rs357, 1;
	and.b16  	%rs361, %rs356, %rs92;
	cvt.u32.u16 	%r1402, %rs361;
	popc.b32 	%r1403, %r1402;
	cvt.u16.u32 	%rs362, %r1403;
	selp.b16 	%rs363, %rs362, 0, %p361;
	selp.u32 	%r1404, 1, 0, %p361;
	setp.lt.u16 	%p362, %rs359, 2;
	and.b16  	%rs364, %rs358, %rs92;
	cvt.u32.u16 	%r1405, %rs364;
	popc.b32 	%r1406, %r1405;
	cvt.u16.u32 	%rs365, %r1406;
	selp.b32 	%r1407, 2, 1, %p361;
	selp.b16 	%rs366, 0, %rs365, %p362;
	add.s16 	%rs433, %rs363, %rs366;
	selp.b32 	%r1600, %r1404, %r1407, %p362;
	setp.lt.u16 	%p363, %rs360, 2;
	@%p363 bra 	$L__BB0_245;
	and.b16  	%rs367, %rs94, %rs92;
	cvt.u32.u16 	%r1408, %rs367;
	popc.b32 	%r1409, %r1408;
	cvt.u16.u32 	%rs368, %r1409;
	add.s16 	%rs433, %rs433, %rs368;
	add.s32 	%r1600, %r1600, 1;
$L__BB0_245:
	cvt.u32.u16 	%r1601, %rs433;
	setp.lt.u16 	%p364, %rs96, 2;
	@%p364 bra 	$L__BB0_247;
	and.b16  	%rs369, %rs95, %rs92;
	cvt.u32.u16 	%r1410, %rs369;
	popc.b32 	%r1411, %r1410;
	add.s32 	%r1601, %r1601, %r1411;
	add.s32 	%r1600, %r1600, 1;
$L__BB0_247:
	setp.lt.u16 	%p365, %rs98, 2;
	@%p365 bra 	$L__BB0_249;
	and.b16  	%rs370, %rs97, %rs92;
	cvt.u32.u16 	%r1412, %rs370;
	popc.b32 	%r1413, %r1412;
	add.s32 	%r1601, %r1601, %r1413;
	add.s32 	%r1600, %r1600, 1;
$L__BB0_249:
	setp.lt.u16 	%p366, %rs100, 2;
	@%p366 bra 	$L__BB0_251;
	and.b16  	%rs371, %rs99, %rs92;
	cvt.u32.u16 	%r1414, %rs371;
	popc.b32 	%r1415, %r1414;
	add.s32 	%r1601, %r1601, %r1415;
	add.s32 	%r1600, %r1600, 1;
$L__BB0_251:
	setp.lt.u16 	%p367, %rs102, 2;
	@%p367 bra 	$L__BB0_253;
	and.b16  	%rs372, %rs101, %rs92;
	cvt.u32.u16 	%r1416, %rs372;
	popc.b32 	%r1417, %r1416;
	add.s32 	%r1601, %r1601, %r1417;
	add.s32 	%r1600, %r1600, 1;
$L__BB0_253:
	setp.lt.u16 	%p368, %rs104, 2;
	@%p368 bra 	$L__BB0_255;
	and.b16  	%rs373, %rs103, %rs92;
	cvt.u32.u16 	%r1418, %rs373;
	popc.b32 	%r1419, %r1418;
	add.s32 	%r1601, %r1601, %r1419;
	add.s32 	%r1600, %r1600, 1;
$L__BB0_255:
	setp.lt.u16 	%p369, %rs106, 2;
	@%p369 bra 	$L__BB0_257;
	and.b16  	%rs374, %rs105, %rs92;
	cvt.u32.u16 	%r1420, %rs374;
	popc.b32 	%r1421, %r1420;
	add.s32 	%r1601, %r1601, %r1421;
	add.s32 	%r1600, %r1600, 1;
$L__BB0_257:
	setp.lt.u16 	%p370, %rs108, 2;
	@%p370 bra 	$L__BB0_259;
	and.b16  	%rs375, %rs107, %rs92;
	cvt.u32.u16 	%r1422, %rs375;
	popc.b32 	%r1423, %r1422;
	add.s32 	%r1601, %r1601, %r1423;
	add.s32 	%r1600, %r1600, 1;
$L__BB0_259:
	setp.lt.u16 	%p371, %rs110, 2;
	@%p371 bra 	$L__BB0_261;
	and.b16  	%rs376, %rs109, %rs92;
	cvt.u32.u16 	%r1424, %rs376;
	popc.b32 	%r1425, %r1424;
	add.s32 	%r1601, %r1601, %r1425;
	add.s32 	%r1600, %r1600, 1;
$L__BB0_261:
	setp.lt.u16 	%p372, %rs112, 2;
	@%p372 bra 	$L__BB0_263;
	and.b16  	%rs377, %rs111, %rs92;
	cvt.u32.u16 	%r1426, %rs377;
	popc.b32 	%r1427, %r1426;
	add.s32 	%r1601, %r1601, %r1427;
	add.s32 	%r1600, %r1600, 1;
$L__BB0_263:
	setp.lt.u16 	%p373, %rs114, 2;
	@%p373 bra 	$L__BB0_265;
	and.b16  	%rs378, %rs113, %rs92;
	cvt.u32.u16 	%r1428, %rs378;
	popc.b32 	%r1429, %r1428;
	add.s32 	%r1601, %r1601, %r1429;
	add.s32 	%r1600, %r1600, 1;
$L__BB0_265:
	setp.lt.u16 	%p374, %rs116, 2;
	@%p374 bra 	$L__BB0_267;
	and.b16  	%rs379, %rs115, %rs92;
	cvt.u32.u16 	%r1430, %rs379;
	popc.b32 	%r1431, %r1430;
	add.s32 	%r1601, %r1601, %r1431;
	add.s32 	%r1600, %r1600, 1;
$L__BB0_267:
	setp.lt.u16 	%p375, %rs118, 2;
	@%p375 bra 	$L__BB0_269;
	and.b16  	%rs380, %rs117, %rs92;
	cvt.u32.u16 	%r1432, %rs380;
	popc.b32 	%r1433, %r1432;
	add.s32 	%r1601, %r1601, %r1433;
	add.s32 	%r1600, %r1600, 1;
$L__BB0_269:
	setp.lt.u16 	%p376, %rs120, 2;
	@%p376 bra 	$L__BB0_271;
	and.b16  	%rs381, %rs119, %rs92;
	cvt.u32.u16 	%r1434, %rs381;
	popc.b32 	%r1435, %r1434;
	add.s32 	%r1601, %r1601, %r1435;
	add.s32 	%r1600, %r1600, 1;
$L__BB0_271:
	setp.lt.u16 	%p377, %rs122, 2;
	@%p377 bra 	$L__BB0_273;
	and.b16  	%rs382, %rs121, %rs92;
	cvt.u32.u16 	%r1436, %rs382;
	popc.b32 	%r1437, %r1436;
	add.s32 	%r1601, %r1601, %r1437;
	add.s32 	%r1600, %r1600, 1;
$L__BB0_273:
	setp.lt.u16 	%p378, %rs124, 2;
	@%p378 bra 	$L__BB0_275;
	and.b16  	%rs383, %rs123, %rs92;
	cvt.u32.u16 	%r1438, %rs383;
	popc.b32 	%r1439, %r1438;
	add.s32 	%r1601, %r1601, %r1439;
	add.s32 	%r1600, %r1600, 1;
$L__BB0_275:
	setp.lt.u16 	%p379, %rs126, 2;
	@%p379 bra 	$L__BB0_277;
	and.b16  	%rs384, %rs125, %rs92;
	cvt.u32.u16 	%r1440, %rs384;
	popc.b32 	%r1441, %r1440;
	add.s32 	%r1601, %r1601, %r1441;
	add.s32 	%r1600, %r1600, 1;
$L__BB0_277:
	setp.lt.u16 	%p380, %rs128, 2;
	@%p380 bra 	$L__BB0_279;
	and.b16  	%rs385, %rs127, %rs92;
	cvt.u32.u16 	%r1442, %rs385;
	popc.b32 	%r1443, %r1442;
	add.s32 	%r1601, %r1601, %r1443;
	add.s32 	%r1600, %r1600, 1;
$L__BB0_279:
	setp.eq.s32 	%p381, %r1600, 0;
	mov.f32 	%f34, 0f00000000;
	@%p381 bra 	$L__BB0_281;
	cvt.rn.f32.u32 	%f16, %r1601;
	cvt.u32.u16 	%r1444, %rs93;
	mul.lo.s32 	%r1445, %r1600, %r1444;
	cvt.rn.f32.u32 	%f17, %r1445;
	div.rn.f32 	%f18, %f16, %f17;
	mul.f32 	%f34, %f18, 0f3E800000;
$L__BB0_281:
	div.rn.f32 	%f19, %f2, 0f41A00000;
	mul.f32 	%f20, %f19, 0f3ECCCCCD;
	mov.f32 	%f21, 0f3F800000;
	sub.f32 	%f22, %f21, %f3;
	fma.rn.f32 	%f23, %f22, 0f3EB33333, %f20;
	add.f32 	%f24, %f23, %f34;
	setp.lt.f32 	%p382, %f24, 0f7F7FFFFF;
	setp.gt.f32 	%p383, %f24, %f35;
	selp.f32 	%f26, %f24, %f35, %p383;
	selp.f32 	%f35, %f26, %f35, %p382;
	add.s32 	%r1634, %r1634, 1;
$L__BB0_282:
	add.s32 	%r1595, %r343, 32;
	add.s32 	%r1594, %r1594, 64;
	add.s64 	%rd75, %rd75, 2560;
	setp.lt.u32 	%p384, %r343, 49;
	@%p384 bra 	$L__BB0_240;
	setp.lt.u32 	%p385, %r1637, 2;
	@%p385 bra 	$L__BB0_284;
	bra.uni 	$L__BB0_294;
$L__BB0_284:
	mad.lo.s32 	%r1452, %r1, 81, %r1642;
	mul.wide.u32 	%rd61, %r1452, 2;
	cvta.to.global.u64 	%rd62, %rd29;
	add.s64 	%rd76, %rd62, %rd61;
$L__BB0_285:
	ld.shared.u16 	%rs386, [%r1641];
	st.global.u16 	[%rd76], %rs386;
	add.s32 	%r443, %r1642, 32;
	add.s64 	%rd76, %rd76, 64;
	add.s32 	%r1641, %r1641, 64;
	setp.lt.u32 	%p390, %r1642, 49;
	mov.u32 	%r1642, %r443;
	@%p390 bra 	$L__BB0_285;
	setp.ne.s32 	%p391, %r5, 0;
	@%p391 bra 	$L__BB0_293;
	cvta.to.global.u64 	%rd63, %rd30;
	mul.wide.u32 	%rd64, %r1, 4;
	add.s64 	%rd65, %rd63, %rd64;
	st.global.f32 	[%rd65], %f35;
	setp.eq.s32 	%p392, %r1634, 0;
	setp.eq.f32 	%p393, %f35, 0f00000000;
	or.pred  	%p394, %p392, %p393;
	mov.f32 	%f37, 0f7F7FFFFF;
	@%p394 bra 	$L__BB0_289;
	cvt.rn.f32.s32 	%f29, %r1633;
	cvt.rn.f32.s32 	%f30, %r1634;
	mul.f32 	%f31, %f35, %f30;
	mul.f32 	%f32, %f31, 0f400C9F54;
	div.rn.f32 	%f37, %f29, %f32;
$L__BB0_289:
	ld.param.u64 	%rd73, [_Z25phase1_propagation_kernelPKiPtPiPfS3_i_param_4];
	cvta.to.global.u64 	%rd66, %rd73;
	add.s64 	%rd68, %rd66, %rd64;
	st.global.f32 	[%rd68], %f37;
	@%p399 bra 	$L__BB0_298;
	mov.b32 	%r1643, 0;
$L__BB0_291:
	shl.b32 	%r1454, %r1643, 1;
	add.s32 	%r1456, %r1259, %r1454;
	ld.shared.u16 	%r1457, [%r1456];
	popc.b32 	%r1458, %r1457;
	cvt.u16.u32 	%rs132, %r1458;
	setp.eq.s16 	%p395, %rs132, 1;
	add.s32 	%r446, %r1643, 1;
	setp.lt.u32 	%p396, %r1643, 80;
	and.pred  	%p397, %p395, %p396;
	mov.u32 	%r1643, %r446;
	@%p397 bra 	$L__BB0_291;
	setp.eq.s16 	%p398, %rs132, 1;
	selp.u32 	%r1459, 1, 0, %p398;
	add.s64 	%rd70, %rd1, %rd64;
	st.global.u32 	[%rd70], %r1459;
$L__BB0_293:
	ret;
$L__BB0_294:
	setp.eq.s32 	%p386, %r448, -1;
	shr.u32 	%r429, %r1637, 1;
	@%p386 bra 	$L__BB0_296;
	// begin inline asm
	mov.u32 %r1446, %laneid;
	// end inline asm
	add.s32 	%r1447, %r429, 1;
	fns.b32 	%r1448, %r448, %r1446, %r1447;
	setp.gt.u32 	%p387, %r1448, 31;
	selp.b32 	%r1449, %r1446, %r1448, %p387;
	shfl.sync.idx.b32	%r1639|%p2, %r1633, %r1449, 31, %r448;
	shfl.sync.idx.b32	%r1638|%p3, %r1634, %r1449, 31, %r448;
	mov.b32 	%r1450, %f35;
	shfl.sync.idx.b32	%r1640|%p4, %r1450, %r1449, 31, %r448;
	bra.uni 	$L__BB0_297;
$L__BB0_296:
	shfl.sync.down.b32	%r1639|%p5, %r1633, %r429, 31, -1;
	shfl.sync.down.b32	%r1638|%p6, %r1634, %r429, 31, -1;
	mov.b32 	%r1451, %f35;
	shfl.sync.down.b32	%r1640|%p7, %r1451, %r429, 31, -1;
$L__BB0_297:
	add.s32 	%r1633, %r1639, %r1633;
	add.s32 	%r1634, %r1638, %r1634;
	mov.b32 	%f27, %r1640;
	setp.lt.f32 	%p388, %f35, %f27;
	selp.f32 	%f35, %f27, %f35, %p388;
	setp.lt.u32 	%p389, %r1637, 4;
	mov.u32 	%r1637, %r429;
	@%p389 bra 	$L__BB0_284;
	bra.uni 	$L__BB0_294;
$L__BB0_298:
	add.s64 	%rd72, %rd1, %rd64;
	mov.b32 	%r1460, -1;
	st.global.u32 	[%rd72], %r1460;
	bra.uni 	$L__BB0_293;

}
	// .globl	_Z17trichotomy_kernelPKtPKfS2_Pfi
.visible .entry _Z17trichotomy_kernelPKtPKfS2_Pfi(
	.param .u64 .ptr .align 1 _Z17trichotomy_kernelPKtPKfS2_Pfi_param_0,
	.param .u64 .ptr .align 1 _Z17trichotomy_kernelPKtPKfS2_Pfi_param_1,
	.param .u64 .ptr .align 1 _Z17trichotomy_kernelPKtPKfS2_Pfi_param_2,
	.param .u64 .ptr .align 1 _Z17trichotomy_kernelPKtPKfS2_Pfi_param_3,
	.param .u32 _Z17trichotomy_kernelPKtPKfS2_Pfi_param_4
)
{
	.reg .pred 	%p<26>;
	.reg .b16 	%rs<3>;
	.reg .b32 	%r<67>;
	.reg .b32 	%f<32>;
	.reg .b64 	%rd<15>;

	ld.param.u64 	%rd4, [_Z17trichotomy_kernelPKtPKfS2_Pfi_param_0];
	ld.param.u64 	%rd5, [_Z17trichotomy_kernelPKtPKfS2_Pfi_param_3];
	ld.param.u32 	%r26, [_Z17trichotomy_kernelPKtPKfS2_Pfi_param_4];
	mov.u32 	%r1, %ctaid.x;
	setp.ge.s32 	%p10, %r1, %r26;
	@%p10 bra 	$L__BB1_18;
	cvta.to.global.u64 	%rd6, %rd4;
	// begin inline asm
	activemask.b32 %r27;
	// end inline asm
	// begin inline asm
	mov.u32 %r28, %lanemask_lt;
	// end inline asm
	and.b32  	%r2, %r28, %r27;
	mul.lo.s32 	%r31, %r1, 81;
	// begin inline asm
	activemask.b32 %r29;
	// end inline asm
	popc.b32 	%r62, %r29;
	and.b32  	%r32, %r29, %r28;
	popc.b32 	%r59, %r32;
	cvt.u64.u32 	%rd7, %r59;
	cvt.u64.u32 	%rd8, %r31;
	add.s64 	%rd9, %rd7, %rd8;
	shl.b64 	%rd10, %rd9, 1;
	add.s64 	%rd14, %rd6, %rd10;
	mov.b32 	%r61, 0;
	mov.f32 	%f29, 0f00000000;
	mov.f32 	%f28, %f29;
$L__BB1_2:
	ld.global.nc.u16 	%rs2, [%rd14];
	cvt.u32.u16 	%r33, %rs2;
	popc.b32 	%r34, %r33;
	cvt.u16.u32 	%rs1, %r34;
	setp.lt.u16 	%p11, %rs1, 2;
	@%p11 bra 	$L__BB1_4;
	cvt.rn.f32.u16 	%f14, %rs1;
	rcp.rn.f32 	%f15, %f14;
	add.f32 	%f29, %f29, %f15;
	fma.rn.f32 	%f28, %f15, %f15, %f28;
	add.s32 	%r61, %r61, 1;
$L__BB1_4:
	add.s32 	%r10, %r59, 32;
	add.s64 	%rd14, %rd14, 64;
	setp.lt.u32 	%p12, %r59, 49;
	mov.u32 	%r59, %r10;
	@%p12 bra 	$L__BB1_2;
	setp.lt.u32 	%p13, %r62, 2;
	@%p13 bra 	$L__BB1_16;
$L__BB1_6:
	setp.ne.s32 	%p14, %r29, -1;
	shr.u32 	%r13, %r62, 1;
	@%p14 bra 	$L__BB1_8;
	mov.b32 	%r40, %f29;
	shfl.sync.down.b32	%r64|%p1, %r40, %r13, 31, -1;
	bra.uni 	$L__BB1_9;
$L__BB1_8:
	// begin inline asm
	mov.u32 %r35, %laneid;
	// end inline asm
	add.s32 	%r36, %r13, 1;
	fns.b32 	%r37, %r29, %r35, %r36;
	setp.gt.u32 	%p15, %r37, 31;
	selp.b32 	%r38, %r35, %r37, %p15;
	mov.b32 	%r39, %f29;
	shfl.sync.idx.b32	%r64|%p2, %r39, %r38, 31, %r29;
$L__BB1_9:
	setp.ne.s32 	%p16, %r29, -1;
	mov.b32 	%f16, %r64;
	add.f32 	%f29, %f29, %f16;
	@%p16 bra 	$L__BB1_11;
	mov.b32 	%r46, %f28;
	shfl.sync.down.b32	%r65|%p4, %r46, %r13, 31, -1;
	bra.uni 	$L__BB1_12;
$L__BB1_11:
	// begin inline asm
	mov.u32 %r41, %laneid;
	// end inline asm
	add.s32 	%r42, %r13, 1;
	fns.b32 	%r43, %r29, %r41, %r42;
	setp.gt.u32 	%p17, %r43, 31;
	selp.b32 	%r44, %r41, %r43, %p17;
	mov.b32 	%r45, %f28;
	shfl.sync.idx.b32	%r65|%p5, %r45, %r44, 31, %r29;
$L__BB1_12:
	setp.ne.s32 	%p18, %r29, -1;
	mov.b32 	%f17, %r65;
	add.f32 	%f28, %f28, %f17;
	@%p18 bra 	$L__BB1_14;
	shfl.sync.down.b32	%r66|%p7, %r61, %r13, 31, -1;
	bra.uni 	$L__BB1_15;
$L__BB1_14:
	// begin inline asm
	mov.u32 %r47, %laneid;
	// end inline asm
	add.s32 	%r48, %r13, 1;
	fns.b32 	%r49, %r29, %r47, %r48;
	setp.gt.u32 	%p19, %r49, 31;
	selp.b32 	%r50, %r47, %r49, %p19;
	shfl.sync.idx.b32	%r66|%p8, %r61, %r50, 31, %r29;
$L__BB1_15:
	add.s32 	%r61, %r66, %r61;
	setp.gt.u32 	%p20, %r62, 3;
	mov.u32 	%r62, %r13;
	@%p20 bra 	$L__BB1_6;
$L__BB1_16:
	brev.b32 	%r51, %r29;
	bfind.shiftamt.u32 	%r52, %r51;
	shfl.sync.idx.b32	%r53|%p21, %r61, %r52, 31, %r29;
	cvt.rn.f32.s32 	%f18, %r53;
	max.f32 	%f19, %f18, 0f3F800000;
	mov.b32 	%r54, %f29;
	shfl.sync.idx.b32	%r55|%p22, %r54, %r52, 31, %r29;
	mov.b32 	%f20, %r55;
	div.rn.f32 	%f21, %f20, %f19;
	mov.b32 	%r56, %f28;
	shfl.sync.idx.b32	%r57|%p23, %r56, %r52, 31, %r29;
	mov.b32 	%f22, %r57;
	div.rn.f32 	%f23, %f22, %f19;
	mul.f32 	%f24, %f21, %f21;
	sub.f32 	%f25, %f23, %f24;
	mov.b32 	%r58, %f25;
	shfl.sync.idx.b32	%r25|%p24, %r58, %r52, 31, %r29;
	setp.ne.s32 	%p25, %r2, 0;
	@%p25 bra 	$L__BB1_18;
	cvta.to.global.u64 	%rd11, %rd5;
	mul.wide.u32 	%rd12, %r1, 4;
	add.s64 	%rd13, %rd11, %rd12;
	st.global.u32 	[%rd13], %r25;
$L__BB1_18:
	ret;

}
	// .globl	_Z24phase2_relaxation_kernelPtPiPKfS2_S2_i
.visible .entry _Z24phase2_relaxation_kernelPtPiPKfS2_S2_i(
	.param .u64 .ptr .align 1 _Z24phase2_relaxation_kernelPtPiPKfS2_S2_i_param_0,
	.param .u64 .ptr .align 1 _Z24phase2_relaxation_kernelPtPiPKfS2_S2_i_param_1,
	.param .u64 .ptr .align 1 _Z24phase2_relaxation_kernelPtPiPKfS2_S2_i_param_2,
	.param .u64 .ptr .align 1 _Z24phase2_relaxation_kernelPtPiPKfS2_S2_i_param_3,
	.param .u64 .ptr .align 1 _Z24phase2_relaxation_kernelPtPiPKfS2_S2_i_param_4,
	.param .u32 _Z24phase2_relaxation_kernelPtPiPKfS2_S2_i_param_5
)
{
	.local .align 4 .b8 	__local_depot2[36];
	.reg .b64 	%SP;
	.reg .b64 	%SPL;
	.reg .pred 	%p<605>;
	.reg .b16 	%rs<501>;
	.reg .b32 	%r<2272>;
	.reg .b32 	%f<1319>;
	.reg .b64 	%rd<88>;
	// demoted variable
	.shared .align 4 .b8 _ZZ24phase2_relaxation_kernelPtPiPKfS2_S2_iE7s_cands[164];
	// demoted variable
	.shared .align 4 .b8 _ZZ24phase2_relaxation_kernelPtPiPKfS2_S2_iE7s_probs[2916];
	// demoted variable
	.shared .align 4 .b8 _ZZ24phase2_relaxation_kernelPtPiPKfS2_S2_iE8s_logits[2916];
	// demoted variable
	.shared .align 4 .b8 _ZZ24phase2_relaxation_kernelPtPiPKfS2_S2_iE6s_grad[2916];
	// demoted variable
	.shared .align 4 .b8 _ZZ24phase2_relaxation_kernelPtPiPKfS2_S2_iE10s_momentum[2916];
	// demoted variable
	.shared .align 4 .b8 _ZZ24phase2_relaxation_kernelPtPiPKfS2_S2_iE12s_curvatures[324];
	// demoted variable
	.shared .align 4 .f32 _ZZ24phase2_relaxation_kernelPtPiPKfS2_S2_iE5s_tau;
	// demoted variable
	.shared .align 4 .b8 _ZZ24phase2_relaxation_kernelPtPiPKfS2_S2_iE13s_energy_hist[80];
	// demoted variable
	.shared .align 4 .u32 _ZZ24phase2_relaxation_kernelPtPiPKfS2_S2_iE12s_hist_count;
	// demoted variable
	.shared .align 4 .u32 _ZZ24phase2_relaxation_kernelPtPiPKfS2_S2_iE11s_rng_state;
	// demoted variable
	.shared .align 2 .b8 _ZZ24phase2_relaxation_kernelPtPiPKfS2_S2_iE11s_pre_round[162];
	mov.u64 	%SPL, __local_depot2;
	ld.param.u64 	%rd33, [_Z24phase2_relaxation_kernelPtPiPKfS2_S2_i_param_0];
	ld.param.u64 	%rd29, [_Z24phase2_relaxation_kernelPtPiPKfS2_S2_i_param_1];
	ld.param.u64 	%rd30, [_Z24phase2_relaxation_kernelPtPiPKfS2_S2_i_param_2];
	ld.param.u64 	%rd31, [_Z24phase2_relaxation_kernelPtPiPKfS2_S2_i_param_3];
	ld.param.u64 	%rd32, [_Z24phase2_relaxation_kernelPtPiPKfS2_S2_i_param_4];
	ld.param.u32 	%r566, [_Z24phase2_relaxation_kernelPtPiPKfS2_S2_i_param_5];
	cvta.to.global.u64 	%rd1, %rd33;
	add.u64 	%rd2, %SPL, 0;
	mov.u32 	%r1, %ctaid.x;
	setp.ge.s32 	%p14, %r1, %r566;
	@%p14 bra 	$L__BB2_533;
	cvta.to.global.u64 	%rd35, %rd29;
	mul.wide.u32 	%rd36, %r1, 4;
	add.s64 	%rd3, %rd35, %rd36;
	ld.global.u32 	%r567, [%rd3];
	setp.ne.s32 	%p15, %r567, 0;
	@%p15 bra 	$L__BB2_533;
	cvta.to.global.u64 	%rd37, %rd30;
	add.s64 	%rd39, %rd37, %rd36;
	ld.global.nc.f32 	%f182, [%rd39];
	cvta.to.global.u64 	%rd40, %rd31;
	add.s64 	%rd41, %rd40, %rd36;
	ld.global.nc.f32 	%f183, [%rd41];
	cvta.to.global.u64 	%rd42, %rd32;
	add.s64 	%rd43, %rd42, %rd36;
	ld.global.nc.f32 	%f2, [%rd43];
	setp.lt.f32 	%p16, %f183, 0f3DCCCCCD;
	setp.gt.f32 	%p17, %f183, 0f40000000;
	setp.lt.f32 	%p18, %f182, 0f3E4CCCCD;
	or.pred  	%p19, %p16, %p18;
	or.pred  	%p20, %p19, %p17;
	@%p20 bra 	$L__BB2_533;
	// begin inline asm
	activemask.b32 %r568;
	// end inline asm
	popc.b32 	%r3, %r568;
	// begin inline asm
	mov.u32 %r569, %lanemask_lt;
	// end inline asm
	and.b32  	%r5, %r569, %r568;
	popc.b32 	%r2271, %r5;
	setp.ne.s32 	%p21, %r5, 0;
	@%p21 bra 	$L__BB2_5;
	mov.b16 	%rs145, 0;
	st.shared.u16 	[_ZZ24phase2_relaxation_kernelPtPiPKfS2_S2_iE7s_cands+162], %rs145;
$L__BB2_5:
	mul.lo.s32 	%r7, %r1, 81;
	mov.u32 	%r572, _ZZ24phase2_relaxation_kernelPtPiPKfS2_S2_iE7s_cands;
	mov.u32 	%r2063, %r2271;
$L__BB2_6:
	add.s32 	%r570, %r2063, %r7;
	mul.wide.u32 	%rd44, %r570, 2;
	add.s64 	%rd45, %rd1, %rd44;
	ld.global.u16 	%rs146, [%rd45];
	shl.b32 	%r571, %r2063, 1;
	add.s32 	%r573, %r572, %r571;
	st.shared.u16 	[%r573], %rs146;
	add.s32 	%r9, %r2063, 32;
	setp.lt.u32 	%p22, %r2063, 49;
	mov.u32 	%r2063, %r9;
	@%p22 bra 	$L__BB2_6;
	setp.ne.s32 	%p23, %r5, 0;
	@%p23 bra 	$L__BB2_9;
	mov.b32 	%r574, 1073741824;
	st.shared.u32 	[_ZZ24phase2_relaxation_kernelPtPiPKfS2_S2_iE5s_tau], %r574;
	mov.b32 	%r575, 0;
	st.shared.u32 	[_ZZ24phase2_relaxation_kernelPtPiPKfS2_S2_iE12s_hist_count], %r575;
	mad.lo.s32 	%r576, %r1, 435, -2078137563;
	st.shared.u32 	[_ZZ24phase2_relaxation_kernelPtPiPKfS2_S2_iE11s_rng_state], %r576;
	st.shared.u32 	[_ZZ24phase2_relaxation_kernelPtPiPKfS2_S2_iE13s_energy_hist], %r575;
	st.shared.u32 	[_ZZ24phase2_relaxation_kernelPtPiPKfS2_S2_iE13s_energy_hist+4], %r575;
	st.shared.u32 	[_ZZ24phase2_relaxation_kernelPtPiPKfS2_S2_iE13s_energy_hist+8], %r575;
	st.shared.u32 	[_ZZ24phase2_relaxation_kernelPtPiPKfS2_S2_iE13s_energy_hist+12], %r575;
	st.shared.u32 	[_ZZ24phase2_relaxation_kernelPtPiPKfS2_S2_iE13s_energy_hist+16], %r575;
	st.shared.u32 	[_ZZ24phase2_relaxation_kernelPtPiPKfS2_S2_iE13s_energy_hist+20], %r575;
	st.shared.u32 	[_ZZ24phase2_relaxation_kernelPtPiPKfS2_S2_iE13s_energy_hist+24], %r575;
	st.shared.u32 	[_ZZ24phase2_relaxation_kernelPtPiPKfS2_S2_iE13s_energy_hist+28], %r575;
	st.shared.u32 	[_ZZ24phase2_relaxation_kernelPtPiPKfS2_S2_iE13s_energy_hist+32], %r575;
	st.shared.u32 	[_ZZ24phase2_relaxation_kernelPtPiPKfS2_S2_iE13s_energy_hist+36], %r575;
	st.shared.u32 	[_ZZ24phase2_relaxation_kernelPtPiPKfS2_S2_iE13s_energy_hist+40], %r575;
	st.shared.u32 	[_ZZ24phase2_relaxation_kernelPtPiPKfS2_S2_iE13s_energy_hist+44], %r575;
	st.shared.u32 	[_ZZ24phase2_relaxation_kernelPtPiPKfS2_S2_iE13s_energy_hist+48], %r575;
	st.shared.u32 	[_ZZ24phase2_relaxation_kernelPtPiPKfS2_S2_iE13s_energy_hist+52], %r575;
	st.shared.u32 	[_ZZ24phase2_relaxation_kernelPtPiPKfS2_S2_iE13s_energy_hist+56], %r575;
	st.shared.u32 	[_ZZ24phase2_relaxation_kernelPtPiPKfS2_S2_iE13s_energy_hist+60], %r575;
	st.shared.u32 	[_ZZ24phase2_relaxation_kernelPtPiPKfS2_S2_iE13s_energy_hist+64], %r575;
	st.shared.u32 	[_ZZ24phase2_relaxation_kernelPtPiPKfS2_S2_iE13s_energy_hist+68], %r575;
	st.shared.u32 	[_ZZ24phase2_relaxation_kernelPtPiPKfS2_S2_iE13s_energy_hist+72], %r575;
	st.shared.u32 	[_ZZ24phase2_relaxation_kernelPtPiPKfS2_S2_iE13s_energy_hist+76], %r575;
$L__BB2_9:
	bar.warp.sync 	%r568;
	mov.u32 	%r767, _ZZ24phase2_relaxation_kernelPtPiPKfS2_S2_iE12s_curvatures;
	mov.u64 	%rd47, d_peers;
	mov.u32 	%r2064, %r2271;
$L__BB2_10:
	mov.u32 	%r10, %r2064;
	shl.b32 	%r577, %r10, 1;
	add.s32 	%r579, %r572, %r577;
	ld.shared.u16 	%rs1, [%r579];
	cvt.u32.u16 	%r580, %rs1;
	popc.b32 	%r581, %r580;
	cvt.u16.u32 	%rs2, %r581;
	setp.eq.s16 	%p24, %rs2, 1;
	mov.f32 	%f1250, 0f00000000;
	@%p24 bra 	$L__BB2_51;
	setp.eq.s16 	%p25, %rs1, 0;
	mov.f32 	%f1250, 0f7F7FFFFF;
	@%p25 bra 	$L__BB2_51;
	mul.wide.u32 	%rd46, %r10, 80;
	add.s64 	%rd48, %rd47, %rd46;
	ld.const.u32 	%r582, [%rd48];
	shl.b32 	%r583, %r582, 1;
	add.s32 	%r585, %r572, %r583;
	ld.shared.u16 	%rs147, [%r585];
	cvt.u32.u16 	%r586, %rs147;
	popc.b32 	%r587, %r586;
	cvt.u16.u32 	%rs148, %r587;
	setp.eq.s16 	%p26, %rs148, 1;
	selp.u32 	%r588, 1, 0, %p26;
	ld.const.u32 	%r589, [%rd48+4];
	shl.b32 	%r590, %r589, 1;
	add.s32 	%r591, %r572, %r590;
	ld.shared.u16 	%rs149, [%r591];
	cvt.u32.u16 	%r592, %rs149;
	popc.b32 	%r593, %r592;
	cvt.u16.u32 	%rs150, %r593;
	setp.eq.s16 	%p27, %rs150, 1;
	selp.u32 	%r594, 1, 0, %p27;
	add.s32 	%r595, %r588, %r594;
	ld.const.u32 	%r596, [%rd48+8];
	shl.b32 	%r597, %r596, 1;
	add.s32 	%r598, %r572, %r597;
	ld.shared.u16 	%rs3, [%r598];
	cvt.u32.u16 	%r599, %rs3;
	popc.b32 	%r600, %r599;
	cvt.u16.u32 	%rs151, %r600;
	setp.eq.s16 	%p28, %rs151, 1;
	selp.u32 	%r601, 1, 0, %p28;
	add.s32 	%r602, %r595, %r601;
	ld.const.u32 	%r603, [%rd48+12];
	shl.b32 	%r604, %r603, 1;
	add.s32 	%r605, %r572, %r604;
	ld.shared.u16 	%rs4, [%r605];
	cvt.u32.u16 	%r606, %rs4;
	popc.b32 	%r607, %r606;
	cvt.u16.u32 	%rs5, %r607;
	setp.eq.s16 	%p29, %rs5, 1;
	selp.u32 	%r608, 1, 0, %p29;
	add.s32 	%r609, %r602, %r608;
	ld.const.u32 	%r610, [%rd48+16];
	shl.b32 	%r611, %r610, 1;
	add.s32 	%r612, %r572, %r611;
	ld.shared.u16 	%rs6, [%r612];
	cvt.u32.u16 	%r613, %rs6;
	popc.b32 	%r614, %r613;
	cvt.u16.u32 	%rs7, %r614;
	setp.eq.s16 	%p30, %rs7, 1;
	selp.u32 	%r615, 1, 0, %p30;
	add.s32 	%r616, %r609, %r615;
	ld.const.u32 	%r617, [%rd48+20];
	shl.b32 	%r618, %r617, 1;
	add.s32 	%r619, %r572, %r618;
	ld.shared.u16 	%rs8, [%r619];
	cvt.u32.u16 	%r620, %rs8;
	popc.b32 	%r621, %r620;
	cvt.u16.u32 	%rs9, %r621;
	setp.eq.s16 	%p31, %rs9, 1;
	selp.u32 	%r622, 1, 0, %p31;
	add.s32 	%r623, %r616, %r622;
	ld.const.u32 	%r624, [%rd48+24];
	shl.b32 	%r625, %r624, 1;
	add.s32 	%r626, %r572, %r625;
	ld.shared.u16 	%rs10, [%r626];
	cvt.u32.u16 	%r627, %rs10;
	popc.b32 	%r628, %r627;
	cvt.u16.u32 	%rs11, %r628;
	setp.eq.s16 	%p32, %rs11, 1;
	selp.u32 	%r629, 1, 0, %p32;
	add.s32 	%r630, %r623, %r629;
	ld.const.u32 	%r631, [%rd48+28];
	shl.b32 	%r632, %r631, 1;
	add.s32 	%r633, %r572, %r632;
	ld.shared.u16 	%rs12, [%r633];
	cvt.u32.u16 	%r634, %rs12;
	popc.b32 	%r635, %r634;
	cvt.u16.u32 	%rs13, %r635;
	setp.eq.s16 	%p33, %rs13, 1;
	selp.u32 	%r636, 1, 0, %p33;
	add.s32 	%r637, %r630, %r636;
	ld.const.u32 	%r638, [%rd48+32];
	shl.b32 	%r639, %r638, 1;
	add.s32 	%r640, %r572, %r639;
	ld.shared.u16 	%rs14, [%r640];
	cvt.u32.u16 	%r641, %rs14;
	popc.b32 	%r642, %r641;
	cvt.u16.u32 	%rs15, %r642;
	setp.eq.s16 	%p34, %rs15, 1;
	selp.u32 	%r643, 1, 0, %p34;
	add.s32 	%r644, %r637, %r643;
	ld.const.u32 	%r645, [%rd48+36];
	shl.b32 	%r646, %r645, 1;
	add.s32 	%r647, %r572, %r646;
	ld.shared.u16 	%rs16, [%r647];
	cvt.u32.u16 	%r648, %rs16;
	popc.b32 	%r649, %r648;
	cvt.u16.u32 	%rs17, %r649;
	setp.eq.s16 	%p35, %rs17, 1;
	selp.u32 	%r650, 1, 0, %p35;
	add.s32 	%r651, %r644, %r650;
	ld.const.u32 	%r652, [%rd48+40];
	shl.b32 	%r653, %r652, 1;
	add.s32 	%r654, %r572, %r653;
	ld.shared.u16 	%rs18, [%r654];
	cvt.u32.u16 	%r655, %rs18;
	popc.b32 	%r656, %r655;
	cvt.u16.u32 	%rs19, %r656;
	setp.eq.s16 	%p36, %rs19, 1;
	selp.u32 	%r657, 1, 0, %p36;
	add.s32 	%r658, %r651, %r657;
	ld.const.u32 	%r659, [%rd48+44];
	shl.b32 	%r660, %r659, 1;
	add.s32 	%r661, %r572, %r660;
	ld.shared.u16 	%rs20, [%r661];
	cvt.u32.u16 	%r662, %rs20;
	popc.b32 	%r663, %r662;
	cvt.u16.u32 	%rs21, %r663;
	setp.eq.s16 	%p37, %rs21, 1;
	selp.u32 	%r664, 1, 0, %p37;
	add.s32 	%r665, %r658, %r664;
	ld.const.u32 	%r666, [%rd48+48];
	shl.b32 	%r667, %r666, 1;
	add.s32 	%r668, %r572, %r667;
	ld.shared.u16 	%rs22, [%r668];
	cvt.u32.u16 	%r669, %rs22;
	popc.b32 	%r670, %r669;
	cvt.u16.u32 	%rs23, %r670;
	setp.eq.s16 	%p38, %rs23, 1;
	selp.u32 	%r671, 1, 0, %p38;
	add.s32 	%r672, %r665, %r671;
	ld.const.u32 	%r673, [%rd48+52];
	shl.b32 	%r674, %r673, 1;
	add.s32 	%r675, %r572, %r674;
	ld.shared.u16 	%rs24, [%r675];
	cvt.u32.u16 	%r676, %rs24;
	popc.b32 	%r677, %r676;
	cvt.u16.u32 	%rs25, %r677;
	setp.eq.s16 	%p39, %rs25, 1;
	selp.u32 	%r678, 1, 0, %p39;
	add.s32 	%r679, %r672, %r678;
	ld.const.u32 	%r680, [%rd48+56];
	shl.b32 	%r681, %r680, 1;
	add.s32 	%r682, %r572, %r681;
	ld.shared.u16 	%rs26, [%r682];
	cvt.u32.u16 	%r683, %rs26;
	popc.b32 	%r684, %r683;
	cvt.u16.u32 	%rs27, %r684;
	setp.eq.s16 	%p40, %rs27, 1;
	selp.u32 	%r685, 1, 0, %p40;
	add.s32 	%r686, %r679, %r685;
	ld.const.u32 	%r687, [%rd48+60];
	shl.b32 	%r688, %r687, 1;
	add.s32 	%r689, %r572, %r688;
	ld.shared.u16 	%rs28, [%r689];
	cvt.u32.u16 	%r690, %rs28;
	popc.b32 	%r691, %r690;
	cvt.u16.u32 	%rs29, %r691;
	setp.eq.s16 	%p41, %rs29, 1;
	selp.u32 	%r692, 1, 0, %p41;
	add.s32 	%r693, %r686, %r692;
	ld.const.u32 	%r694, [%rd48+64];
	shl.b32 	%r695, %r694, 1;
	add.s32 	%r696, %r572, %r695;
	ld.shared.u16 	%rs30, [%r696];
	cvt.u32.u16 	%r697, %rs30;
	popc.b32 	%r698, %r697;
	cvt.u16.u32 	%rs31, %r698;
	setp.eq.s16 	%p42, %rs31, 1;
	selp.u32 	%r699, 1, 0, %p42;
	add.s32 	%r700, %r693, %r699;
	ld.const.u32 	%r701, [%rd48+68];
	shl.b32 	%r702, %r701, 1;
	add.s32 	%r703, %r572, %r702;
	ld.shared.u16 	%rs32, [%r703];
	cvt.u32.u16 	%r704, %rs32;
	popc.b32 	%r705, %r704;
	cvt.u16.u32 	%rs33, %r705;
	setp.eq.s16 	%p43, %rs33, 1;
	selp.u32 	%r706, 1, 0, %p43;
	add.s32 	%r707, %r700, %r706;
	ld.const.u32 	%r708, [%rd48+72];
	shl.b32 	%r709, %r708, 1;
	add.s32 	%r710, %r572, %r709;
	ld.shared.u16 	%rs34, [%r710];
	cvt.u32.u16 	%r711, %rs34;
	popc.b32 	%r712, %r711;
	cvt.u16.u32 	%rs35, %r712;
	setp.eq.s16 	%p44, %rs35, 1;
	selp.u32 	%r713, 1, 0, %p44;
	add.s32 	%r714, %r707, %r713;
	ld.const.u32 	%r715, [%rd48+76];
	shl.b32 	%r716, %r715, 1;
	add.s32 	%r717, %r572, %r716;
	ld.shared.u16 	%rs36, [%r717];
	cvt.u32.u16 	%r718, %rs36;
	popc.b32 	%r719, %r718;
	cvt.u16.u32 	%rs37, %r719;
	setp.eq.s16 	%p45, %rs37, 1;
	selp.u32 	%r720, 1, 0, %p45;
	add.s32 	%r721, %r714, %r720;
	cvt.rn.f32.u32 	%f3, %r721;
	cvt.rn.f32.u16 	%f186, %rs2;
	div.rn.f32 	%f4, %f186, 0f41100000;
	setp.gt.u16 	%p46, %rs148, 1;
	and.b16  	%rs152, %rs147, %rs1;
	cvt.u32.u16 	%r722, %rs152;
	popc.b32 	%r723, %r722;
	cvt.u16.u32 	%rs153, %r723;
	selp.b16 	%rs154, %rs153, 0, %p46;
	selp.u32 	%r724, 1, 0, %p46;
	setp.lt.u16 	%p47, %rs150, 2;
	and.b16  	%rs155, %rs149, %rs1;
	cvt.u32.u16 	%r725, %rs155;
	popc.b32 	%r726, %r725;
	cvt.u16.u32 	%rs156, %r726;
	selp.b32 	%r727, 2, 1, %p46;
	selp.b16 	%rs157, 0, %rs156, %p47;
	add.s16 	%rs454, %rs154, %rs157;
	selp.b32 	%r2067, %r724, %r727, %p47;
	setp.lt.u16 	%p48, %rs151, 2;
	@%p48 bra 	$L__BB2_14;
	and.b16  	%rs158, %rs3, %rs1;
	cvt.u32.u16 	%r728, %rs158;
	popc.b32 	%r729, %r728;
	cvt.u16.u32 	%rs159, %r729;
	add.s16 	%rs454, %rs454, %rs159;
	add.s32 	%r2067, %r2067, 1;
$L__BB2_14:
	cvt.u32.u16 	%r2068, %rs454;
	setp.lt.u16 	%p49, %rs5, 2;
	@%p49 bra 	$L__BB2_16;
	and.b16  	%rs160, %rs4, %rs1;
	cvt.u32.u16 	%r730, %rs160;
	popc.b32 	%r731, %r730;
	add.s32 	%r2068, %r2068, %r731;
	add.s32 	%r2067, %r2067, 1;
$L__BB2_16:
	setp.lt.u16 	%p50, %rs7, 2;
	@%p50 bra 	$L__BB2_18;
	and.b16  	%rs161, %rs6, %rs1;
	cvt.u32.u16 	%r732, %rs161;
	popc.b32 	%r733, %r732;
	add.s32 	%r2068, %r2068, %r733;
	add.s32 	%r2067, %r2067, 1;
$L__BB2_18:
	setp.lt.u16 	%p51, %rs9, 2;
	@%p51 bra 	$L__BB2_20;
	and.b16  	%rs162, %rs8, %rs1;
	cvt.u32.u16 	%r734, %rs162;
	popc.b32 	%r735, %r734;
	add.s32 	%r2068, %r2068, %r735;
	add.s32 	%r2067, %r2067, 1;
$L__BB2_20:
	setp.lt.u16 	%p52, %rs11, 2;
	@%p52 bra 	$L__BB2_22;
	and.b16  	%rs163, %rs10, %rs1;
	cvt.u32.u16 	%r736, %rs163;
	popc.b32 	%r737, %r736;
	add.s32 	%r2068, %r2068, %r737;
	add.s32 	%r2067, %r2067, 1;
$L__BB2_22:
	setp.lt.u16 	%p53, %rs13, 2;
	@%p53 bra 	$L__BB2_24;
	and.b16  	%rs164, %rs12, %rs1;
	cvt.u32.u16 	%r738, %rs164;
	popc.b32 	%r739, %r738;
	add.s32 	%r2068, %r2068, %r739;
	add.s32 	%r2067, %r2067, 1;
$L__BB2_24:
	setp.lt.u16 	%p54, %rs15, 2;
	@%p54 bra 	$L__BB2_26;
	and.b16  	%rs165, %rs14, %rs1;
	cvt.u32.u16 	%r740, %rs165;
	popc.b32 	%r741, %r740;
	add.s32 	%r2068, %r2068, %r741;
	add.s32 	%r2067, %r2067, 1;
$L__BB2_26:
	setp.lt.u16 	%p55, %rs17, 2;
	@%p55 bra 	$L__BB2_28;
	and.b16  	%rs166, %rs16, %rs1;
	cvt.u32.u16 	%r742, %rs166;
	popc.b32 	%r743, %r742;
	add.s32 	%r2068, %r2068, %r743;
	add.s32 	%r2067, %r2067, 1;
$L__BB2_28:
	setp.lt.u16 	%p56, %rs19, 2;
	@%p56 bra 	$L__BB2_30;
	and.b16  	%rs167, %rs18, %rs1;
	cvt.u32.u16 	%r744, %rs167;
	popc.b32 	%r745, %r744;
	add.s32 	%r2068, %r2068, %r745;
	add.s32 	%r2067, %r2067, 1;
$L__BB2_30:
	setp.lt.u16 	%p57, %rs21, 2;
	@%p57 bra 	$L__BB2_32;
	and.b16  	%rs168, %rs20, %rs1;
	cvt.u32.u16 	%r746, %rs168;
	popc.b32 	%r747, %r746;
	add.s32 	%r2068, %r2068, %r747;
	add.s32 	%r2067, %r2067, 1;
$L__BB2_32:
	setp.lt.u16 	%p58, %rs23, 2;
	@%p58 bra 	$L__BB2_34;
	and.b16  	%rs169, %rs22, %rs1;
	cvt.u32.u16 	%r748, %rs169;
	popc.b32 	%r749, %r748;
	add.s32 	%r2068, %r2068, %r749;
	add.s32 	%r2067, %r2067, 1;
$L__BB2_34:
	setp.lt.u16 	%p59, %rs25, 2;
	@%p59 bra 	$L__BB2_36;
	and.b16  	%rs170, %rs24, %rs1;
	cvt.u32.u16 	%r750, %rs170;
	popc.b32 	%r751, %r750;
	add.s32 	%r2068, %r2068, %r751;
	add.s32 	%r2067, %r2067, 1;
$L__BB2_36:
	setp.lt.u16 	%p60, %rs27, 2;
	@%p60 bra 	$L__BB2_38;
	and.b16  	%rs171, %rs26, %rs1;
	cvt.u32.u16 	%r752, %rs171;
	popc.b32 	%r753, %r752;
	add.s32 	%r2068, %r2068, %r753;
	add.s32 	%r2067, %r2067, 1;
$L__BB2_38:
	setp.lt.u16 	%p61, %rs29, 2;
	@%p61 bra 	$L__BB2_40;
	and.b16  	%rs172, %rs28, %rs1;
	cvt.u32.u16 	%r754, %rs172;
	popc.b32 	%r755, %r754;
	add.s32 	%r2068, %r2068, %r755;
	add.s32 	%r2067, %r2067, 1;
$L__BB2_40:
	setp.lt.u16 	%p62, %rs31, 2;
	@%p62 bra 	$L__BB2_42;
	and.b16  	%rs173, %rs30, %rs1;
	cvt.u32.u16 	%r756, %rs173;
	popc.b32 	%r757, %r756;
	add.s32 	%r2068, %r2068, %r757;
	add.s32 	%r2067, %r2067, 1;
$L__BB2_42:
	setp.lt.u16 	%p63, %rs33, 2;
	@%p63 bra 	$L__BB2_44;
	and.b16  	%rs174, %rs32, %rs1;
	cvt.u32.u16 	%r758, %rs174;
	popc.b32 	%r759, %r758;
	add.s32 	%r2068, %r2068, %r759;
	add.s32 	%r2067, %r2067, 1;
$L__BB2_44:
	setp.lt.u16 	%p64, %rs35, 2;
	@%p64 bra 	$L__BB2_46;
	and.b16  	%rs175, %rs34, %rs1;
	cvt.u32.u16 	%r760, %rs175;
	popc.b32 	%r761, %r760;
	add.s32 	%r2068, %r2068, %r761;
	add.s32 	%r2067, %r2067, 1;
$L__BB2_46:
	setp.lt.u16 	%p65, %rs37, 2;
	@%p65 bra 	$L__BB2_48;
	and.b16  	%rs176, %rs36, %rs1;
	cvt.u32.u16 	%r762, %rs176;
	popc.b32 	%r763, %r762;
	add.s32 	%r2068, %r2068, %r763;
	add.s32 	%r2067, %r2067, 1;
$L__BB2_48:
	setp.eq.s32 	%p66, %r2067, 0;
	mov.f32 	%f1249, 0f00000000;
	@%p66 bra 	$L__BB2_50;
	cvt.rn.f32.u32 	%f188, %r2068;
	cvt.u32.u16 	%r764, %rs2;
	mul.lo.s32 	%r765, %r2067, %r764;
	cvt.rn.f32.u32 	%f189, %r765;
	div.rn.f32 	%f190, %f188, %f189;
	mul.f32 	%f1249, %f190, 0f3E800000;
$L__BB2_50:
	div.rn.f32 	%f191, %f3, 0f41A00000;
	mul.f32 	%f192, %f191, 0f3ECCCCCD;
	mov.f32 	%f193, 0f3F800000;
	sub.f32 	%f194, %f193, %f4;
	fma.rn.f32 	%f195, %f194, 0f3EB33333, %f192;
	add.f32 	%f1250, %f195, %f1249;
$L__BB2_51:
	shl.b32 	%r766, %r10, 2;
	add.s32 	%r768, %r767, %r766;
	st.shared.f32 	[%r768], %f1250;
	add.s32 	%r2064, %r10, 32;
	setp.lt.u32 	%p67, %r10, 49;
	@%p67 bra 	$L__BB2_10;
	bar.warp.sync 	%r568;
	mov.u32 	%r775, _ZZ24phase2_relaxation_kernelPtPiPKfS2_S2_iE8s_logits;
	mov.u32 	%r2100, %r2271;
$L__BB2_53:
	mov.u32 	%r84, %r2100;
	shl.b32 	%r769, %r84, 1;
	add.s32 	%r771, %r572, %r769;
	ld.shared.u16 	%rs41, [%r771];
	cvt.u32.u16 	%r772, %rs41;
	popc.b32 	%r773, %r772;
	cvt.u16.u32 	%rs42, %r773;
	setp.ne.s16 	%p68, %rs42, 1;
	mul.lo.s32 	%r85, %r84, 9;
	shl.b32 	%r774, %r85, 2;
	add.s32 	%r86, %r775, %r774;
	@%p68 bra 	$L__BB2_55;
	and.b16  	%rs178, %rs41, 1;
	setp.eq.b16 	%p71, %rs178, 1;
	selp.f32 	%f1251, 0f41200000, 0fC1200000, %p71;
	st.shared.f32 	[%r86], %f1251;
	bra.uni 	$L__BB2_58;
$L__BB2_55:
	and.b16  	%rs177, %rs41, 1;
	setp.eq.b16 	%p69, %rs177, 1;
	not.pred 	%p70, %p69;
	@%p70 bra 	$L__BB2_57;
	mov.b32 	%r776, 0;
	st.shared.u32 	[%r86], %r776;
	mov.f32 	%f1251, 0f00000000;
	bra.uni 	$L__BB2_58;
$L__BB2_57:
	mov.b32 	%r777, -1054867456;
	st.shared.u32 	[%r86], %r777;
	mov.f32 	%f1251, 0fC1200000;
$L__BB2_58:
	setp.eq.s16 	%p72, %rs42, 1;
	mov.u32 	%r779, _ZZ24phase2_relaxation_kernelPtPiPKfS2_S2_iE10s_momentum;
	add.s32 	%r87, %r779, %r774;
	mov.b32 	%r780, 0;
	st.shared.u32 	[%r87], %r780;
	@%p72 bra 	$L__BB2_62;
	and.b16  	%rs179, %rs41, 2;
	setp.eq.s16 	%p73, %rs179, 0;
	@%p73 bra 	$L__BB2_61;
	mov.b32 	%r781, 0;
	st.shared.u32 	[%r86+4], %r781;
	mov.f32 	%f1252, 0f00000000;
	bra.uni 	$L__BB2_63;
$L__BB2_61:
	mov.b32 	%r782, -1054867456;
	st.shared.u32 	[%r86+4], %r782;
	mov.f32 	%f1252, 0fC1200000;
	bra.uni 	$L__BB2_63;
$L__BB2_62:
	and.b16  	%rs180, %rs41, 2;
	setp.eq.s16 	%p74, %rs180, 0;
	selp.f32 	%f1252, 0fC1200000, 0f41200000, %p74;
	st.shared.f32 	[%r86+4], %f1252;
$L__BB2_63:
	setp.eq.s16 	%p75, %rs42, 1;
	mov.b32 	%r783, 0;
	st.shared.u32 	[%r87+4], %r783;
	@%p75 bra 	$L__BB2_67;
	and.b16  	%rs181, %rs41, 4;
	setp.eq.s16 	%p76, %rs181, 0;
	@%p76 bra 	$L__BB2_66;
	mov.b32 	%r784, 0;
	st.shared.u32 	[%r86+8], %r784;
	mov.f32 	%f1253, 0f00000000;
	bra.uni 	$L__BB2_68;
$L__BB2_66:
	mov.b32 	%r785, -1054867456;
	st.shared.u32 	[%r86+8], %r785;
	mov.f32 	%f1253, 0fC1200000;
	bra.uni 	$L__BB2_68;
$L__BB2_67:
	and.b16  	%rs182, %rs41, 4;
	setp.eq.s16 	%p77, %rs182, 0;
	selp.f32 	%f1253, 0fC1200000, 0f41200000, %p77;
	st.shared.f32 	[%r86+8], %f1253;
$L__BB2_68:
	setp.eq.s16 	%p78, %rs42, 1;
	mov.b32 	%r786, 0;
	st.shared.u32 	[%r87+8], %r786;
	@%p78 bra 	$L__BB2_72;
	and.b16  	%rs183, %rs41, 8;
	setp.eq.s16 	%p79, %rs183, 0;
	@%p79 bra 	$L__BB2_71;
	mov.b32 	%r787, 0;
	st.shared.u32 	[%r86+12], %r787;
	mov.f32 	%f1254, 0f00000000;
	bra.uni 	$L__BB2_73;
$L__BB2_71:
	mov.b32 	%r788, -1054867456;
	st.shared.u32 	[%r86+12], %r788;
	mov.f32 	%f1254, 0fC1200000;
	bra.uni 	$L__BB2_73;
$L__BB2_72:
	and.b16  	%rs184, %rs41, 8;
	setp.eq.s16 	%p80, %rs184, 0;
	selp.f32 	%f1254, 0fC1200000, 0f41200000, %p80;
	st.shared.f32 	[%r86+12], %f1254;
$L__BB2_73:
	setp.eq.s16 	%p81, %rs42, 1;
	mov.b32 	%r789, 0;
	st.shared.u32 	[%r87+12], %r789;
	@%p81 bra 	$L__BB2_77;
	and.b16  	%rs185, %rs41, 16;
	setp.eq.s16 	%p82, %rs185, 0;
	@%p82 bra 	$L__BB2_76;
	mov.b32 	%r790, 0;
	st.shared.u32 	[%r86+16], %r790;
	mov.f32 	%f1255, 0f00000000;
	bra.uni 	$L__BB2_78;
$L__BB2_76:
	mov.b32 	%r791, -1054867456;
	st.shared.u32 	[%r86+16], %r791;
	mov.f32 	%f1255, 0fC1200000;
	bra.uni 	$L__BB2_78;
$L__BB2_77:
	and.b16  	%rs186, %rs41, 16;
	setp.eq.s16 	%p83, %rs186, 0;
	selp.f32 	%f1255, 0fC1200000, 0f41200000, %p83;
	st.shared.f32 	[%r86+16], %f1255;
$L__BB2_78:
	setp.eq.s16 	%p84, %rs42, 1;
	mov.b32 	%r792, 0;
	st.shared.u32 	[%r87+16], %r792;
	@%p84 bra 	$L__BB2_82;
	and.b16  	%rs187, %rs41, 32;
	setp.eq.s16 	%p85, %rs187, 0;
	@%p85 bra 	$L__BB2_81;
	mov.b32 	%r793, 0;
	st.shared.u32 	[%r86+20], %r793;
	mov.f32 	%f1256, 0f00000000;
	bra.uni 	$L__BB2_83;
$L__BB2_81:
	mov.b32 	%r794, -1054867456;
	st.shared.u32 	[%r86+20], %r794;
	mov.f32 	%f1256, 0fC1200000;
	bra.uni 	$L__BB2_83;
$L__BB2_82:
	and.b16  	%rs188, %rs41, 32;
	setp.eq.s16 	%p86, %rs188, 0;
	selp.f32 	%f1256, 0fC1200000, 0f41200000, %p86;
	st.shared.f32 	[%r86+20], %f1256;
$L__BB2_83:
	setp.eq.s16 	%p87, %rs42, 1;
	mov.b32 	%r795, 0;
	st.shared.u32 	[%r87+20], %r795;
	@%p87 bra 	$L__BB2_87;
	and.b16  	%rs189, %rs41, 64;
	setp.eq.s16 	%p88, %rs189, 0;
	@%p88 bra 	$L__BB2_86;
	mov.b32 	%r796, 0;
	st.shared.u32 	[%r86+24], %r796;
	mov.f32 	%f1257, 0f00000000;
	bra.uni 	$L__BB2_88;
$L__BB2_86:
	mov.b32 	%r797, -1054867456;
	st.shared.u32 	[%r86+24], %r797;
	mov.f32 	%f1257, 0fC1200000;
	bra.uni 	$L__BB2_88;
$L__BB2_87:
	and.b16  	%rs190, %rs41, 64;
	setp.eq.s16 	%p89, %rs190, 0;
	selp.f32 	%f1257, 0fC1200000, 0f41200000, %p89;
	st.shared.f32 	[%r86+24], %f1257;
$L__BB2_88:
	setp.eq.s16 	%p90, %rs42, 1;
	mov.b32 	%r798, 0;
	st.shared.u32 	[%r87+24], %r798;
	@%p90 bra 	$L__BB2_92;
	and.b16  	%rs191, %rs41, 128;
	setp.eq.s16 	%p91, %rs191, 0;
	@%p91 bra 	$L__BB2_91;
	mov.b32 	%r799, 0;
	st.shared.u32 	[%r86+28], %r799;
	mov.f32 	%f1258, 0f00000000;
	bra.uni 	$L__BB2_93;
$L__BB2_91:
	mov.b32 	%r800, -1054867456;
	st.shared.u32 	[%r86+28], %r800;
	mov.f32 	%f1258, 0fC1200000;
	bra.uni 	$L__BB2_93;
$L__BB2_92:
	and.b16  	%rs192, %rs41, 128;
	setp.eq.s16 	%p92, %rs192, 0;
	selp.f32 	%f1258, 0fC1200000, 0f41200000, %p92;
	st.shared.f32 	[%r86+28], %f1258;
$L__BB2_93:
	setp.eq.s16 	%p93, %rs42, 1;
	mov.b32 	%r801, 0;
	st.shared.u32 	[%r87+28], %r801;
	@%p93 bra 	$L__BB2_97;
	and.b16  	%rs193, %rs41, 256;
	setp.eq.s16 	%p94, %rs193, 0;
	@%p94 bra 	$L__BB2_96;
	mov.b32 	%r802, 0;
	st.shared.u32 	[%r86+32], %r802;
	mov.f32 	%f1259, 0f00000000;
	bra.uni 	$L__BB2_98;
$L__BB2_96:
	mov.b32 	%r803, -1054867456;
	st.shared.u32 	[%r86+32], %r803;
	mov.f32 	%f1259, 0fC1200000;
	bra.uni 	$L__BB2_98;
$L__BB2_97:
	and.b16  	%rs194, %rs41, 256;
	setp.eq.s16 	%p95, %rs194, 0;
	selp.f32 	%f1259, 0fC1200000, 0f41200000, %p95;
	st.shared.f32 	[%r86+32], %f1259;
$L__BB2_98:
	mov.b32 	%r804, 0;
	st.shared.u32 	[%r87+32], %r804;
	mov.u32 	%r805, _ZZ24phase2_relaxation_kernelPtPiPKfS2_S2_iE7s_probs;
	mad.lo.s32 	%r806, %r84, 36, %r805;
	setp.gt.f32 	%p96, %f1252, %f1251;
	selp.f32 	%f214, %f1252, %f1251, %p96;
	setp.gt.f32 	%p97, %f1253, %f214;
	selp.f32 	%f215, %f1253, %f214, %p97;
	setp.gt.f32 	%p98, %f1254, %f215;
	selp.f32 	%f216, %f1254, %f215, %p98;
	setp.gt.f32 	%p99, %f1255, %f216;
	selp.f32 	%f217, %f1255, %f216, %p99;
	setp.gt.f32 	%p100, %f1256, %f217;
	selp.f32 	%f218, %f1256, %f217, %p100;
	setp.gt.f32 	%p101, %f1257, %f218;
	selp.f32 	%f219, %f1257, %f218, %p101;
	setp.gt.f32 	%p102, %f1258, %f219;
	selp.f32 	%f220, %f1258, %f219, %p102;
	setp.gt.f32 	%p103, %f1259, %f220;
	selp.f32 	%f221, %f1259, %f220, %p103;
	sub.f32 	%f222, %f1251, %f221;
	fma.rn.f32 	%f223, %f222, 0f3BBB989D, 0f3F000000;
	cvt.sat.f32.f32 	%f224, %f223;
	mov.f32 	%f225, 0f4B400001;
	mov.f32 	%f226, 0f437C0000;
	fma.rm.f32 	%f227, %f224, %f226, %f225;
	add.f32 	%f228, %f227, 0fCB40007F;
	neg.f32 	%f229, %f228;
	fma.rn.f32 	%f230, %f222, 0f3FB8AA3B, %f229;
	fma.rn.f32 	%f231, %f222, 0f32A57060, %f230;
	mov.b32 	%r807, %f227;
	shl.b32 	%r808, %r807, 23;
	mov.b32 	%f232, %r808;
	ex2.approx.ftz.f32 	%f233, %f231;
	mul.f32 	%f234, %f233, %f232;
	add.f32 	%f235, %f234, 0f00000000;
	sub.f32 	%f236, %f1252, %f221;
	fma.rn.f32 	%f237, %f236, 0f3BBB989D, 0f3F000000;
	cvt.sat.f32.f32 	%f238, %f237;
	fma.rm.f32 	%f239, %f238, %f226, %f225;
	add.f32 	%f240, %f239, 0fCB40007F;
	neg.f32 	%f241, %f240;
	fma.rn.f32 	%f242, %f236, 0f3FB8AA3B, %f241;
	fma.rn.f32 	%f243, %f236, 0f32A57060, %f242;
	mov.b32 	%r809, %f239;
	shl.b32 	%r810, %r809, 23;
	mov.b32 	%f244, %r810;
	ex2.approx.ftz.f32 	%f245, %f243;
	mul.f32 	%f246, %f245, %f244;
	add.f32 	%f247, %f235, %f246;
	sub.f32 	%f248, %f1253, %f221;
	fma.rn.f32 	%f249, %f248, 0f3BBB989D, 0f3F000000;
	cvt.sat.f32.f32 	%f250, %f249;
	fma.rm.f32 	%f251, %f250, %f226, %f225;
	add.f32 	%f252, %f251, 0fCB40007F;
	neg.f32 	%f253, %f252;
	fma.rn.f32 	%f254, %f248, 0f3FB8AA3B, %f253;
	fma.rn.f32 	%f255, %f248, 0f32A57060, %f254;
	mov.b32 	%r811, %f251;
	shl.b32 	%r812, %r811, 23;
	mov.b32 	%f256, %r812;
	ex2.approx.ftz.f32 	%f257, %f255;
	mul.f32 	%f258, %f257, %f256;
	add.f32 	%f259, %f247, %f258;
	sub.f32 	%f260, %f1254, %f221;
	fma.rn.f32 	%f261, %f260, 0f3BBB989D, 0f3F000000;
	cvt.sat.f32.f32 	%f262, %f261;
	fma.rm.f32 	%f263, %f262, %f226, %f225;
	add.f32 	%f264, %f263, 0fCB40007F;
	neg.f32 	%f265, %f264;
	fma.rn.f32 	%f266, %f260, 0f3FB8AA3B, %f265;
	fma.rn.f32 	%f267, %f260, 0f32A57060, %f266;
	mov.b32 	%r813, %f263;
	shl.b32 	%r814, %r813, 23;
	mov.b32 	%f268, %r814;
	ex2.approx.ftz.f32 	%f269, %f267;
	mul.f32 	%f270, %f269, %f268;
	add.f32 	%f271, %f259, %f270;
	sub.f32 	%f272, %f1255, %f221;
	fma.rn.f32 	%f273, %f272, 0f3BBB989D, 0f3F000000;
	cvt.sat.f32.f32 	%f274, %f273;
	fma.rm.f32 	%f275, %f274, %f226, %f225;
	add.f32 	%f276, %f275, 0fCB40007F;
	neg.f32 	%f277, %f276;
	fma.rn.f32 	%f278, %f272, 0f3FB8AA3B, %f277;
	fma.rn.f32 	%f279, %f272, 0f32A57060, %f278;
	mov.b32 	%r815, %f275;
	shl.b32 	%r816, %r815, 23;
	mov.b32 	%f280, %r816;
	ex2.approx.ftz.f32 	%f281, %f279;
	mul.f32 	%f282, %f281, %f280;
	add.f32 	%f283, %f271, %f282;
	sub.f32 	%f284, %f1256, %f221;
	fma.rn.f32 	%f285, %f284, 0f3BBB989D, 0f3F000000;
	cvt.sat.f32.f32 	%f286, %f285;
	fma.rm.f32 	%f287, %f286, %f226, %f225;
	add.f32 	%f288, %f287, 0fCB40007F;
	neg.f32 	%f289, %f288;
	fma.rn.f32 	%f290, %f284, 0f3FB8AA3B, %f289;
	fma.rn.f32 	%f291, %f284, 0f32A57060, %f290;
	mov.b32 	%r817, %f287;
	shl.b32 	%r818, %r817, 23;
	mov.b32 	%f292, %r818;
	ex2.approx.ftz.f32 	%f293, %f291;
	mul.f32 	%f294, %f293, %f292;
	add.f32 	%f295, %f283, %f294;
	sub.f32 	%f296, %f1257, %f221;
	fma.rn.f32 	%f297, %f296, 0f3BBB989D, 0f3F000000;
	cvt.sat.f32.f32 	%f298, %f297;
	fma.rm.f32 	%f299, %f298, %f226, %f225;
	add.f32 	%f300, %f299, 0fCB40007F;
	neg.f32 	%f301, %f300;
	fma.rn.f32 	%f302, %f296, 0f3FB8AA3B, %f301;
	fma.rn.f32 	%f303, %f296, 0f32A57060, %f302;
	mov.b32 	%r819, %f299;
	shl.b32 	%r820, %r819, 23;
	mov.b32 	%f304, %r820;
	ex2.approx.ftz.f32 	%f305, %f303;
	mul.f32 	%f306, %f305, %f304;
	add.f32 	%f307, %f295, %f306;
	sub.f32 	%f308, %f1258, %f221;
	fma.rn.f32 	%f309, %f308, 0f3BBB989D, 0f3F000000;
	cvt.sat.f32.f32 	%f310, %f309;
	fma.rm.f32 	%f311, %f310, %f226, %f225;
	add.f32 	%f312, %f311, 0fCB40007F;
	neg.f32 	%f313, %f312;
	fma.rn.f32 	%f314, %f308, 0f3FB8AA3B, %f313;
	fma.rn.f32 	%f315, %f308, 0f32A57060, %f314;
	mov.b32 	%r821, %f311;
	shl.b32 	%r822, %r821, 23;
	mov.b32 	%f316, %r822;
	ex2.approx.ftz.f32 	%f317, %f315;
	mul.f32 	%f318, %f317, %f316;
	add.f32 	%f319, %f307, %f318;
	sub.f32 	%f320, %f1259, %f221;
	fma.rn.f32 	%f321, %f320, 0f3BBB989D, 0f3F000000;
	cvt.sat.f32.f32 	%f322, %f321;
	fma.rm.f32 	%f323, %f322, %f226, %f225;
	add.f32 	%f324, %f323, 0fCB40007F;
	neg.f32 	%f325, %f324;
	fma.rn.f32 	%f326, %f320, 0f3FB8AA3B, %f325;
	fma.rn.f32 	%f327, %f320, 0f32A57060, %f326;
	mov.b32 	%r823, %f323;
	shl.b32 	%r824, %r823, 23;
	mov.b32 	%f328, %r824;
	ex2.approx.ftz.f32 	%f329, %f327;
	mul.f32 	%f330, %f329, %f328;
	add.f32 	%f331, %f319, %f330;
	rcp.rn.f32 	%f332, %f331;
	mul.f32 	%f333, %f332, %f234;
	st.shared.f32 	[%r806], %f333;
	mul.f32 	%f334, %f332, %f246;
	st.shared.f32 	[%r806+4], %f334;
	mul.f32 	%f335, %f332, %f258;
	st.shared.f32 	[%r806+8], %f335;
	mul.f32 	%f336, %f332, %f270;
	st.shared.f32 	[%r806+12], %f336;
	mul.f32 	%f337, %f332, %f282;
	st.shared.f32 	[%r806+16], %f337;
	mul.f32 	%f338, %f332, %f294;
	st.shared.f32 	[%r806+20], %f338;
	mul.f32 	%f339, %f332, %f306;
	st.shared.f32 	[%r806+24], %f339;
	mul.f32 	%f340, %f332, %f318;
	st.shared.f32 	[%r806+28], %f340;
	mul.f32 	%f341, %f332, %f330;
	st.shared.f32 	[%r806+32], %f341;
	add.s32 	%r2100, %r84, 32;
	setp.lt.u32 	%p104, %r84, 49;
	@%p104 bra 	$L__BB2_53;
	bar.warp.sync 	%r568;
	mov.b32 	%r2101, 0;
	mov.f32 	%f1260, 0f7F7FFFFF;
$L__BB2_100:
	mov.f32 	%f27, %f1260;
	ld.shared.f32 	%f28, [_ZZ24phase2_relaxation_kernelPtPiPKfS2_S2_iE5s_tau];
	mov.u32 	%r2102, %r2271;
$L__BB2_101:
	mad.lo.s32 	%r91, %r2102, 36, %r805;
	shl.b32 	%r827, %r2102, 2;
	add.s32 	%r829, %r767, %r827;
	ld.shared.f32 	%f29, [%r829];
	ld.shared.f32 	%f30, [%r91];
	setp.leu.f32 	%p105, %f30, 0f322BCC77;
	mov.f32 	%f1262, 0f00000000;
	@%p105 bra 	$L__BB2_103;
	mov.b32 	%r830, %f30;
	add.s32 	%r831, %r830, -1059760811;
	and.b32  	%r832, %r831, -8388608;
	sub.s32 	%r833, %r830, %r832;
	mov.b32 	%f344, %r833;
	cvt.rn.f32.s32 	%f345, %r832;
	fma.rn.f32 	%f346, %f345, 0f34000000, 0f00000000;
	add.f32 	%f347, %f344, 0fBF800000;
	fma.rn.f32 	%f348, %f347, 0fBE055027, 0f3E1039F6;
	fma.rn.f32 	%f349, %f348, %f347, 0fBDF8CDCC;
	fma.rn.f32 	%f350, %f349, %f347, 0f3E0F2955;
	fma.rn.f32 	%f351, %f350, %f347, 0fBE2AD8B9;
	fma.rn.f32 	%f352, %f351, %f347, 0f3E4CED0B;
	fma.rn.f32 	%f353, %f352, %f347, 0fBE7FFF22;
	fma.rn.f32 	%f354, %f353, %f347, 0f3EAAAA78;
	fma.rn.f32 	%f355, %f354, %f347, 0fBF000000;
	mul.f32 	%f356, %f347, %f355;
	fma.rn.f32 	%f357, %f356, %f347, %f347;
	fma.rn.f32 	%f358, %f346, 0f3F317218, %f357;
	setp.gt.u32 	%p106, %r830, 2139095039;
	fma.rn.f32 	%f359, %f30, 0f7F800000, 0f7F800000;
	selp.f32 	%f360, %f359, %f358, %p106;
	mul.f32 	%f361, %f30, %f360;
	mov.f32 	%f362, 0f00000000;
	sub.f32 	%f1262, %f362, %f361;
$L__BB2_103:
	ld.shared.f32 	%f33, [%r91+4];
	setp.leu.f32 	%p107, %f33, 0f322BCC77;
	@%p107 bra 	$L__BB2_105;
	mov.b32 	%r834, %f33;
	add.s32 	%r835, %r834, -1059760811;
	and.b32  	%r836, %r835, -8388608;
	sub.s32 	%r837, %r834, %r836;
	mov.b32 	%f363, %r837;
	cvt.rn.f32.s32 	%f364, %r836;
	fma.rn.f32 	%f365, %f364, 0f34000000, 0f00000000;
	add.f32 	%f366, %f363, 0fBF800000;
	fma.rn.f32 	%f367, %f366, 0fBE055027, 0f3E1039F6;
	fma.rn.f32 	%f368, %f367, %f366, 0fBDF8CDCC;
	fma.rn.f32 	%f369, %f368, %f366, 0f3E0F2955;
	fma.rn.f32 	%f370, %f369, %f366, 0fBE2AD8B9;
	fma.rn.f32 	%f371, %f370, %f366, 0f3E4CED0B;
	fma.rn.f32 	%f372, %f371, %f366, 0fBE7FFF22;
	fma.rn.f32 	%f373, %f372, %f366, 0f3EAAAA78;
	fma.rn.f32 	%f374, %f373, %f366, 0fBF000000;
	mul.f32 	%f375, %f366, %f374;
	fma.rn.f32 	%f376, %f375, %f366, %f366;
	fma.rn.f32 	%f377, %f365, 0f3F317218, %f376;
	setp.gt.u32 	%p108, %r834, 2139095039;
	fma.rn.f32 	%f378, %f33, 0f7F800000, 0f7F800000;
	selp.f32 	%f379, %f378, %f377, %p108;
	mul.f32 	%f380, %f33, %f379;
	sub.f32 	%f1262, %f1262, %f380;
$L__BB2_105:
	ld.shared.f32 	%f36, [%r91+8];
	setp.leu.f32 	%p109, %f36, 0f322BCC77;
	@%p109 bra 	$L__BB2_107;
	mov.b32 	%r838, %f36;
	add.s32 	%r839, %r838, -1059760811;
	and.b32  	%r840, %r839, -8388608;
	sub.s32 	%r841, %r838, %r840;
	mov.b32 	%f381, %r841;
	cvt.rn.f32.s32 	%f382, %r840;
	fma.rn.f32 	%f383, %f382, 0f34000000, 0f00000000;
	add.f32 	%f384, %f381, 0fBF800000;
	fma.rn.f32 	%f385, %f384, 0fBE055027, 0f3E1039F6;
	fma.rn.f32 	%f386, %f385, %f384, 0fBDF8CDCC;
	fma.rn.f32 	%f387, %f386, %f384, 0f3E0F2955;
	fma.rn.f32 	%f388, %f387, %f384, 0fBE2AD8B9;
	fma.rn.f32 	%f389, %f388, %f384, 0f3E4CED0B;
	fma.rn.f32 	%f390, %f389, %f384, 0fBE7FFF22;
	fma.rn.f32 	%f391, %f390, %f384, 0f3EAAAA78;
	fma.rn.f32 	%f392, %f391, %f384, 0fBF000000;
	mul.f32 	%f393, %f384, %f392;
	fma.rn.f32 	%f394, %f393, %f384, %f384;
	fma.rn.f32 	%f395, %f383, 0f3F317218, %f394;
	setp.gt.u32 	%p110, %r838, 2139095039;
	fma.rn.f32 	%f396, %f36, 0f7F800000, 0f7F800000;
	selp.f32 	%f397, %f396, %f395, %p110;
	mul.f32 	%f398, %f36, %f397;
	sub.f32 	%f1262, %f1262, %f398;
$L__BB2_107:
	ld.shared.f32 	%f39, [%r91+12];
	setp.leu.f32 	%p111, %f39, 0f322BCC77;
	@%p111 bra 	$L__BB2_109;
	mov.b32 	%r842, %f39;
	add.s32 	%r843, %r842, -1059760811;
	and.b32  	%r844, %r843, -8388608;
	sub.s32 	%r845, %r842, %r844;
	mov.b32 	%f399, %r845;
	cvt.rn.f32.s32 	%f400, %r844;
	fma.rn.f32 	%f401, %f400, 0f34000000, 0f00000000;
	add.f32 	%f402, %f399, 0fBF800000;
	fma.rn.f32 	%f403, %f402, 0fBE055027, 0f3E1039F6;
	fma.rn.f32 	%f404, %f403, %f402, 0fBDF8CDCC;
	fma.rn.f32 	%f405, %f404, %f402, 0f3E0F2955;
	fma.rn.f32 	%f406, %f405, %f402, 0fBE2AD8B9;
	fma.rn.f32 	%f407, %f406, %f402, 0f3E4CED0B;
	fma.rn.f32 	%f408, %f407, %f402, 0fBE7FFF22;
	fma.rn.f32 	%f409, %f408, %f402, 0f3EAAAA78;
	fma.rn.f32 	%f410, %f409, %f402, 0fBF000000;
	mul.f32 	%f411, %f402, %f410;
	fma.rn.f32 	%f412, %f411, %f402, %f402;
	fma.rn.f32 	%f413, %f401, 0f3F317218, %f412;
	setp.gt.u32 	%p112, %r842, 2139095039;
	fma.rn.f32 	%f414, %f39, 0f7F800000, 0f7F800000;
	selp.f32 	%f415, %f414, %f413, %p112;
	mul.f32 	%f416, %f39, %f415;
	sub.f32 	%f1262, %f1262, %f416;
$L__BB2_109:
	ld.shared.f32 	%f42, [%r91+16];
	setp.leu.f32 	%p113, %f42, 0f322BCC77;
	@%p113 bra 	$L__BB2_111;
	mov.b32 	%r846, %f42;
	add.s32 	%r847, %r846, -1059760811;
	and.b32  	%r848, %r847, -8388608;
	sub.s32 	%r849, %r846, %r848;
	mov.b32 	%f417, %r849;
	cvt.rn.f32.s32 	%f418, %r848;
	fma.rn.f32 	%f419, %f418, 0f34000000, 0f00000000;
	add.f32 	%f420, %f417, 0fBF800000;
	fma.rn.f32 	%f421, %f420, 0fBE055027, 0f3E1039F6;
	fma.rn.f32 	%f422, %f421, %f420, 0fBDF8CDCC;
	fma.rn.f32 	%f423, %f422, %f420, 0f3E0F2955;
	fma.rn.f32 	%f424, %f423, %f420, 0fBE2AD8B9;
	fma.rn.f32 	%f425, %f424, %f420, 0f3E4CED0B;
	fma.rn.f32 	%f426, %f425, %f420, 0fBE7FFF22;
	fma.rn.f32 	%f427, %f426, %f420, 0f3EAAAA78;
	fma.rn.f32 	%f428, %f427, %f420, 0fBF000000;
	mul.f32 	%f429, %f420, %f428;
	fma.rn.f32 	%f430, %f429, %f420, %f420;
	fma.rn.f32 	%f431, %f419, 0f3F317218, %f430;
	setp.gt.u32 	%p114, %r846, 2139095039;
	fma.rn.f32 	%f432, %f42, 0f7F800000, 0f7F800000;
	selp.f32 	%f433, %f432, %f431, %p114;
	mul.f32 	%f434, %f42, %f433;
	sub.f32 	%f1262, %f1262, %f434;
$L__BB2_111:
	ld.shared.f32 	%f45, [%r91+20];
	setp.leu.f32 	%p115, %f45, 0f322BCC77;
	@%p115 bra 	$L__BB2_113;
	mov.b32 	%r850, %f45;
	add.s32 	%r851, %r850, -1059760811;
	and.b32  	%r852, %r851, -8388608;
	sub.s32 	%r853, %r850, %r852;
	mov.b32 	%f435, %r853;
	cvt.rn.f32.s32 	%f436, %r852;
	fma.rn.f32 	%f437, %f436, 0f34000000, 0f00000000;
	add.f32 	%f438, %f435, 0fBF800000;
	fma.rn.f32 	%f439, %f438, 0fBE055027, 0f3E1039F6;
	fma.rn.f32 	%f440, %f439, %f438, 0fBDF8CDCC;
	fma.rn.f32 	%f441, %f440, %f438, 0f3E0F2955;
	fma.rn.f32 	%f442, %f441, %f438, 0fBE2AD8B9;
	fma.rn.f32 	%f443, %f442, %f438, 0f3E4CED0B;
	fma.rn.f32 	%f444, %f443, %f438, 0fBE7FFF22;
	fma.rn.f32 	%f445, %f444, %f438, 0f3EAAAA78;
	fma.rn.f32 	%f446, %f445, %f438, 0fBF000000;
	mul.f32 	%f447, %f438, %f446;
	fma.rn.f32 	%f448, %f447, %f438, %f438;
	fma.rn.f32 	%f449, %f437, 0f3F317218, %f448;
	setp.gt.u32 	%p116, %r850, 2139095039;
	fma.rn.f32 	%f450, %f45, 0f7F800000, 0f7F800000;
	selp.f32 	%f451, %f450, %f449, %p116;
	mul.f32 	%f452, %f45, %f451;
	sub.f32 	%f1262, %f1262, %f452;
$L__BB2_113:
	ld.shared.f32 	%f48, [%r91+24];
	setp.leu.f32 	%p117, %f48, 0f322BCC77;
	@%p117 bra 	$L__BB2_115;
	mov.b32 	%r854, %f48;
	add.s32 	%r855, %r854, -1059760811;
	and.b32  	%r856, %r855, -8388608;
	sub.s32 	%r857, %r854, %r856;
	mov.b32 	%f453, %r857;
	cvt.rn.f32.s32 	%f454, %r856;
	fma.rn.f32 	%f455, %f454, 0f34000000, 0f00000000;
	add.f32 	%f456, %f453, 0fBF800000;
	fma.rn.f32 	%f457, %f456, 0fBE055027, 0f3E1039F6;
	fma.rn.f32 	%f458, %f457, %f456, 0fBDF8CDCC;
	fma.rn.f32 	%f459, %f458, %f456, 0f3E0F2955;
	fma.rn.f32 	%f460, %f459, %f456, 0fBE2AD8B9;
	fma.rn.f32 	%f461, %f460, %f456, 0f3E4CED0B;
	fma.rn.f32 	%f462, %f461, %f456, 0fBE7FFF22;
	fma.rn.f32 	%f463, %f462, %f456, 0f3EAAAA78;
	fma.rn.f32 	%f464, %f463, %f456, 0fBF000000;
	mul.f32 	%f465, %f456, %f464;
	fma.rn.f32 	%f466, %f465, %f456, %f456;
	fma.rn.f32 	%f467, %f455, 0f3F317218, %f466;
	setp.gt.u32 	%p118, %r854, 2139095039;
	fma.rn.f32 	%f468, %f48, 0f7F800000, 0f7F800000;
	selp.f32 	%f469, %f468, %f467, %p118;
	mul.f32 	%f470, %f48, %f469;
	sub.f32 	%f1262, %f1262, %f470;
$L__BB2_115:
	ld.shared.f32 	%f51, [%r91+28];
	setp.leu.f32 	%p119, %f51, 0f322BCC77;
	@%p119 bra 	$L__BB2_117;
	mov.b32 	%r858, %f51;
	add.s32 	%r859, %r858, -1059760811;
	and.b32  	%r860, %r859, -8388608;
	sub.s32 	%r861, %r858, %r860;
	mov.b32 	%f471, %r861;
	cvt.rn.f32.s32 	%f472, %r860;
	fma.rn.f32 	%f473, %f472, 0f34000000, 0f00000000;
	add.f32 	%f474, %f471, 0fBF800000;
	fma.rn.f32 	%f475, %f474, 0fBE055027, 0f3E1039F6;
	fma.rn.f32 	%f476, %f475, %f474, 0fBDF8CDCC;
	fma.rn.f32 	%f477, %f476, %f474, 0f3E0F2955;
	fma.rn.f32 	%f478, %f477, %f474, 0fBE2AD8B9;
	fma.rn.f32 	%f479, %f478, %f474, 0f3E4CED0B;
	fma.rn.f32 	%f480, %f479, %f474, 0fBE7FFF22;
	fma.rn.f32 	%f481, %f480, %f474, 0f3EAAAA78;
	fma.rn.f32 	%f482, %f481, %f474, 0fBF000000;
	mul.f32 	%f483, %f474, %f482;
	fma.rn.f32 	%f484, %f483, %f474, %f474;
	fma.rn.f32 	%f485, %f473, 0f3F317218, %f484;
	setp.gt.u32 	%p120, %r858, 2139095039;
	fma.rn.f32 	%f486, %f51, 0f7F800000, 0f7F800000;
	selp.f32 	%f487, %f486, %f485, %p120;
	mul.f32 	%f488, %f51, %f487;
	sub.f32 	%f1262, %f1262, %f488;
$L__BB2_117:
	ld.shared.f32 	%f54, [%r91+32];
	setp.leu.f32 	%p121, %f54, 0f322BCC77;
	@%p121 bra 	$L__BB2_119;
	mov.b32 	%r862, %f54;
	add.s32 	%r863, %r862, -1059760811;
	and.b32  	%r864, %r863, -8388608;
	sub.s32 	%r865, %r862, %r864;
	mov.b32 	%f489, %r865;
	cvt.rn.f32.s32 	%f490, %r864;
	fma.rn.f32 	%f491, %f490, 0f34000000, 0f00000000;
	add.f32 	%f492, %f489, 0fBF800000;
	fma.rn.f32 	%f493, %f492, 0fBE055027, 0f3E1039F6;
	fma.rn.f32 	%f494, %f493, %f492, 0fBDF8CDCC;
	fma.rn.f32 	%f495, %f494, %f492, 0f3E0F2955;
	fma.rn.f32 	%f496, %f495, %f492, 0fBE2AD8B9;
	fma.rn.f32 	%f497, %f496, %f492, 0f3E4CED0B;
	fma.rn.f32 	%f498, %f497, %f492, 0fBE7FFF22;
	fma.rn.f32 	%f499, %f498, %f492, 0f3EAAAA78;
	fma.rn.f32 	%f500, %f499, %f492, 0fBF000000;
	mul.f32 	%f501, %f492, %f500;
	fma.rn.f32 	%f502, %f501, %f492, %f492;
	fma.rn.f32 	%f503, %f491, 0f3F317218, %f502;
	setp.gt.u32 	%p122, %r862, 2139095039;
	fma.rn.f32 	%f504, %f54, 0f7F800000, 0f7F800000;
	selp.f32 	%f505, %f504, %f503, %p122;
	mul.f32 	%f506, %f54, %f505;
	sub.f32 	%f1262, %f1262, %f506;
$L__BB2_119:
	mul.wide.u32 	%rd49, %r2102, 80;
	add.s64 	%rd51, %rd47, %rd49;
	fma.rn.f32 	%f507, %f29, 0f3ECCCCCD, 0f3E0BD010;
	sub.f32 	%f57, %f507, %f28;
	ld.const.u32 	%r867, [%rd51];
	mul.lo.s32 	%r92, %r867, 9;
	ld.const.u32 	%r868, [%rd51+4];
	mul.lo.s32 	%r93, %r868, 9;
	ld.const.u32 	%r869, [%rd51+8];
	mul.lo.s32 	%r94, %r869, 9;
	ld.const.u32 	%r870, [%rd51+12];
	mul.lo.s32 	%r95, %r870, 9;
	ld.const.u32 	%r871, [%rd51+16];
	mul.lo.s32 	%r96, %r871, 9;
	ld.const.u32 	%r872, [%rd51+20];
	mul.lo.s32 	%r97, %r872, 9;
	ld.const.u32 	%r873, [%rd51+24];
	mul.lo.s32 	%r98, %r873, 9;
	ld.const.u32 	%r874, [%rd51+28];
	mul.lo.s32 	%r99, %r874, 9;
	ld.const.u32 	%r875, [%rd51+32];
	mul.lo.s32 	%r100, %r875, 9;
	ld.const.u32 	%r876, [%rd51+36];
	mul.lo.s32 	%r101, %r876, 9;
	ld.const.u32 	%r877, [%rd51+40];
	mul.lo.s32 	%r102, %r877, 9;
	ld.const.u32 	%r878, [%rd51+44];
	mul.lo.s32 	%r103, %r878, 9;
	ld.const.u32 	%r879, [%rd51+48];
	mul.lo.s32 	%r104, %r879, 9;
	ld.const.u32 	%r880, [%rd51+52];
	mul.lo.s32 	%r105, %r880, 9;
	ld.const.u32 	%r881, [%rd51+56];
	mul.lo.s32 	%r106, %r881, 9;
	ld.const.u32 	%r882, [%rd51+60];
	mul.lo.s32 	%r107, %r882, 9;
	ld.const.u32 	%r883, [%rd51+64];
	mul.lo.s32 	%r108, %r883, 9;
	ld.const.u32 	%r884, [%rd51+68];
	mul.lo.s32 	%r109, %r884, 9;
	ld.const.u32 	%r885, [%rd51+72];
	mul.lo.s32 	%r110, %r885, 9;
	ld.const.u32 	%r886, [%rd51+76];
	mul.lo.s32 	%r111, %r886, 9;
	mul.lo.s32 	%r112, %r2102, 9;
	mov.b32 	%r2103, 0;
$L__BB2_120:
	shl.b32 	%r887, %r2103, 2;
	add.s32 	%r888, %r91, %r887;
	ld.shared.f32 	%f58, [%r888];
	setp.leu.f32 	%p123, %f58, 0f322BCC77;
	mov.f32 	%f1270, 0f00000000;
	@%p123 bra 	$L__BB2_122;
	neg.f32 	%f509, %f58;
	mov.b32 	%r889, %f58;
	add.s32 	%r890, %r889, -1059760811;
	and.b32  	%r891, %r890, -8388608;
	sub.s32 	%r892, %r889, %r891;
	mov.b32 	%f510, %r892;
	cvt.rn.f32.s32 	%f511, %r891;
	fma.rn.f32 	%f512, %f511, 0f34000000, 0f00000000;
	add.f32 	%f513, %f510, 0fBF800000;
	fma.rn.f32 	%f514, %f513, 0fBE055027, 0f3E1039F6;
	fma.rn.f32 	%f515, %f514, %f513, 0fBDF8CDCC;
	fma.rn.f32 	%f516, %f515, %f513, 0f3E0F2955;
	fma.rn.f32 	%f517, %f516, %f513, 0fBE2AD8B9;
	fma.rn.f32 	%f518, %f517, %f513, 0f3E4CED0B;
	fma.rn.f32 	%f519, %f518, %f513, 0fBE7FFF22;
	fma.rn.f32 	%f520, %f519, %f513, 0f3EAAAA78;
	fma.rn.f32 	%f521, %f520, %f513, 0fBF000000;
	mul.f32 	%f522, %f513, %f521;
	fma.rn.f32 	%f523, %f522, %f513, %f513;
	fma.rn.f32 	%f524, %f512, 0f3F317218, %f523;
	setp.gt.u32 	%p124, %r889, 2139095039;
	fma.rn.f32 	%f525, %f58, 0f7F800000, 0f7F800000;
	selp.f32 	%f526, %f525, %f524, %p124;
	add.f32 	%f527, %f1262, %f526;
	mul.f32 	%f1270, %f527, %f509;
$L__BB2_122:
	add.s32 	%r893, %r92, %r2103;
	shl.b32 	%r894, %r893, 2;
	add.s32 	%r896, %r805, %r894;
	ld.shared.f32 	%f528, [%r896];
	add.f32 	%f529, %f528, 0f00000000;
	add.s32 	%r897, %r93, %r2103;
	shl.b32 	%r898, %r897, 2;
	add.s32 	%r899, %r805, %r898;
	ld.shared.f32 	%f530, [%r899];
	add.f32 	%f531, %f529, %f530;
	add.s32 	%r900, %r94, %r2103;
	shl.b32 	%r901, %r900, 2;
	add.s32 	%r902, %r805, %r901;
	ld.shared.f32 	%f532, [%r902];
	add.f32 	%f533, %f531, %f532;
	add.s32 	%r903, %r95, %r2103;
	shl.b32 	%r904, %r903, 2;
	add.s32 	%r905, %r805, %r904;
	ld.shared.f32 	%f534, [%r905];
	add.f32 	%f535, %f533, %f534;
	add.s32 	%r906, %r96, %r2103;
	shl.b32 	%r907, %r906, 2;
	add.s32 	%r908, %r805, %r907;
	ld.shared.f32 	%f536, [%r908];
	add.f32 	%f537, %f535, %f536;
	add.s32 	%r909, %r97, %r2103;
	shl.b32 	%r910, %r909, 2;
	add.s32 	%r911, %r805, %r910;
	ld.shared.f32 	%f538, [%r911];
	add.f32 	%f539, %f537, %f538;
	add.s32 	%r912, %r98, %r2103;
	shl.b32 	%r913, %r912, 2;
	add.s32 	%r914, %r805, %r913;
	ld.shared.f32 	%f540, [%r914];
	add.f32 	%f541, %f539, %f540;
	add.s32 	%r915, %r99, %r2103;
	shl.b32 	%r916, %r915, 2;
	add.s32 	%r917, %r805, %r916;
	ld.shared.f32 	%f542, [%r917];
	add.f32 	%f543, %f541, %f542;
	add.s32 	%r918, %r100, %r2103;
	shl.b32 	%r919, %r918, 2;
	add.s32 	%r920, %r805, %r919;
	ld.shared.f32 	%f544, [%r920];
	add.f32 	%f545, %f543, %f544;
	add.s32 	%r921, %r101, %r2103;
	shl.b32 	%r922, %r921, 2;
	add.s32 	%r923, %r805, %r922;
	ld.shared.f32 	%f546, [%r923];
	add.f32 	%f547, %f545, %f546;
	add.s32 	%r924, %r102, %r2103;
	shl.b32 	%r925, %r924, 2;
	add.s32 	%r926, %r805, %r925;
	ld.shared.f32 	%f548, [%r926];
	add.f32 	%f549, %f547, %f548;
	add.s32 	%r927, %r103, %r2103;
	shl.b32 	%r928, %r927, 2;
	add.s32 	%r929, %r805, %r928;
	ld.shared.f32 	%f550, [%r929];
	add.f32 	%f551, %f549, %f550;
	add.s32 	%r930, %r104, %r2103;
	shl.b32 	%r931, %r930, 2;
	add.s32 	%r932, %r805, %r931;
	ld.shared.f32 	%f552, [%r932];
	add.f32 	%f553, %f551, %f552;
	add.s32 	%r933, %r105, %r2103;
	shl.b32 	%r934, %r933, 2;
	add.s32 	%r935, %r805, %r934;
	ld.shared.f32 	%f554, [%r935];
	add.f32 	%f555, %f553, %f554;
	add.s32 	%r936, %r106, %r2103;
	shl.b32 	%r937, %r936, 2;
	add.s32 	%r938, %r805, %r937;
	ld.shared.f32 	%f556, [%r938];
	add.f32 	%f557, %f555, %f556;
	add.s32 	%r939, %r107, %r2103;
	shl.b32 	%r940, %r939, 2;
	add.s32 	%r941, %r805, %r940;
	ld.shared.f32 	%f558, [%r941];
	add.f32 	%f559, %f557, %f558;
	add.s32 	%r942, %r108, %r2103;
	shl.b32 	%r943, %r942, 2;
	add.s32 	%r944, %r805, %r943;
	ld.shared.f32 	%f560, [%r944];
	add.f32 	%f561, %f559, %f560;
	add.s32 	%r945, %r109, %r2103;
	shl.b32 	%r946, %r945, 2;
	add.s32 	%r947, %r805, %r946;
	ld.shared.f32 	%f562, [%r947];
	add.f32 	%f563, %f561, %f562;
	add.s32 	%r948, %r110, %r2103;
	shl.b32 	%r949, %r948, 2;
	add.s32 	%r950, %r805, %r949;
	ld.shared.f32 	%f564, [%r950];
	add.f32 	%f565, %f563, %f564;
	add.s32 	%r951, %r111, %r2103;
	shl.b32 	%r952, %r951, 2;
	add.s32 	%r953, %r805, %r952;
	ld.shared.f32 	%f566, [%r953];
	add.f32 	%f567, %f565, %f566;
	div.rn.f32 	%f568, %f567, 0f41A00000;
	mul.f32 	%f569, %f568, 0f3E99999A;
	fma.rn.f32 	%f570, %f57, %f1270, %f569;
	add.s32 	%r954, %r2103, %r112;
	shl.b32 	%r955, %r954, 2;
	mov.u32 	%r956, _ZZ24phase2_relaxation_kernelPtPiPKfS2_S2_iE6s_grad;
	add.s32 	%r957, %r956, %r955;
	st.shared.f32 	[%r957], %f570;
	add.s32 	%r2103, %r2103, 1;
	setp.ne.s32 	%p125, %r2103, 9;
	@%p125 bra 	$L__BB2_120;
	add.s32 	%r115, %r2102, 32;
	setp.lt.u32 	%p126, %r2102, 49;
	mov.u32 	%r2102, %r115;
	@%p126 bra 	$L__BB2_101;
	bar.warp.sync 	%r568;
	mul.f32 	%f61, %f28, 0f3D4CCCCD;
	mov.u32 	%r2104, %r2271;
$L__BB2_125:
	shl.b32 	%r958, %r2104, 1;
	add.s32 	%r960, %r572, %r958;
	ld.shared.u16 	%rs43, [%r960];
	add.s16 	%rs195, %rs43, -1;
	xor.b16  	%rs196, %rs43, %rs195;
	setp.gt.u16 	%p127, %rs196, %rs195;
	@%p127 bra 	$L__BB2_154;
	shl.b32 	%r961, %r2104, 2;
	add.s32 	%r963, %r767, %r961;
	ld.shared.f32 	%f571, [%r963];
	add.f32 	%f572, %f571, 0f3F800000;
	div.rn.f32 	%f62, %f61, %f572;
	cvt.u32.u16 	%r117, %rs43;
	and.b16  	%rs197, %rs43, 1;
	setp.eq.b16 	%p128, %rs197, 1;
	mul.lo.s32 	%r964, %r2104, 36;
	add.s32 	%r118, %r779, %r964;
	add.s32 	%r119, %r956, %r964;
	add.s32 	%r120, %r775, %r964;
	@%p128 bra 	$L__BB2_128;
	mov.b32 	%r968, -1054867456;
	st.shared.u32 	[%r120], %r968;
	mov.b32 	%r969, 0;
	st.shared.u32 	[%r118], %r969;
	mov.f32 	%f1271, 0fC1200000;
	bra.uni 	$L__BB2_129;
$L__BB2_128:
	ld.shared.f32 	%f573, [%r118];
	mul.f32 	%f574, %f573, 0f3F666666;
	ld.shared.f32 	%f575, [%r119];
	mul.f32 	%f576, %f62, %f575;
	sub.f32 	%f577, %f574, %f576;
	mul.f32 	%f578, %f577, 0f3FF33333;
	sub.f32 	%f579, %f578, %f574;
	ld.shared.f32 	%f580, [%r120];
	add.f32 	%f1271, %f580, %f579;
	st.shared.f32 	[%r120], %f1271;
	st.shared.f32 	[%r118], %f577;
$L__BB2_129:
	and.b32  	%r970, %r117, 2;
	setp.eq.s32 	%p129, %r970, 0;
	@%p129 bra 	$L__BB2_131;
	ld.shared.f32 	%f582, [%r118+4];
	mul.f32 	%f583, %f582, 0f3F666666;
	ld.shared.f32 	%f584, [%r119+4];
	mul.f32 	%f585, %f62, %f584;
	sub.f32 	%f586, %f583, %f585;
	mul.f32 	%f587, %f586, 0f3FF33333;
	sub.f32 	%f588, %f587, %f583;
	ld.shared.f32 	%f589, [%r120+4];
	add.f32 	%f1272, %f589, %f588;
	st.shared.f32 	[%r120+4], %f1272;
	st.shared.f32 	[%r118+4], %f586;
	bra.uni 	$L__BB2_132;
$L__BB2_131:
	mov.b32 	%r971, -1054867456;
	st.shared.u32 	[%r120+4], %r971;
	mov.b32 	%r972, 0;
	st.shared.u32 	[%r118+4], %r972;
	mov.f32 	%f1272, 0fC1200000;
$L__BB2_132:
	and.b32  	%r973, %r117, 4;
	setp.eq.s32 	%p130, %r973, 0;
	@%p130 bra 	$L__BB2_134;
	ld.shared.f32 	%f591, [%r118+8];
	mul.f32 	%f592, %f591, 0f3F666666;
	ld.shared.f32 	%f593, [%r119+8];
	mul.f32 	%f594, %f62, %f593;
	sub.f32 	%f595, %f592, %f594;
	mul.f32 	%f596, %f595, 0f3FF33333;
	sub.f32 	%f597, %f596, %f592;
	ld.shared.f32 	%f598, [%r120+8];
	add.f32 	%f1273, %f598, %f597;
	st.shared.f32 	[%r120+8], %f1273;
	st.shared.f32 	[%r118+8], %f595;
	bra.uni 	$L__BB2_135;
$L__BB2_134:
	mov.b32 	%r974, -1054867456;
	st.shared.u32 	[%r120+8], %r974;
	mov.b32 	%r975, 0;
	st.shared.u32 	[%r118+8], %r975;
	mov.f32 	%f1273, 0fC1200000;
$L__BB2_135:
	and.b32  	%r976, %r117, 8;
	setp.eq.s32 	%p131, %r976, 0;
	@%p131 bra 	$L__BB2_137;
	ld.shared.f32 	%f600, [%r118+12];
	mul.f32 	%f601, %f600, 0f3F666666;
	ld.shared.f32 	%f602, [%r119+12];
	mul.f32 	%f603, %f62, %f602;
	sub.f32 	%f604, %f601, %f603;
	mul.f32 	%f605, %f604, 0f3FF33333;
	sub.f32 	%f606, %f605, %f601;
	ld.shared.f32 	%f607, [%r120+12];
	add.f32 	%f1274, %f607, %f606;
	st.shared.f32 	[%r120+12], %f1274;
	st.shared.f32 	[%r118+12], %f604;
	bra.uni 	$L__BB2_138;
$L__BB2_137:
	mov.b32 	%r977, -1054867456;
	st.shared.u32 	[%r120+12], %r977;
	mov.b32 	%r978, 0;
	st.shared.u32 	[%r118+12], %r978;
	mov.f32 	%f1274, 0fC1200000;
$L__BB2_138:
	and.b32  	%r979, %r117, 16;
	setp.eq.s32 	%p132, %r979, 0;
	@%p132 bra 	$L__BB2_140;
	ld.shared.f32 	%f609, [%r118+16];
	mul.f32 	%f610, %f609, 0f3F666666;
	ld.shared.f32 	%f611, [%r119+16];
	mul.f32 	%f612, %f62, %f611;
	sub.f32 	%f613, %f610, %f612;
	mul.f32 	%f614, %f613, 0f3FF33333;
	sub.f32 	%f615, %f614, %f610;
	ld.shared.f32 	%f616, [%r120+16];
	add.f32 	%f1275, %f616, %f615;
	st.shared.f32 	[%r120+16], %f1275;
	st.shared.f32 	[%r118+16], %f613;
	bra.uni 	$L__BB2_141;
$L__BB2_140:
	mov.b32 	%r980, -1054867456;
	st.shared.u32 	[%r120+16], %r980;
	mov.b32 	%r981, 0;
	st.shared.u32 	[%r118+16], %r981;
	mov.f32 	%f1275, 0fC1200000;
$L__BB2_141:
	and.b32  	%r982, %r117, 32;
	setp.eq.s32 	%p133, %r982, 0;
	@%p133 bra 	$L__BB2_143;
	ld.shared.f32 	%f618, [%r118+20];
	mul.f32 	%f619, %f618, 0f3F666666;
	ld.shared.f32 	%f620, [%r119+20];
	mul.f32 	%f621, %f62, %f620;
	sub.f32 	%f622, %f619, %f621;
	mul.f32 	%f623, %f622, 0f3FF33333;
	sub.f32 	%f624, %f623, %f619;
	ld.shared.f32 	%f625, [%r120+20];
	add.f32 	%f1276, %f625, %f624;
	st.shared.f32 	[%r120+20], %f1276;
	st.shared.f32 	[%r118+20], %f622;
	bra.uni 	$L__BB2_144;
$L__BB2_143:
	mov.b32 	%r983, -1054867456;
	st.shared.u32 	[%r120+20], %r983;
	mov.b32 	%r984, 0;
	st.shared.u32 	[%r118+20], %r984;
	mov.f32 	%f1276, 0fC1200000;
$L__BB2_144:
	and.b32  	%r985, %r117, 64;
	setp.eq.s32 	%p134, %r985, 0;
	@%p134 bra 	$L__BB2_146;
	ld.shared.f32 	%f627, [%r118+24];
	mul.f32 	%f628, %f627, 0f3F666666;
	ld.shared.f32 	%f629, [%r119+24];
	mul.f32 	%f630, %f62, %f629;
	sub.f32 	%f631, %f628, %f630;
	mul.f32 	%f632, %f631, 0f3FF33333;
	sub.f32 	%f633, %f632, %f628;
	ld.shared.f32 	%f634, [%r120+24];
	add.f32 	%f1277, %f634, %f633;
	st.shared.f32 	[%r120+24], %f1277;
	st.shared.f32 	[%r118+24], %f631;
	bra.uni 	$L__BB2_147;
$L__BB2_146:
	mov.b32 	%r986, -1054867456;
	st.shared.u32 	[%r120+24], %r986;
	mov.b32 	%r987, 0;
	st.shared.u32 	[%r118+24], %r987;
	mov.f32 	%f1277, 0fC1200000;
$L__BB2_147:
	and.b32  	%r988, %r117, 128;
	setp.eq.s32 	%p135, %r988, 0;
	@%p135 bra 	$L__BB2_149;
	ld.shared.f32 	%f636, [%r118+28];
	mul.f32 	%f637, %f636, 0f3F666666;
	ld.shared.f32 	%f638, [%r119+28];
	mul.f32 	%f639, %f62, %f638;
	sub.f32 	%f640, %f637, %f639;
	mul.f32 	%f641, %f640, 0f3FF33333;
	sub.f32 	%f642, %f641, %f637;
	ld.shared.f32 	%f643, [%r120+28];
	add.f32 	%f1278, %f643, %f642;
	st.shared.f32 	[%r120+28], %f1278;
	st.shared.f32 	[%r118+28], %f640;
	bra.uni 	$L__BB2_150;
$L__BB2_149:
	mov.b32 	%r989, -1054867456;
	st.shared.u32 	[%r120+28], %r989;
	mov.b32 	%r990, 0;
	st.shared.u32 	[%r118+28], %r990;
	mov.f32 	%f1278, 0fC1200000;
$L__BB2_150:
	and.b32  	%r991, %r117, 256;
	setp.eq.s32 	%p136, %r991, 0;
	@%p136 bra 	$L__BB2_152;
	ld.shared.f32 	%f645, [%r118+32];
	mul.f32 	%f646, %f645, 0f3F666666;
	ld.shared.f32 	%f647, [%r119+32];
	mul.f32 	%f648, %f62, %f647;
	sub.f32 	%f649, %f646, %f648;
	mul.f32 	%f650, %f649, 0f3FF33333;
	sub.f32 	%f651, %f650, %f646;
	ld.shared.f32 	%f652, [%r120+32];
	add.f32 	%f1279, %f652, %f651;
	st.shared.f32 	[%r120+32], %f1279;
	st.shared.f32 	[%r118+32], %f649;
	bra.uni 	$L__BB2_153;
$L__BB2_152:
	mov.b32 	%r992, -1054867456;
	st.shared.u32 	[%r120+32], %r992;
	mov.b32 	%r993, 0;
	st.shared.u32 	[%r118+32], %r993;
	mov.f32 	%f1279, 0fC1200000;
$L__BB2_153:
	mad.lo.s32 	%r995, %r2104, 36, %r805;
	setp.gt.f32 	%p137, %f1272, %f1271;
	selp.f32 	%f654, %f1272, %f1271, %p137;
	setp.gt.f32 	%p138, %f1273, %f654;
	selp.f32 	%f655, %f1273, %f654, %p138;
	setp.gt.f32 	%p139, %f1274, %f655;
	selp.f32 	%f656, %f1274, %f655, %p139;
	setp.gt.f32 	%p140, %f1275, %f656;
	selp.f32 	%f657, %f1275, %f656, %p140;
	setp.gt.f32 	%p141, %f1276, %f657;
	selp.f32 	%f658, %f1276, %f657, %p141;
	setp.gt.f32 	%p142, %f1277, %f658;
	selp.f32 	%f659, %f1277, %f658, %p142;
	setp.gt.f32 	%p143, %f1278, %f659;
	selp.f32 	%f660, %f1278, %f659, %p143;
	setp.gt.f32 	%p144, %f1279, %f660;
	selp.f32 	%f661, %f1279, %f660, %p144;
	sub.f32 	%f662, %f1271, %f661;
	fma.rn.f32 	%f663, %f662, 0f3BBB989D, 0f3F000000;
	cvt.sat.f32.f32 	%f664, %f663;
	mov.f32 	%f665, 0f4B400001;
	mov.f32 	%f666, 0f437C0000;
	fma.rm.f32 	%f667, %f664, %f666, %f665;
	add.f32 	%f668, %f667, 0fCB40007F;
	neg.f32 	%f669, %f668;
	fma.rn.f32 	%f670, %f662, 0f3FB8AA3B, %f669;
	fma.rn.f32 	%f671, %f662, 0f32A57060, %f670;
	mov.b32 	%r996, %f667;
	shl.b32 	%r997, %r996, 23;
	mov.b32 	%f672, %r997;
	ex2.approx.ftz.f32 	%f673, %f671;
	mul.f32 	%f674, %f673, %f672;
	add.f32 	%f675, %f674, 0f00000000;
	sub.f32 	%f676, %f1272, %f661;
	fma.rn.f32 	%f677, %f676, 0f3BBB989D, 0f3F000000;
	cvt.sat.f32.f32 	%f678, %f677;
	fma.rm.f32 	%f679, %f678, %f666, %f665;
	add.f32 	%f680, %f679, 0fCB40007F;
	neg.f32 	%f681, %f680;
	fma.rn.f32 	%f682, %f676, 0f3FB8AA3B, %f681;
	fma.rn.f32 	%f683, %f676, 0f32A57060, %f682;
	mov.b32 	%r998, %f679;
	shl.b32 	%r999, %r998, 23;
	mov.b32 	%f684, %r999;
	ex2.approx.ftz.f32 	%f685, %f683;
	mul.f32 	%f686, %f685, %f684;
	add.f32 	%f687, %f675, %f686;
	sub.f32 	%f688, %f1273, %f661;
	fma.rn.f32 	%f689, %f688, 0f3BBB989D, 0f3F000000;
	cvt.sat.f32.f32 	%f690, %f689;
	fma.rm.f32 	%f691, %f690, %f666, %f665;
	add.f32 	%f692, %f691, 0fCB40007F;
	neg.f32 	%f693, %f692;
	fma.rn.f32 	%f694, %f688, 0f3FB8AA3B, %f693;
	fma.rn.f32 	%f695, %f688, 0f32A57060, %f694;
	mov.b32 	%r1000, %f691;
	shl.b32 	%r1001, %r1000, 23;
	mov.b32 	%f696, %r1001;
	ex2.approx.ftz.f32 	%f697, %f695;
	mul.f32 	%f698, %f697, %f696;
	add.f32 	%f699, %f687, %f698;
	sub.f32 	%f700, %f1274, %f661;
	fma.rn.f32 	%f701, %f700, 0f3BBB989D, 0f3F000000;
	cvt.sat.f32.f32 	%f702, %f701;
	fma.rm.f32 	%f703, %f702, %f666, %f665;
	add.f32 	%f704, %f703, 0fCB40007F;
	neg.f32 	%f705, %f704;
	fma.rn.f32 	%f706, %f700, 0f3FB8AA3B, %f705;
	fma.rn.f32 	%f707, %f700, 0f32A57060, %f706;
	mov.b32 	%r1002, %f703;
	shl.b32 	%r1003, %r1002, 23;
	mov.b32 	%f708, %r1003;
	ex2.approx.ftz.f32 	%f709, %f707;
	mul.f32 	%f710, %f709, %f708;
	add.f32 	%f711, %f699, %f710;
	sub.f32 	%f712, %f1275, %f661;
	fma.rn.f32 	%f713, %f712, 0f3BBB989D, 0f3F000000;
	cvt.sat.f32.f32 	%f714, %f713;
	fma.rm.f32 	%f715, %f714, %f666, %f665;
	add.f32 	%f716, %f715, 0fCB40007F;
	neg.f32 	%f717, %f716;
	fma.rn.f32 	%f718, %f712, 0f3FB8AA3B, %f717;
	fma.rn.f32 	%f719, %f712, 0f32A57060, %f718;
	mov.b32 	%r1004, %f715;
	shl.b32 	%r1005, %r1004, 23;
	mov.b32 	%f720, %r1005;
	ex2.approx.ftz.f32 	%f721, %f719;
	mul.f32 	%f722, %f721, %f720;
	add.f32 	%f723, %f711, %f722;
	sub.f32 	%f724, %f1276, %f661;
	fma.rn.f32 	%f725, %f724, 0f3BBB989D, 0f3F000000;
	cvt.sat.f32.f32 	%f726, %f725;
	fma.rm.f32 	%f727, %f726, %f666, %f665;
	add.f32 	%f728, %f727, 0fCB40007F;
	neg.f32 	%f729, %f728;
	fma.rn.f32 	%f730, %f724, 0f3FB8AA3B, %f729;
	fma.rn.f32 	%f731, %f724, 0f32A57060, %f730;
	mov.b32 	%r1006, %f727;
	shl.b32 	%r1007, %r1006, 23;
	mov.b32 	%f732, %r1007;
	ex2.approx.ftz.f32 	%f733, %f731;
	mul.f32 	%f734, %f733, %f732;
	add.f32 	%f735, %f723, %f734;
	sub.f32 	%f736, %f1277, %f661;
	fma.rn.f32 	%f737, %f736, 0f3BBB989D, 0f3F000000;
	cvt.sat.f32.f32 	%f738, %f737;
	fma.rm.f32 	%f739, %f738, %f666, %f665;
	add.f32 	%f740, %f739, 0fCB40007F;
	neg.f32 	%f741, %f740;
	fma.rn.f32 	%f742, %f736, 0f3FB8AA3B, %f741;
	fma.rn.f32 	%f743, %f736, 0f32A57060, %f742;
	mov.b32 	%r1008, %f739;
	shl.b32 	%r1009, %r1008, 23;
	mov.b32 	%f744, %r1009;
	ex2.approx.ftz.f32 	%f745, %f743;
	mul.f32 	%f746, %f745, %f744;
	add.f32 	%f747, %f735, %f746;
	sub.f32 	%f748, %f1278, %f661;
	fma.rn.f32 	%f749, %f748, 0f3BBB989D, 0f3F000000;
	cvt.sat.f32.f32 	%f750, %f749;
	fma.rm.f32 	%f751, %f750, %f666, %f665;
	add.f32 	%f752, %f751, 0fCB40007F;
	neg.f32 	%f753, %f752;
	fma.rn.f32 	%f754, %f748, 0f3FB8AA3B, %f753;
	fma.rn.f32 	%f755, %f748, 0f32A57060, %f754;
	mov.b32 	%r1010, %f751;
	shl.b32 	%r1011, %r1010, 23;
	mov.b32 	%f756, %r1011;
	ex2.approx.ftz.f32 	%f757, %f755;
	mul.f32 	%f758, %f757, %f756;
	add.f32 	%f759, %f747, %f758;
	sub.f32 	%f760, %f1279, %f661;
	fma.rn.f32 	%f761, %f760, 0f3BBB989D, 0f3F000000;
	cvt.sat.f32.f32 	%f762, %f761;
	fma.rm.f32 	%f763, %f762, %f666, %f665;
	add.f32 	%f764, %f763, 0fCB40007F;
	neg.f32 	%f765, %f764;
	fma.rn.f32 	%f766, %f760, 0f3FB8AA3B, %f765;
	fma.rn.f32 	%f767, %f760, 0f32A57060, %f766;
	mov.b32 	%r1012, %f763;
	shl.b32 	%r1013, %r1012, 23;
	mov.b32 	%f768, %r1013;
	ex2.approx.ftz.f32 	%f769, %f767;
	mul.f32 	%f770, %f769, %f768;
	add.f32 	%f771, %f759, %f770;
	rcp.rn.f32 	%f772, %f771;
	mul.f32 	%f773, %f772, %f674;
	st.shared.f32 	[%r995], %f773;
	mul.f32 	%f774, %f772, %f686;
	st.shared.f32 	[%r995+4], %f774;
	mul.f32 	%f775, %f772, %f698;
	st.shared.f32 	[%r995+8], %f775;
	mul.f32 	%f776, %f772, %f710;
	st.shared.f32 	[%r995+12], %f776;
	mul.f32 	%f777, %f772, %f722;
	st.shared.f32 	[%r995+16], %f777;
	mul.f32 	%f778, %f772, %f734;
	st.shared.f32 	[%r995+20], %f778;
	mul.f32 	%f779, %f772, %f746;
	st.shared.f32 	[%r995+24], %f779;
	mul.f32 	%f780, %f772, %f758;
	st.shared.f32 	[%r995+28], %f780;
	mul.f32 	%f781, %f772, %f770;
	st.shared.f32 	[%r995+32], %f781;
$L__BB2_154:
	add.s32 	%r121, %r2104, 32;
	setp.lt.u32 	%p145, %r2104, 49;
	mov.u32 	%r2104, %r121;
	@%p145 bra 	$L__BB2_125;
	bar.warp.sync 	%r568;
	mad.lo.s32 	%r1014, %r2101, -858993459, -858993461;
	shf.l.wrap.b32 	%r1015, %r1014, %r1014, 31;
	setp.gt.u32 	%p146, %r1015, 429496728;
	mov.f32 	%f1260, %f27;
	@%p146 bra 	$L__BB2_214;
	// begin inline asm
	activemask.b32 %r1016;
	// end inline asm
	popc.b32 	%r2107, %r1016;
	and.b32  	%r1017, %r1016, %r569;
	popc.b32 	%r2105, %r1017;
	mov.f32 	%f1292, 0f00000000;
	mov.f32 	%f1293, %f1292;
$L__BB2_157:
	mad.lo.s32 	%r126, %r2105, 36, %r805;
	ld.shared.f32 	%f83, [%r126];
	setp.leu.f32 	%p147, %f83, 0f322BCC77;
	mov.f32 	%f1283, 0f00000000;
	@%p147 bra 	$L__BB2_159;
	mov.b32 	%r1019, %f83;
	add.s32 	%r1020, %r1019, -1059760811;
	and.b32  	%r1021, %r1020, -8388608;
	sub.s32 	%r1022, %r1019, %r1021;
	mov.b32 	%f784, %r1022;
	cvt.rn.f32.s32 	%f785, %r1021;
	fma.rn.f32 	%f786, %f785, 0f34000000, 0f00000000;
	add.f32 	%f787, %f784, 0fBF800000;
	fma.rn.f32 	%f788, %f787, 0fBE055027, 0f3E1039F6;
	fma.rn.f32 	%f789, %f788, %f787, 0fBDF8CDCC;
	fma.rn.f32 	%f790, %f789, %f787, 0f3E0F2955;
	fma.rn.f32 	%f791, %f790, %f787, 0fBE2AD8B9;
	fma.rn.f32 	%f792, %f791, %f787, 0f3E4CED0B;
	fma.rn.f32 	%f793, %f792, %f787, 0fBE7FFF22;
	fma.rn.f32 	%f794, %f793, %f787, 0f3EAAAA78;
	fma.rn.f32 	%f795, %f794, %f787, 0fBF000000;
	mul.f32 	%f796, %f787, %f795;
	fma.rn.f32 	%f797, %f796, %f787, %f787;
	fma.rn.f32 	%f798, %f786, 0f3F317218, %f797;
	setp.gt.u32 	%p148, %r1019, 2139095039;
	fma.rn.f32 	%f799, %f83, 0f7F800000, 0f7F800000;
	selp.f32 	%f800, %f799, %f798, %p148;
	mul.f32 	%f801, %f83, %f800;
	mov.f32 	%f802, 0f00000000;
	sub.f32 	%f1283, %f802, %f801;
$L__BB2_159:
	ld.shared.f32 	%f86, [%r126+4];
	setp.leu.f32 	%p149, %f86, 0f322BCC77;
	@%p149 bra 	$L__BB2_161;
	mov.b32 	%r1023, %f86;
	add.s32 	%r1024, %r1023, -1059760811;
	and.b32  	%r1025, %r1024, -8388608;
	sub.s32 	%r1026, %r1023, %r1025;
	mov.b32 	%f803, %r1026;
	cvt.rn.f32.s32 	%f804, %r1025;
	fma.rn.f32 	%f805, %f804, 0f34000000, 0f00000000;
	add.f32 	%f806, %f803, 0fBF800000;
	fma.rn.f32 	%f807, %f806, 0fBE055027, 0f3E1039F6;
	fma.rn.f32 	%f808, %f807, %f806, 0fBDF8CDCC;
	fma.rn.f32 	%f809, %f808, %f806, 0f3E0F2955;
	fma.rn.f32 	%f810, %f809, %f806, 0fBE2AD8B9;
	fma.rn.f32 	%f811, %f810, %f806, 0f3E4CED0B;
	fma.rn.f32 	%f812, %f811, %f806, 0fBE7FFF22;
	fma.rn.f32 	%f813, %f812, %f806, 0f3EAAAA78;
	fma.rn.f32 	%f814, %f813, %f806, 0fBF000000;
	mul.f32 	%f815, %f806, %f814;
	fma.rn.f32 	%f816, %f815, %f806, %f806;
	fma.rn.f32 	%f817, %f805, 0f3F317218, %f816;
	setp.gt.u32 	%p150, %r1023, 2139095039;
	fma.rn.f32 	%f818, %f86, 0f7F800000, 0f7F800000;
	selp.f32 	%f819, %f818, %f817, %p150;
	mul.f32 	%f820, %f86, %f819;
	sub.f32 	%f1283, %f1283, %f820;
$L__BB2_161:
	ld.shared.f32 	%f89, [%r126+8];
	setp.leu.f32 	%p151, %f89, 0f322BCC77;
	@%p151 bra 	$L__BB2_163;
	mov.b32 	%r1027, %f89;
	add.s32 	%r1028, %r1027, -1059760811;
	and.b32  	%r1029, %r1028, -8388608;
	sub.s32 	%r1030, %r1027, %r1029;
	mov.b32 	%f821, %r1030;
	cvt.rn.f32.s32 	%f822, %r1029;
	fma.rn.f32 	%f823, %f822, 0f34000000, 0f00000000;
	add.f32 	%f824, %f821, 0fBF800000;
	fma.rn.f32 	%f825, %f824, 0fBE055027, 0f3E1039F6;
	fma.rn.f32 	%f826, %f825, %f824, 0fBDF8CDCC;
	fma.rn.f32 	%f827, %f826, %f824, 0f3E0F2955;
	fma.rn.f32 	%f828, %f827, %f824, 0fBE2AD8B9;
	fma.rn.f32 	%f829, %f828, %f824, 0f3E4CED0B;
	fma.rn.f32 	%f830, %f829, %f824, 0fBE7FFF22;
	fma.rn.f32 	%f831, %f830, %f824, 0f3EAAAA78;
	fma.rn.f32 	%f832, %f831, %f824, 0fBF000000;
	mul.f32 	%f833, %f824, %f832;
	fma.rn.f32 	%f834, %f833, %f824, %f824;
	fma.rn.f32 	%f835, %f823, 0f3F317218, %f834;
	setp.gt.u32 	%p152, %r1027, 2139095039;
	fma.rn.f32 	%f836, %f89, 0f7F800000, 0f7F800000;
	selp.f32 	%f837, %f836, %f835, %p152;
	mul.f32 	%f838, %f89, %f837;
	sub.f32 	%f1283, %f1283, %f838;
$L__BB2_163:
	ld.shared.f32 	%f92, [%r126+12];
	setp.leu.f32 	%p153, %f92, 0f322BCC77;
	@%p153 bra 	$L__BB2_165;
	mov.b32 	%r1031, %f92;
	add.s32 	%r1032, %r1031, -1059760811;
	and.b32  	%r1033, %r1032, -8388608;
	sub.s32 	%r1034, %r1031, %r1033;
	mov.b32 	%f839, %r1034;
	cvt.rn.f32.s32 	%f840, %r1033;
	fma.rn.f32 	%f841, %f840, 0f34000000, 0f00000000;
	add.f32 	%f842, %f839, 0fBF800000;
	fma.rn.f32 	%f843, %f842, 0fBE055027, 0f3E1039F6;
	fma.rn.f32 	%f844, %f843, %f842, 0fBDF8CDCC;
	fma.rn.f32 	%f845, %f844, %f842, 0f3E0F2955;
	fma.rn.f32 	%f846, %f845, %f842, 0fBE2AD8B9;
	fma.rn.f32 	%f847, %f846, %f842, 0f3E4CED0B;
	fma.rn.f32 	%f848, %f847, %f842, 0fBE7FFF22;
	fma.rn.f32 	%f849, %f848, %f842, 0f3EAAAA78;
	fma.rn.f32 	%f850, %f849, %f842, 0fBF000000;
	mul.f32 	%f851, %f842, %f850;
	fma.rn.f32 	%f852, %f851, %f842, %f842;
	fma.rn.f32 	%f853, %f841, 0f3F317218, %f852;
	setp.gt.u32 	%p154, %r1031, 2139095039;
	fma.rn.f32 	%f854, %f92, 0f7F800000, 0f7F800000;
	selp.f32 	%f855, %f854, %f853, %p154;
	mul.f32 	%f856, %f92, %f855;
	sub.f32 	%f1283, %f1283, %f856;
$L__BB2_165:
	ld.shared.f32 	%f95, [%r126+16];
	setp.leu.f32 	%p155, %f95, 0f322BCC77;
	@%p155 bra 	$L__BB2_167;
	mov.b32 	%r1035, %f95;
	add.s32 	%r1036, %r1035, -1059760811;
	and.b32  	%r1037, %r1036, -8388608;
	sub.s32 	%r1038, %r1035, %r1037;
	mov.b32 	%f857, %r1038;
	cvt.rn.f32.s32 	%f858, %r1037;
	fma.rn.f32 	%f859, %f858, 0f34000000, 0f00000000;
	add.f32 	%f860, %f857, 0fBF800000;
	fma.rn.f32 	%f861, %f860, 0fBE055027, 0f3E1039F6;
	fma.rn.f32 	%f862, %f861, %f860, 0fBDF8CDCC;
	fma.rn.f32 	%f863, %f862, %f860, 0f3E0F2955;
	fma.rn.f32 	%f864, %f863, %f860, 0fBE2AD8B9;
	fma.rn.f32 	%f865, %f864, %f860, 0f3E4CED0B;
	fma.rn.f32 	%f866, %f865, %f860, 0fBE7FFF22;
	fma.rn.f32 	%f867, %f866, %f860, 0f3EAAAA78;
	fma.rn.f32 	%f868, %f867, %f860, 0fBF000000;
	mul.f32 	%f869, %f860, %f868;
	fma.rn.f32 	%f870, %f869, %f860, %f860;
	fma.rn.f32 	%f871, %f859, 0f3F317218, %f870;
	setp.gt.u32 	%p156, %r1035, 2139095039;
	fma.rn.f32 	%f872, %f95, 0f7F800000, 0f7F800000;
	selp.f32 	%f873, %f872, %f871, %p156;
	mul.f32 	%f874, %f95, %f873;
	sub.f32 	%f1283, %f1283, %f874;
$L__BB2_167:
	ld.shared.f32 	%f98, [%r126+20];
	setp.leu.f32 	%p157, %f98, 0f322BCC77;
	@%p157 bra 	$L__BB2_169;
	mov.b32 	%r1039, %f98;
	add.s32 	%r1040, %r1039, -1059760811;
	and.b32  	%r1041, %r1040, -8388608;
	sub.s32 	%r1042, %r1039, %r1041;
	mov.b32 	%f875, %r1042;
	cvt.rn.f32.s32 	%f876, %r1041;
	fma.rn.f32 	%f877, %f876, 0f34000000, 0f00000000;
	add.f32 	%f878, %f875, 0fBF800000;
	fma.rn.f32 	%f879, %f878, 0fBE055027, 0f3E1039F6;
	fma.rn.f32 	%f880, %f879, %f878, 0fBDF8CDCC;
	fma.rn.f32 	%f881, %f880, %f878, 0f3E0F2955;
	fma.rn.f32 	%f882, %f881, %f878, 0fBE2AD8B9;
	fma.rn.f32 	%f883, %f882, %f878, 0f3E4CED0B;
	fma.rn.f32 	%f884, %f883, %f878, 0fBE7FFF22;
	fma.rn.f32 	%f885, %f884, %f878, 0f3EAAAA78;
	fma.rn.f32 	%f886, %f885, %f878, 0fBF000000;
	mul.f32 	%f887, %f878, %f886;
	fma.rn.f32 	%f888, %f887, %f878, %f878;
	fma.rn.f32 	%f889, %f877, 0f3F317218, %f888;
	setp.gt.u32 	%p158, %r1039, 2139095039;
	fma.rn.f32 	%f890, %f98, 0f7F800000, 0f7F800000;
	selp.f32 	%f891, %f890, %f889, %p158;
	mul.f32 	%f892, %f98, %f891;
	sub.f32 	%f1283, %f1283, %f892;
$L__BB2_169:
	ld.shared.f32 	%f101, [%r126+24];
	setp.leu.f32 	%p159, %f101, 0f322BCC77;
	@%p159 bra 	$L__BB2_171;
	mov.b32 	%r1043, %f101;
	add.s32 	%r1044, %r1043, -1059760811;
	and.b32  	%r1045, %r1044, -8388608;
	sub.s32 	%r1046, %r1043, %r1045;
	mov.b32 	%f893, %r1046;
	cvt.rn.f32.s32 	%f894, %r1045;
	fma.rn.f32 	%f895, %f894, 0f34000000, 0f00000000;
	add.f32 	%f896, %f893, 0fBF800000;
	fma.rn.f32 	%f897, %f896, 0fBE055027, 0f3E1039F6;
	fma.rn.f32 	%f898, %f897, %f896, 0fBDF8CDCC;
	fma.rn.f32 	%f899, %f898, %f896, 0f3E0F2955;
	fma.rn.f32 	%f900, %f899, %f896, 0fBE2AD8B9;
	fma.rn.f32 	%f901, %f900, %f896, 0f3E4CED0B;
	fma.rn.f32 	%f902, %f901, %f896, 0fBE7FFF22;
	fma.rn.f32 	%f903, %f902, %f896, 0f3EAAAA78;
	fma.rn.f32 	%f904, %f903, %f896, 0fBF000000;
	mul.f32 	%f905, %f896, %f904;
	fma.rn.f32 	%f906, %f905, %f896, %f896;
	fma.rn.f32 	%f907, %f895, 0f3F317218, %f906;
	setp.gt.u32 	%p160, %r1043, 2139095039;
	fma.rn.f32 	%f908, %f101, 0f7F800000, 0f7F800000;
	selp.f32 	%f909, %f908, %f907, %p160;
	mul.f32 	%f910, %f101, %f909;
	sub.f32 	%f1283, %f1283, %f910;
$L__BB2_171:
	ld.shared.f32 	%f104, [%r126+28];
	setp.leu.f32 	%p161, %f104, 0f322BCC77;
	@%p161 bra 	$L__BB2_173;
	mov.b32 	%r1047, %f104;
	add.s32 	%r1048, %r1047, -1059760811;
	and.b32  	%r1049, %r1048, -8388608;
	sub.s32 	%r1050, %r1047, %r1049;
	mov.b32 	%f911, %r1050;
	cvt.rn.f32.s32 	%f912, %r1049;
	fma.rn.f32 	%f913, %f912, 0f34000000, 0f00000000;
	add.f32 	%f914, %f911, 0fBF800000;
	fma.rn.f32 	%f915, %f914, 0fBE055027, 0f3E1039F6;
	fma.rn.f32 	%f916, %f915, %f914, 0fBDF8CDCC;
	fma.rn.f32 	%f917, %f916, %f914, 0f3E0F2955;
	fma.rn.f32 	%f918, %f917, %f914, 0fBE2AD8B9;
	fma.rn.f32 	%f919, %f918, %f914, 0f3E4CED0B;
	fma.rn.f32 	%f920, %f919, %f914, 0fBE7FFF22;
	fma.rn.f32 	%f921, %f920, %f914, 0f3EAAAA78;
	fma.rn.f32 	%f922, %f921, %f914, 0fBF000000;
	mul.f32 	%f923, %f914, %f922;
	fma.rn.f32 	%f924, %f923, %f914, %f914;
	fma.rn.f32 	%f925, %f913, 0f3F317218, %f924;
	setp.gt.u32 	%p162, %r1047, 2139095039;
	fma.rn.f32 	%f926, %f104, 0f7F800000, 0f7F800000;
	selp.f32 	%f927, %f926, %f925, %p162;
	mul.f32 	%f928, %f104, %f927;
	sub.f32 	%f1283, %f1283, %f928;
$L__BB2_173:
	ld.shared.f32 	%f107, [%r126+32];
	setp.leu.f32 	%p163, %f107, 0f322BCC77;
	@%p163 bra 	$L__BB2_175;
	mov.b32 	%r1051, %f107;
	add.s32 	%r1052, %r1051, -1059760811;
	and.b32  	%r1053, %r1052, -8388608;
	sub.s32 	%r1054, %r1051, %r1053;
	mov.b32 	%f929, %r1054;
	cvt.rn.f32.s32 	%f930, %r1053;
	fma.rn.f32 	%f931, %f930, 0f34000000, 0f00000000;
	add.f32 	%f932, %f929, 0fBF800000;
	fma.rn.f32 	%f933, %f932, 0fBE055027, 0f3E1039F6;
	fma.rn.f32 	%f934, %f933, %f932, 0fBDF8CDCC;
	fma.rn.f32 	%f935, %f934, %f932, 0f3E0F2955;
	fma.rn.f32 	%f936, %f935, %f932, 0fBE2AD8B9;
	fma.rn.f32 	%f937, %f936, %f932, 0f3E4CED0B;
	fma.rn.f32 	%f938, %f937, %f932, 0fBE7FFF22;
	fma.rn.f32 	%f939, %f938, %f932, 0f3EAAAA78;
	fma.rn.f32 	%f940, %f939, %f932, 0fBF000000;
	mul.f32 	%f941, %f932, %f940;
	fma.rn.f32 	%f942, %f941, %f932, %f932;
	fma.rn.f32 	%f943, %f931, 0f3F317218, %f942;
	setp.gt.u32 	%p164, %r1051, 2139095039;
	fma.rn.f32 	%f944, %f107, 0f7F800000, 0f7F800000;
	selp.f32 	%f945, %f944, %f943, %p164;
	mul.f32 	%f946, %f107, %f945;
	sub.f32 	%f1283, %f1283, %f946;
$L__BB2_175:
	shl.b32 	%r1056, %r2105, 2;
	add.s32 	%r1058, %r767, %r1056;
	ld.shared.f32 	%f110, [%r1058];
	mul.wide.u32 	%rd52, %r2105, 80;
	add.s64 	%rd4, %rd47, %rd52;
	mov.f32 	%f1291, 0f00000000;
	mov.b32 	%r2106, 0;
$L__BB2_176:
	mul.wide.u32 	%rd54, %r2106, 4;
	add.s64 	%rd55, %rd4, %rd54;
	ld.const.u32 	%r1059, [%rd55];
	mad.lo.s32 	%r1061, %r1059, 36, %r805;
	ld.shared.f32 	%f948, [%r1061];
	fma.rn.f32 	%f949, %f83, %f948, %f1291;
	ld.shared.f32 	%f950, [%r1061+4];
	fma.rn.f32 	%f951, %f86, %f950, %f949;
	ld.shared.f32 	%f952, [%r1061+8];
	fma.rn.f32 	%f953, %f89, %f952, %f951;
	ld.shared.f32 	%f954, [%r1061+12];
	fma.rn.f32 	%f955, %f92, %f954, %f953;
	ld.shared.f32 	%f956, [%r1061+16];
	fma.rn.f32 	%f957, %f95, %f956, %f955;
	ld.shared.f32 	%f958, [%r1061+20];
	fma.rn.f32 	%f959, %f98, %f958, %f957;
	ld.shared.f32 	%f960, [%r1061+24];
	fma.rn.f32 	%f961, %f101, %f960, %f959;
	ld.shared.f32 	%f962, [%r1061+28];
	fma.rn.f32 	%f963, %f104, %f962, %f961;
	ld.shared.f32 	%f964, [%r1061+32];
	fma.rn.f32 	%f965, %f107, %f964, %f963;
	ld.const.u32 	%r1062, [%rd55+4];
	mad.lo.s32 	%r1063, %r1062, 36, %r805;
	ld.shared.f32 	%f966, [%r1063];
	fma.rn.f32 	%f967, %f83, %f966, %f965;
	ld.shared.f32 	%f968, [%r1063+4];
	fma.rn.f32 	%f969, %f86, %f968, %f967;
	ld.shared.f32 	%f970, [%r1063+8];
	fma.rn.f32 	%f971, %f89, %f970, %f969;
	ld.shared.f32 	%f972, [%r1063+12];
	fma.rn.f32 	%f973, %f92, %f972, %f971;
	ld.shared.f32 	%f974, [%r1063+16];
	fma.rn.f32 	%f975, %f95, %f974, %f973;
	ld.shared.f32 	%f976, [%r1063+20];
	fma.rn.f32 	%f977, %f98, %f976, %f975;
	ld.shared.f32 	%f978, [%r1063+24];
	fma.rn.f32 	%f979, %f101, %f978, %f977;
	ld.shared.f32 	%f980, [%r1063+28];
	fma.rn.f32 	%f981, %f104, %f980, %f979;
	ld.shared.f32 	%f982, [%r1063+32];
	fma.rn.f32 	%f1291, %f107, %f982, %f981;
	add.s32 	%r2106, %r2106, 2;
	setp.ne.s32 	%p165, %r2106, 20;
	@%p165 bra 	$L__BB2_176;
	div.rn.f32 	%f983, %f1291, 0f41A00000;
	div.rn.f32 	%f984, %f1283, 0f400C9F54;
	mul.f32 	%f985, %f1283, %f110;
	mul.f32 	%f986, %f985, 0f3ECCCCCD;
	fma.rn.f32 	%f987, %f984, 0f3E99999A, %f986;
	fma.rn.f32 	%f988, %f983, 0f3E99999A, %f987;
	add.f32 	%f1293, %f1293, %f988;
	add.f32 	%f1292, %f1292, %f1283;
	add.s32 	%r129, %r2105, 32;
	setp.lt.u32 	%p166, %r2105, 49;
	mov.u32 	%r2105, %r129;
	@%p166 bra 	$L__BB2_157;
	setp.lt.u32 	%p167, %r2107, 2;
	@%p167 bra 	$L__BB2_186;
$L__BB2_179:
	setp.ne.s32 	%p168, %r1016, -1;
	shr.u32 	%r131, %r2107, 1;
	@%p168 bra 	$L__BB2_181;
	mov.b32 	%r1069, %f1293;
	shfl.sync.down.b32	%r2108|%p1, %r1069, %r131, 31, -1;
	bra.uni 	$L__BB2_182;
$L__BB2_181:
	// begin inline asm
	mov.u32 %r1064, %laneid;
	// end inline asm
	add.s32 	%r1065, %r131, 1;
	fns.b32 	%r1066, %r1016, %r1064, %r1065;
	setp.gt.u32 	%p169, %r1066, 31;
	selp.b32 	%r1067, %r1064, %r1066, %p169;
	mov.b32 	%r1068, %f1293;
	shfl.sync.idx.b32	%r2108|%p2, %r1068, %r1067, 31, %r1016;
$L__BB2_182:
	setp.ne.s32 	%p170, %r1016, -1;
	mov.b32 	%f989, %r2108;
	add.f32 	%f1293, %f1293, %f989;
	@%p170 bra 	$L__BB2_184;
	mov.b32 	%r1075, %f1292;
	shfl.sync.down.b32	%r2109|%p4, %r1075, %r131, 31, -1;
	bra.uni 	$L__BB2_185;
$L__BB2_184:
	// begin inline asm
	mov.u32 %r1070, %laneid;
	// end inline asm
	add.s32 	%r1071, %r131, 1;
	fns.b32 	%r1072, %r1016, %r1070, %r1071;
	setp.gt.u32 	%p171, %r1072, 31;
	selp.b32 	%r1073, %r1070, %r1072, %p171;
	mov.b32 	%r1074, %f1292;
	shfl.sync.idx.b32	%r2109|%p5, %r1074, %r1073, 31, %r1016;
$L__BB2_185:
	mov.b32 	%f990, %r2109;
	add.f32 	%f1292, %f1292, %f990;
	setp.gt.u32 	%p172, %r2107, 3;
	mov.u32 	%r2107, %r131;
	@%p172 bra 	$L__BB2_179;
$L__BB2_186:
	setp.ne.s32 	%p173, %r5, 0;
	brev.b32 	%r1076, %r1016;
	bfind.shiftamt.u32 	%r1077, %r1076;
	mov.b32 	%r1078, %f1293;
	shfl.sync.idx.b32	%r1079|%p174, %r1078, %r1077, 31, %r1016;
	mov.b32 	%f991, %r1079;
	mov.b32 	%r1080, %f1292;
	shfl.sync.idx.b32	%r1081|%p175, %r1080, %r1077, 31, %r1016;
	mov.b32 	%f992, %r1081;
	mul.f32 	%f993, %f28, %f992;
	sub.f32 	%f1260, %f991, %f993;
	@%p173 bra 	$L__BB2_213;
	ld.shared.u32 	%r1082, [_ZZ24phase2_relaxation_kernelPtPiPKfS2_S2_iE12s_hist_count];
	mul.hi.s32 	%r1083, %r1082, 1717986919;
	shr.u32 	%r1084, %r1083, 31;
	shr.s32 	%r1085, %r1083, 3;
	add.s32 	%r1086, %r1085, %r1084;
	mul.lo.s32 	%r1087, %r1086, 20;
	sub.s32 	%r1088, %r1082, %r1087;
	shl.b32 	%r1089, %r1088, 2;
	mov.u32 	%r1090, _ZZ24phase2_relaxation_kernelPtPiPKfS2_S2_iE13s_energy_hist;
	add.s32 	%r1091, %r1090, %r1089;
	st.shared.f32 	[%r1091], %f1260;
	add.s32 	%r138, %r1082, 1;
	st.shared.u32 	[_ZZ24phase2_relaxation_kernelPtPiPKfS2_S2_iE12s_hist_count], %r138;
	min.s32 	%r139, %r138, 20;
	setp.lt.s32 	%p176, %r1082, 2;
	@%p176 bra 	$L__BB2_212;
	max.s32 	%r140, %r139, 1;
	and.b32  	%r141, %r140, 15;
	setp.lt.s32 	%p177, %r138, 16;
	mov.f32 	%f1300, 0f00000000;
	mov.b32 	%r2111, 0;
	@%p177 bra 	$L__BB2_190;
	ld.shared.f32 	%f999, [_ZZ24phase2_relaxation_kernelPtPiPKfS2_S2_iE13s_energy_hist];
	add.f32 	%f1000, %f999, 0f00000000;
	ld.shared.f32 	%f1001, [_ZZ24phase2_relaxation_kernelPtPiPKfS2_S2_iE13s_energy_hist+4];
	add.f32 	%f1002, %f1000, %f1001;
	ld.shared.f32 	%f1003, [_ZZ24phase2_relaxation_kernelPtPiPKfS2_S2_iE13s_energy_hist+8];
	add.f32 	%f1004, %f1002, %f1003;
	ld.shared.f32 	%f1005, [_ZZ24phase2_relaxation_kernelPtPiPKfS2_S2_iE13s_energy_hist+12];
	add.f32 	%f1006, %f1004, %f1005;
	ld.shared.f32 	%f1007, [_ZZ24phase2_relaxation_kernelPtPiPKfS2_S2_iE13s_energy_hist+16];
	add.f32 	%f1008, %f1006, %f1007;
	ld.shared.f32 	%f1009, [_ZZ24phase2_relaxation_kernelPtPiPKfS2_S2_iE13s_energy_hist+20];
	add.f32 	%f1010, %f1008, %f1009;
	ld.shared.f32 	%f1011, [_ZZ24phase2_relaxation_kernelPtPiPKfS2_S2_iE13s_energy_hist+24];
	add.f32 	%f1012, %f1010, %f1011;
	ld.shared.f32 	%f1013, [_ZZ24phase2_relaxation_kernelPtPiPKfS2_S2_iE13s_energy_hist+28];
	add.f32 	%f1014, %f1012, %f1013;
	ld.shared.f32 	%f1015, [_ZZ24phase2_relaxation_kernelPtPiPKfS2_S2_iE13s_energy_hist+32];
	add.f32 	%f1016, %f1014, %f1015;
	ld.shared.f32 	%f1017, [_ZZ24phase2_relaxation_kernelPtPiPKfS2_S2_iE13s_energy_hist+36];
	add.f32 	%f1018, %f1016, %f1017;
	ld.shared.f32 	%f1019, [_ZZ24phase2_relaxation_kernelPtPiPKfS2_S2_iE13s_energy_hist+40];
	add.f32 	%f1020, %f1018, %f1019;
	ld.shared.f32 	%f1021, [_ZZ24phase2_relaxation_kernelPtPiPKfS2_S2_iE13s_energy_hist+44];
	add.f32 	%f1022, %f1020, %f1021;
	ld.shared.f32 	%f1023, [_ZZ24phase2_relaxation_kernelPtPiPKfS2_S2_iE13s_energy_hist+48];
	add.f32 	%f1024, %f1022, %f1023;
	ld.shared.f32 	%f1025, [_ZZ24phase2_relaxation_kernelPtPiPKfS2_S2_iE13s_energy_hist+52];
	add.f32 	%f1026, %f1024, %f1025;
	ld.shared.f32 	%f1027, [_ZZ24phase2_relaxation_kernelPtPiPKfS2_S2_iE13s_energy_hist+56];
	add.f32 	%f1028, %f1026, %f1027;
	ld.shared.f32 	%f1029, [_ZZ24phase2_relaxation_kernelPtPiPKfS2_S2_iE13s_energy_hist+60];
	add.f32 	%f1300, %f1028, %f1029;
	mov.b32 	%r2111, 16;
$L__BB2_190:
	setp.eq.s32 	%p178, %r141, 0;
	@%p178 bra 	$L__BB2_200;
	and.b32  	%r143, %r140, 7;
	setp.lt.u32 	%p179, %r141, 8;
	@%p179 bra 	$L__BB2_193;
	shl.b32 	%r1094, %r2111, 2;
	add.s32 	%r1096, %r1090, %r1094;
	ld.shared.f32 	%f1031, [%r1096];
	add.f32 	%f1032, %f1300, %f1031;
	ld.shared.f32 	%f1033, [%r1096+4];
	add.f32 	%f1034, %f1032, %f1033;
	ld.shared.f32 	%f1035, [%r1096+8];
	add.f32 	%f1036, %f1034, %f1035;
	ld.shared.f32 	%f1037, [%r1096+12];
	add.f32 	%f1038, %f1036, %f1037;
	ld.shared.f32 	%f1039, [%r1096+16];
	add.f32 	%f1040, %f1038, %f1039;
	ld.shared.f32 	%f1041, [%r1096+20];
	add.f32 	%f1042, %f1040, %f1041;
	ld.shared.f32 	%f1043, [%r1096+24];
	add.f32 	%f1044, %f1042, %f1043;
	ld.shared.f32 	%f1045, [%r1096+28];
	add.f32 	%f1300, %f1044, %f1045;
	add.s32 	%r2111, %r2111, 8;
$L__BB2_193:
	setp.eq.s32 	%p180, %r143, 0;
	@%p180 bra 	$L__BB2_200;
	and.b32  	%r146, %r140, 3;
	setp.lt.u32 	%p181, %r143, 4;
	@%p181 bra 	$L__BB2_196;
	shl.b32 	%r1097, %r2111, 2;
	add.s32 	%r1099, %r1090, %r1097;
	ld.shared.f32 	%f1047, [%r1099];
	add.f32 	%f1048, %f1300, %f1047;
	ld.shared.f32 	%f1049, [%r1099+4];
	add.f32 	%f1050, %f1048, %f1049;
	ld.shared.f32 	%f1051, [%r1099+8];
	add.f32 	%f1052, %f1050, %f1051;
	ld.shared.f32 	%f1053, [%r1099+12];
	add.f32 	%f1300, %f1052, %f1053;
	add.s32 	%r2111, %r2111, 4;
$L__BB2_196:
	setp.eq.s32 	%p182, %r146, 0;
	@%p182 bra 	$L__BB2_200;
	shl.b32 	%r1100, %r2111, 2;
	add.s32 	%r149, %r1090, %r1100;
	ld.shared.f32 	%f1054, [%r149];
	add.f32 	%f1300, %f1300, %f1054;
	setp.eq.s32 	%p183, %r146, 1;
	@%p183 bra 	$L__BB2_200;
	ld.shared.f32 	%f1055, [%r149+4];
	add.f32 	%f1300, %f1300, %f1055;
	setp.eq.s32 	%p184, %r146, 2;
	@%p184 bra 	$L__BB2_200;
	ld.shared.f32 	%f1056, [%r149+8];
	add.f32 	%f1300, %f1300, %f1056;
$L__BB2_200:
	cvt.rn.f32.s32 	%f135, %r139;
	div.rn.f32 	%f136, %f1300, %f135;
	and.b32  	%r150, %r140, 7;
	setp.lt.s32 	%p185, %r138, 8;
	mov.f32 	%f1308, 0f00000000;
	mov.b32 	%r2115, 0;
	@%p185 bra 	$L__BB2_203;
	and.b32  	%r2115, %r140, 24;
	mov.f32 	%f1308, 0f00000000;
	mov.b32 	%r2113, 0;
$L__BB2_202:
	.pragma "nounroll";
	shl.b32 	%r1104, %r2113, 2;
	add.s32 	%r1106, %r1090, %r1104;
	ld.shared.f32 	%f1060, [%r1106];
	sub.f32 	%f1061, %f1060, %f136;
	fma.rn.f32 	%f1062, %f1061, %f1061, %f1308;
	ld.shared.f32 	%f1063, [%r1106+4];
	sub.f32 	%f1064, %f1063, %f136;
	fma.rn.f32 	%f1065, %f1064, %f1064, %f1062;
	ld.shared.f32 	%f1066, [%r1106+8];
	sub.f32 	%f1067, %f1066, %f136;
	fma.rn.f32 	%f1068, %f1067, %f1067, %f1065;
	ld.shared.f32 	%f1069, [%r1106+12];
	sub.f32 	%f1070, %f1069, %f136;
	fma.rn.f32 	%f1071, %f1070, %f1070, %f1068;
	ld.shared.f32 	%f1072, [%r1106+16];
	sub.f32 	%f1073, %f1072, %f136;
	fma.rn.f32 	%f1074, %f1073, %f1073, %f1071;
	ld.shared.f32 	%f1075, [%r1106+20];
	sub.f32 	%f1076, %f1075, %f136;
	fma.rn.f32 	%f1077, %f1076, %f1076, %f1074;
	ld.shared.f32 	%f1078, [%r1106+24];
	sub.f32 	%f1079, %f1078, %f136;
	fma.rn.f32 	%f1080, %f1079, %f1079, %f1077;
	ld.shared.f32 	%f1081, [%r1106+28];
	sub.f32 	%f1082, %f1081, %f136;
	fma.rn.f32 	%f1308, %f1082, %f1082, %f1080;
	add.s32 	%r2113, %r2113, 8;
	setp.ne.s32 	%p186, %r2113, %r2115;
	@%p186 bra 	$L__BB2_202;
$L__BB2_203:
	setp.eq.s32 	%p187, %r150, 0;
	@%p187 bra 	$L__BB2_211;
	and.b32  	%r155, %r140, 3;
	setp.lt.u32 	%p188, %r150, 4;
	@%p188 bra 	$L__BB2_206;
	shl.b32 	%r1107, %r2115, 2;
	add.s32 	%r1109, %r1090, %r1107;
	ld.shared.f32 	%f1084, [%r1109];
	sub.f32 	%f1085, %f1084, %f136;
	fma.rn.f32 	%f1086, %f1085, %f1085, %f1308;
	ld.shared.f32 	%f1087, [%r1109+4];
	sub.f32 	%f1088, %f1087, %f136;
	fma.rn.f32 	%f1089, %f1088, %f1088, %f1086;
	ld.shared.f32 	%f1090, [%r1109+8];
	sub.f32 	%f1091, %f1090, %f136;
	fma.rn.f32 	%f1092, %f1091, %f1091, %f1089;
	ld.shared.f32 	%f1093, [%r1109+12];
	sub.f32 	%f1094, %f1093, %f136;
	fma.rn.f32 	%f1308, %f1094, %f1094, %f1092;
	add.s32 	%r2115, %r2115, 4;
$L__BB2_206:
	setp.eq.s32 	%p189, %r155, 0;
	@%p189 bra 	$L__BB2_211;
	setp.eq.s32 	%p190, %r155, 1;
	@%p190 bra 	$L__BB2_209;
	shl.b32 	%r1110, %r2115, 2;
	add.s32 	%r1112, %r1090, %r1110;
	ld.shared.f32 	%f1096, [%r1112];
	sub.f32 	%f1097, %f1096, %f136;
	fma.rn.f32 	%f1098, %f1097, %f1097, %f1308;
	ld.shared.f32 	%f1099, [%r1112+4];
	sub.f32 	%f1100, %f1099, %f136;
	fma.rn.f32 	%f1308, %f1100, %f1100, %f1098;
	add.s32 	%r2115, %r2115, 2;
$L__BB2_209:
	and.b32  	%r1113, %r140, 1;
	setp.eq.b32 	%p191, %r1113, 1;
	not.pred 	%p192, %p191;
	@%p192 bra 	$L__BB2_211;
	shl.b32 	%r1114, %r2115, 2;
	add.s32 	%r1116, %r1090, %r1114;
	ld.shared.f32 	%f1101, [%r1116];
	sub.f32 	%f1102, %f1101, %f136;
	fma.rn.f32 	%f1308, %f1102, %f1102, %f1308;
$L__BB2_211:
	div.rn.f32 	%f1103, %f1308, %f135;
	ld.shared.f32 	%f1104, [_ZZ24phase2_relaxation_kernelPtPiPKfS2_S2_iE5s_tau];
	max.f32 	%f1105, %f1104, 0f322BCC77;
	rcp.rn.f32 	%f1106, %f1105;
	mul.f32 	%f1107, %f1106, %f1106;
	fma.rn.f32 	%f1108, %f1103, %f1107, 0f3F800000;
	mov.f32 	%f1109, 0fBD230553;
	div.rn.f32 	%f1110, %f1109, %f1108;
	add.f32 	%f1111, %f1104, %f1110;
	max.f32 	%f1112, %f1111, 0f3C23D70A;
	st.shared.f32 	[_ZZ24phase2_relaxation_kernelPtPiPKfS2_S2_iE5s_tau], %f1112;
	bra.uni 	$L__BB2_213;
$L__BB2_212:
	ld.shared.f32 	%f994, [_ZZ24phase2_relaxation_kernelPtPiPKfS2_S2_iE5s_tau];
	add.f32 	%f995, %f994, 0fBD230553;
	max.f32 	%f996, %f995, 0f3C23D70A;
	st.shared.f32 	[_ZZ24phase2_relaxation_kernelPtPiPKfS2_S2_iE5s_tau], %f996;
$L__BB2_213:
	bar.warp.sync 	%r568;
	sub.f32 	%f1113, %f27, %f1260;
	abs.f32 	%f1114, %f1113;
	setp.lt.f32 	%p193, %f1114, 0f358637BD;
	@%p193 bra 	$L__BB2_215;
$L__BB2_214:
	add.s32 	%r2101, %r2101, 1;
	setp.ne.s32 	%p194, %r2101, 500;
	@%p194 bra 	$L__BB2_100;
$L__BB2_215:
	mov.u32 	%r1120, _ZZ24phase2_relaxation_kernelPtPiPKfS2_S2_iE11s_pre_round;
	mov.u32 	%r2117, %r2271;
$L__BB2_216:
	shl.b32 	%r1117, %r2117, 1;
	add.s32 	%r1119, %r572, %r1117;
	ld.shared.u16 	%rs198, [%r1119];
	add.s32 	%r1121, %r1120, %r1117;
	st.shared.u16 	[%r1121], %rs198;
	add.s32 	%r162, %r2117, 32;
	setp.lt.u32 	%p195, %r2117, 49;
	mov.u32 	%r2117, %r162;
	@%p195 bra 	$L__BB2_216;
	bar.warp.sync 	%r568;
	brev.b32 	%r1123, %r568;
	bfind.shiftamt.u32 	%r163, %r1123;
	mul.wide.u32 	%rd56, %r2271, 4;
	add.s64 	%rd5, %rd47, %rd56;
	mov.b32 	%r2118, 0;
$L__BB2_218:
	mov.f32 	%f1311, 0fBF800000;
	mov.b32 	%r2121, -1;
	mov.u32 	%r2119, %r2271;
$L__BB2_219:
	mov.u32 	%r165, %r2119;
	shl.b32 	%r1125, %r165, 1;
	add.s32 	%r1127, %r572, %r1125;
	ld.shared.u16 	%rs199, [%r1127];
	add.s16 	%rs200, %rs199, -1;
	and.b16  	%rs201, %rs199, %rs200;
	setp.eq.s16 	%p196, %rs201, 0;
	@%p196 bra 	$L__BB2_222;
	shl.b32 	%r1128, %r165, 2;
	add.s32 	%r1130, %r767, %r1128;
	ld.shared.f32 	%f151, [%r1130];
	setp.leu.f32 	%p197, %f151, %f1311;
	@%p197 bra 	$L__BB2_222;
	mov.f32 	%f1311, %f151;
	mov.u32 	%r2121, %r165;
$L__BB2_222:
	add.s32 	%r2119, %r165, 32;
	setp.lt.u32 	%p198, %r165, 49;
	@%p198 bra 	$L__BB2_219;
	setp.lt.u32 	%p199, %r3, 2;
	mov.u32 	%r2122, %r3;
	@%p199 bra 	$L__BB2_228;
$L__BB2_224:
	setp.eq.s32 	%p200, %r568, -1;
	shr.u32 	%r171, %r2122, 1;
	@%p200 bra 	$L__BB2_226;
	// begin inline asm
	mov.u32 %r1131, %laneid;
	// end inline asm
	add.s32 	%r1132, %r171, 1;
	fns.b32 	%r1133, %r568, %r1131, %r1132;
	setp.gt.u32 	%p201, %r1133, 31;
	selp.b32 	%r1134, %r1131, %r1133, %p201;
	mov.b32 	%r1135, %f1311;
	shfl.sync.idx.b32	%r2124|%p7, %r1135, %r1134, 31, %r568;
	shfl.sync.idx.b32	%r2125|%p8, %r2121, %r1134, 31, %r568;
	bra.uni 	$L__BB2_227;
$L__BB2_226:
	mov.b32 	%r1136, %f1311;
	shfl.sync.down.b32	%r2124|%p9, %r1136, %r171, 31, -1;
	shfl.sync.down.b32	%r2125|%p10, %r2121, %r171, 31, -1;
$L__BB2_227:
	mov.b32 	%f1116, %r2124;
	setp.lt.f32 	%p202, %f1311, %f1116;
	selp.f32 	%f1311, %f1116, %f1311, %p202;
	selp.b32 	%r2121, %r2125, %r2121, %p202;
	setp.gt.u32 	%p203, %r2122, 3;
	mov.u32 	%r2122, %r171;
	@%p203 bra 	$L__BB2_224;
$L__BB2_228:
	shfl.sync.idx.b32	%r180|%p204, %r2121, %r163, 31, %r568;
	setp.lt.s32 	%p205, %r180, 0;
	@%p205 bra 	$L__BB2_273;
	setp.ne.s32 	%p206, %r5, 0;
	mov.b32 	%r2127, 0;
	mov.b32 	%r2126, -1082130432;
	@%p206 bra 	$L__BB2_231;
	mad.lo.s32 	%r1140, %r180, 36, %r805;
	ld.shared.f32 	%f1117, [%r1140];
	max.f32 	%f1118, %f1117, 0fBF800000;
	ld.shared.f32 	%f1119, [%r1140+4];
	setp.gt.f32 	%p207, %f1119, %f1118;
	selp.f32 	%f1120, %f1119, %f1118, %p207;
	selp.u32 	%r1141, 1, 0, %p207;
	ld.shared.f32 	%f1121, [%r1140+8];
	setp.gt.f32 	%p208, %f1121, %f1120;
	selp.f32 	%f1122, %f1121, %f1120, %p208;
	selp.b32 	%r1142, 2, %r1141, %p208;
	ld.shared.f32 	%f1123, [%r1140+12];
	setp.gt.f32 	%p209, %f1123, %f1122;
	selp.f32 	%f1124, %f1123, %f1122, %p209;
	selp.b32 	%r1143, 3, %r1142, %p209;
	ld.shared.f32 	%f1125, [%r1140+16];
	setp.gt.f32 	%p210, %f1125, %f1124;
	selp.f32 	%f1126, %f1125, %f1124, %p210;
	selp.b32 	%r1144, 4, %r1143, %p210;
	ld.shared.f32 	%f1127, [%r1140+20];
	setp.gt.f32 	%p211, %f1127, %f1126;
	selp.f32 	%f1128, %f1127, %f1126, %p211;
	selp.b32 	%r1145, 5, %r1144, %p211;
	ld.shared.f32 	%f1129, [%r1140+24];
	setp.gt.f32 	%p212, %f1129, %f1128;
	selp.f32 	%f1130, %f1129, %f1128, %p212;
	selp.b32 	%r1146, 6, %r1145, %p212;
	ld.shared.f32 	%f1131, [%r1140+28];
	setp.gt.f32 	%p213, %f1131, %f1130;
	selp.f32 	%f1132, %f1131, %f1130, %p213;
	selp.b32 	%r1147, 7, %r1146, %p213;
	ld.shared.f32 	%f1133, [%r1140+32];
	setp.gt.f32 	%p214, %f1133, %f1132;
	selp.f32 	%f1134, %f1133, %f1132, %p214;
	selp.b32 	%r2127, 8, %r1147, %p214;
	mov.b32 	%r2126, %f1134;
$L__BB2_231:
	shfl.sync.idx.b32	%r1148|%p215, %r2126, %r163, 31, %r568;
	mov.b32 	%f1135, %r1148;
	setp.geu.f32 	%p216, %f1135, 0f3F000000;
	@%p216 bra 	$L__BB2_235;
	setp.ne.s32 	%p253, %r5, 0;
	@%p253 bra 	$L__BB2_234;
	shl.b32 	%r1242, %r180, 2;
	add.s32 	%r1244, %r767, %r1242;
	mov.b32 	%r1245, -1082130432;
	st.shared.u32 	[%r1244], %r1245;
$L__BB2_234:
	bar.warp.sync 	%r568;
	bra.uni 	$L__BB2_272;
$L__BB2_235:
	setp.ne.s32 	%p217, %r5, 0;
	mov.b32 	%r2128, 0;
	mov.u32 	%r2131, %r2128;
	@%p217 bra 	$L__BB2_262;
	ld.shared.u32 	%r1151, [_ZZ24phase2_relaxation_kernelPtPiPKfS2_S2_iE11s_rng_state];
	shl.b32 	%r1152, %r1151, 13;
	xor.b32  	%r1153, %r1152, %r1151;
	shr.u32 	%r1154, %r1153, 17;
	xor.b32  	%r1155, %r1154, %r1153;
	shl.b32 	%r1156, %r1155, 5;
	xor.b32  	%r185, %r1156, %r1155;
	st.shared.u32 	[_ZZ24phase2_relaxation_kernelPtPiPKfS2_S2_iE11s_rng_state], %r185;
	and.b32  	%r1157, %r185, 16777215;
	cvt.rn.f32.u32 	%f1136, %r1157;
	div.rn.f32 	%f155, %f1136, 0f4B7FFFFF;
	mad.lo.s32 	%r186, %r180, 36, %r805;
	ld.shared.f32 	%f156, [%r186];
	setp.lt.f32 	%p218, %f155, %f156;
	mov.b32 	%r2128, 0;
	@%p218 bra 	$L__BB2_246;
	add.f32 	%f1137, %f156, 0f00000000;
	ld.shared.f32 	%f1138, [%r186+4];
	add.f32 	%f157, %f1137, %f1138;
	setp.lt.f32 	%p219, %f155, %f157;
	mov.b32 	%r2128, 1;
	@%p219 bra 	$L__BB2_246;
	ld.shared.f32 	%f1139, [%r186+8];
	add.f32 	%f158, %f157, %f1139;
	setp.lt.f32 	%p220, %f155, %f158;
	mov.b32 	%r2128, 2;
	@%p220 bra 	$L__BB2_246;
	ld.shared.f32 	%f1140, [%r186+12];
	add.f32 	%f159, %f158, %f1140;
	setp.lt.f32 	%p221, %f155, %f159;
	mov.b32 	%r2128, 3;
	@%p221 bra 	$L__BB2_246;
	ld.shared.f32 	%f1141, [%r186+16];
	add.f32 	%f160, %f159, %f1141;
	setp.lt.f32 	%p222, %f155, %f160;
	mov.b32 	%r2128, 4;
	@%p222 bra 	$L__BB2_246;
	ld.shared.f32 	%f1142, [%r186+20];
	add.f32 	%f161, %f160, %f1142;
	setp.lt.f32 	%p223, %f155, %f161;
	mov.b32 	%r2128, 5;
	@%p223 bra 	$L__BB2_246;
	ld.shared.f32 	%f1143, [%r186+24];
	add.f32 	%f162, %f161, %f1143;
	setp.lt.f32 	%p224, %f155, %f162;
	mov.b32 	%r2128, 6;
	@%p224 bra 	$L__BB2_246;
	ld.shared.f32 	%f1144, [%r186+28];
	add.f32 	%f163, %f162, %f1144;
	setp.lt.f32 	%p225, %f155, %f163;
	mov.b32 	%r2128, 7;
	@%p225 bra 	$L__BB2_246;
	ld.shared.f32 	%f1145, [%r186+32];
	add.f32 	%f1146, %f163, %f1145;
	setp.lt.f32 	%p226, %f155, %f1146;
	mov.b32 	%r2128, 8;
	@%p226 bra 	$L__BB2_246;
	mov.u32 	%r2128, %r2127;
$L__BB2_246:
	mov.b32 	%r1168, 1;
	shl.b32 	%r188, %r1168, %r2128;
	mul.wide.u32 	%rd58, %r180, 80;
	add.s64 	%rd6, %rd47, %rd58;
	cvt.u16.u32 	%rs202, %r188;
	not.b16 	%rs44, %rs202;
	mov.f32 	%f1314, 0f00000000;
	mov.b32 	%r2129, 0;
$L__BB2_247:
	mul.wide.u32 	%rd60, %r2129, 4;
	add.s64 	%rd7, %rd6, %rd60;
	ld.const.u32 	%r190, [%rd7];
	shl.b32 	%r1169, %r190, 1;
	add.s32 	%r1171, %r572, %r1169;
	ld.shared.u16 	%rs45, [%r1171];
	add.s16 	%rs203, %rs45, -1;
	and.b16  	%rs204, %rs45, %rs203;
	setp.eq.s16 	%p227, %rs204, 0;
	cvt.u32.u16 	%r1172, %rs45;
	and.b32  	%r1173, %r188, %r1172;
	setp.eq.s32 	%p228, %r1173, 0;
	or.pred  	%p229, %p227, %p228;
	@%p229 bra 	$L__BB2_250;
	and.b16  	%rs46, %rs45, %rs44;
	setp.eq.s16 	%p230, %rs46, 0;
	mov.b32 	%r2131, 0;
	@%p230 bra 	$L__BB2_262;
	shl.b32 	%r1176, %r190, 2;
	add.s32 	%r1178, %r767, %r1176;
	ld.shared.f32 	%f1148, [%r1178];
	cvt.u32.u16 	%r1179, %rs46;
	popc.b32 	%r1180, %r1179;
	cvt.u16.u32 	%rs205, %r1180;
	cvt.rn.f32.u16 	%f1149, %rs205;
	div.rn.f32 	%f1150, %f1148, %f1149;
	add.f32 	%f1314, %f1314, %f1150;
$L__BB2_250:
	ld.const.u32 	%r191, [%rd7+4];
	shl.b32 	%r1181, %r191, 1;
	add.s32 	%r1183, %r572, %r1181;
	ld.shared.u16 	%rs47, [%r1183];
	add.s16 	%rs206, %rs47, -1;
	and.b16  	%rs207, %rs47, %rs206;
	setp.eq.s16 	%p231, %rs207, 0;
	cvt.u32.u16 	%r1184, %rs47;
	and.b32  	%r1185, %r188, %r1184;
	setp.eq.s32 	%p232, %r1185, 0;
	or.pred  	%p233, %p231, %p232;
	@%p233 bra 	$L__BB2_253;
	and.b16  	%rs48, %rs47, %rs44;
	setp.eq.s16 	%p234, %rs48, 0;
	mov.b32 	%r2131, 0;
	@%p234 bra 	$L__BB2_262;
	shl.b32 	%r1188, %r191, 2;
	add.s32 	%r1190, %r767, %r1188;
	ld.shared.f32 	%f1151, [%r1190];
	cvt.u32.u16 	%r1191, %rs48;
	popc.b32 	%r1192, %r1191;
	cvt.u16.u32 	%rs208, %r1192;
	cvt.rn.f32.u16 	%f1152, %rs208;
	div.rn.f32 	%f1153, %f1151, %f1152;
	add.f32 	%f1314, %f1314, %f1153;
$L__BB2_253:
	ld.const.u32 	%r192, [%rd7+8];
	shl.b32 	%r1193, %r192, 1;
	add.s32 	%r1195, %r572, %r1193;
	ld.shared.u16 	%rs49, [%r1195];
	add.s16 	%rs209, %rs49, -1;
	and.b16  	%rs210, %rs49, %rs209;
	setp.eq.s16 	%p235, %rs210, 0;
	cvt.u32.u16 	%r1196, %rs49;
	and.b32  	%r1197, %r188, %r1196;
	setp.eq.s32 	%p236, %r1197, 0;
	or.pred  	%p237, %p235, %p236;
	@%p237 bra 	$L__BB2_256;
	and.b16  	%rs50, %rs49, %rs44;
	setp.eq.s16 	%p238, %rs50, 0;
	mov.b32 	%r2131, 0;
	@%p238 bra 	$L__BB2_262;
	shl.b32 	%r1200, %r192, 2;
	add.s32 	%r1202, %r767, %r1200;
	ld.shared.f32 	%f1154, [%r1202];
	cvt.u32.u16 	%r1203, %rs50;
	popc.b32 	%r1204, %r1203;
	cvt.u16.u32 	%rs211, %r1204;
	cvt.rn.f32.u16 	%f1155, %rs211;
	div.rn.f32 	%f1156, %f1154, %f1155;
	add.f32 	%f1314, %f1314, %f1156;
$L__BB2_256:
	ld.const.u32 	%r193, [%rd7+12];
	shl.b32 	%r1205, %r193, 1;
	add.s32 	%r1207, %r572, %r1205;
	ld.shared.u16 	%rs51, [%r1207];
	add.s16 	%rs212, %rs51, -1;
	and.b16  	%rs213, %rs51, %rs212;
	setp.eq.s16 	%p239, %rs213, 0;
	cvt.u32.u16 	%r1208, %rs51;
	and.b32  	%r1209, %r188, %r1208;
	setp.eq.s32 	%p240, %r1209, 0;
	or.pred  	%p241, %p239, %p240;
	@%p241 bra 	$L__BB2_259;
	and.b16  	%rs52, %rs51, %rs44;
	setp.eq.s16 	%p242, %rs52, 0;
	mov.b32 	%r2131, 0;
	@%p242 bra 	$L__BB2_262;
	shl.b32 	%r1212, %r193, 2;
	add.s32 	%r1214, %r767, %r1212;
	ld.shared.f32 	%f1157, [%r1214];
	cvt.u32.u16 	%r1215, %rs52;
	popc.b32 	%r1216, %r1215;
	cvt.u16.u32 	%rs214, %r1216;
	cvt.rn.f32.u16 	%f1158, %rs214;
	div.rn.f32 	%f1159, %f1157, %f1158;
	add.f32 	%f1314, %f1314, %f1159;
$L__BB2_259:
	add.s32 	%r2129, %r2129, 4;
	setp.ne.s32 	%p243, %r2129, 20;
	@%p243 bra 	$L__BB2_247;
	setp.le.f32 	%p244, %f1314, 0f00000000;
	mov.b32 	%r2131, 1;
	@%p244 bra 	$L__BB2_262;
	ld.shared.f32 	%f1160, [_ZZ24phase2_relaxation_kernelPtPiPKfS2_S2_iE5s_tau];
	max.f32 	%f1161, %f1160, 0f322BCC77;
	shl.b32 	%r1218, %r185, 13;
	xor.b32  	%r1219, %r1218, %r185;
	shr.u32 	%r1220, %r1219, 17;
	xor.b32  	%r1221, %r1220, %r1219;
	shl.b32 	%r1222, %r1221, 5;
	xor.b32  	%r1223, %r1222, %r1221;
	st.shared.u32 	[_ZZ24phase2_relaxation_kernelPtPiPKfS2_S2_iE11s_rng_state], %r1223;
	and.b32  	%r1224, %r1223, 16777215;
	cvt.rn.f32.u32 	%f1162, %r1224;
	div.rn.f32 	%f1163, %f1162, 0f4B7FFFFF;
	mov.f32 	%f1164, 0fBF800000;
	div.rn.f32 	%f1165, %f1164, %f1161;
	mul.f32 	%f1166, %f1314, %f1165;
	fma.rn.f32 	%f1167, %f1166, 0f3BBB989D, 0f3F000000;
	cvt.sat.f32.f32 	%f1168, %f1167;
	mov.f32 	%f1169, 0f4B400001;
	mov.f32 	%f1170, 0f437C0000;
	fma.rm.f32 	%f1171, %f1168, %f1170, %f1169;
	add.f32 	%f1172, %f1171, 0fCB40007F;
	neg.f32 	%f1173, %f1172;
	fma.rn.f32 	%f1174, %f1166, 0f3FB8AA3B, %f1173;
	fma.rn.f32 	%f1175, %f1166, 0f32A57060, %f1174;
	mov.b32 	%r1225, %f1171;
	shl.b32 	%r1226, %r1225, 23;
	mov.b32 	%f1176, %r1226;
	ex2.approx.ftz.f32 	%f1177, %f1175;
	mul.f32 	%f1178, %f1177, %f1176;
	setp.lt.f32 	%p245, %f1163, %f1178;
	selp.u32 	%r2131, 1, 0, %p245;
$L__BB2_262:
	shfl.sync.idx.b32	%r1227|%p246, %r2131, %r163, 31, %r568;
	setp.eq.s32 	%p247, %r1227, 0;
	shfl.sync.idx.b32	%r198|%p248, %r2128, %r163, 31, %r568;
	@%p247 bra 	$L__BB2_269;
	setp.ne.s32 	%p249, %r5, 0;
	@%p249 bra 	$L__BB2_265;
	mov.b32 	%r1228, 1;
	shl.b32 	%r1229, %r1228, %r198;
	shl.b32 	%r1230, %r180, 1;
	add.s32 	%r1232, %r572, %r1230;
	st.shared.u16 	[%r1232], %r1229;
$L__BB2_265:
	setp.gt.u32 	%p250, %r2271, 19;
	bar.warp.sync 	%r568;
	@%p250 bra 	$L__BB2_268;
	mul.wide.u32 	%rd61, %r180, 80;
	add.s64 	%rd62, %rd5, %rd61;
	ld.const.u32 	%r1233, [%rd62];
	shl.b32 	%r1234, %r1233, 1;
	add.s32 	%r199, %r572, %r1234;
	ld.shared.u16 	%rs53, [%r199];
	add.s16 	%rs215, %rs53, -1;
	and.b16  	%rs216, %rs53, %rs215;
	setp.eq.s16 	%p251, %rs216, 0;
	@%p251 bra 	$L__BB2_268;
	mov.b32 	%r1236, 1;
	shl.b32 	%r1237, %r1236, %r198;
	cvt.u16.u32 	%rs217, %r1237;
	not.b16 	%rs218, %rs217;
	and.b16  	%rs219, %rs53, %rs218;
	st.shared.u16 	[%r199], %rs219;
$L__BB2_268:
	bar.warp.sync 	%r568;
	bra.uni 	$L__BB2_272;
$L__BB2_269:
	setp.ne.s32 	%p252, %r5, 0;
	@%p252 bra 	$L__BB2_271;
	shl.b32 	%r1238, %r180, 2;
	add.s32 	%r1240, %r767, %r1238;
	mov.b32 	%r1241, -1082130432;
	st.shared.u32 	[%r1240], %r1241;
$L__BB2_271:
	bar.warp.sync 	%r568;
$L__BB2_272:
	add.s32 	%r2118, %r2118, 1;
	setp.ne.s32 	%p254, %r2118, 81;
	@%p254 bra 	$L__BB2_218;
$L__BB2_273:
	bar.warp.sync 	%r568;
	setp.le.f32 	%p255, %f2, 0f00000000;
	mov.b32 	%r2132, 81;
	@%p255 bra 	$L__BB2_282;
	mov.f32 	%f1179, 0f3F800000;
	sub.f32 	%f1180, %f1179, %f182;
	abs.f32 	%f173, %f1180;
	setp.lt.f32 	%p256, %f173, 0f38D1B717;
	@%p256 bra 	$L__BB2_282;
	sqrt.rn.f32 	%f174, %f2;
	mov.f32 	%f1182, 0fBF800000;
	div.rn.f32 	%f1183, %f1182, %f2;
	abs.f32 	%f176, %f173;
	setp.eq.f32 	%p257, %f173, 0f3F800000;
	setp.eq.f32 	%p258, %f1183, 0f00000000;
	or.pred  	%p259, %p257, %p258;
	mov.f32 	%f1318, 0f3F800000;
	@%p259 bra 	$L__BB2_280;
	setp.num.f32 	%p260, %f176, %f176;
	abs.f32 	%f1184, %f1183;
	setp.num.f32 	%p261, %f1184, %f1184;
	and.pred  	%p262, %p260, %p261;
	@%p262 bra 	$L__BB2_278;
	add.rn.f32 	%f1318, %f173, %f1183;
	bra.uni 	$L__BB2_280;
$L__BB2_278:
	setp.lt.f32 	%p263, %f176, 0f00800000;
	mul.f32 	%f1186, %f176, 0f4B800000;
	selp.f32 	%f1187, %f1186, %f176, %p263;
	mov.b32 	%r1248, %f1187;
	add.s32 	%r1249, %r1248, -1060439283;
	and.b32  	%r1250, %r1249, -8388608;
	sub.s32 	%r1251, %r1248, %r1250;
	mov.b32 	%f1188, %r1251;
	cvt.rn.f32.s32 	%f1189, %r1250;
	selp.f32 	%f1190, 0fC1C00000, 0f00000000, %p263;
	fma.rn.f32 	%f1191, %f1189, 0f34000000, %f1190;
	add.f32 	%f1192, %f1188, 0fBF800000;
	add.f32 	%f1193, %f1188, 0f3F800000;
	rcp.approx.ftz.f32 	%f1194, %f1193;
	add.f32 	%f1195, %f1192, %f1192;
	mul.f32 	%f1196, %f1195, %f1194;
	mul.f32 	%f1197, %f1196, %f1196;
	neg.f32 	%f1198, %f1196;
	sub.f32 	%f1199, %f1192, %f1196;
	add.f32 	%f1200, %f1199, %f1199;
	fma.rn.f32 	%f1201, %f1198, %f1192, %f1200;
	mul.rn.f32 	%f1202, %f1194, %f1201;
	fma.rn.f32 	%f1203, %f1197, 0f3A2C32E4, 0f3B52E7DB;
	fma.rn.f32 	%f1204, %f1203, %f1197, 0f3C93BB73;
	fma.rn.f32 	%f1205, %f1204, %f1197, 0f3DF6384F;
	mul.rn.f32 	%f1206, %f1205, %f1197;
	fma.rn.f32 	%f1207, %f1196, 0f3FB8AA3B, %f1191;
	mul.f32 	%f1208, %f1206, 0f40400000;
	sub.f32 	%f1209, %f1191, %f1207;
	fma.rn.f32 	%f1210, %f1196, 0f3FB8AA3B, %f1209;
	fma.rn.f32 	%f1211, %f1202, 0f3FB8AA3B, %f1210;
	fma.rn.f32 	%f1212, %f1196, 0f32A55E34, %f1211;
	fma.rn.f32 	%f1213, %f1208, %f1202, %f1212;
	fma.rn.f32 	%f1214, %f1206, %f1196, %f1213;
	add.rn.f32 	%f1215, %f1207, %f1214;
	mul.rn.f32 	%f1216, %f1215, %f1183;
	cvt.rni.f32.f32 	%f1217, %f1216;
	sub.f32 	%f1218, %f1216, %f1217;
	neg.f32 	%f1219, %f1216;
	fma.rn.f32 	%f1220, %f1215, %f1183, %f1219;
	neg.f32 	%f1221, %f1207;
	add.rn.f32 	%f1222, %f1215, %f1221;
	neg.f32 	%f1223, %f1222;
	add.rn.f32 	%f1224, %f1214, %f1223;
	fma.rn.f32 	%f1225, %f1224, %f1183, %f1220;
	add.f32 	%f1226, %f1218, %f1225;
	setp.gt.f32 	%p264, %f1217, 0f00000000;
	selp.b32 	%r1252, 0, -2097152000, %p264;
	setp.neu.f32 	%p265, %f176, 0f7F800000;
	setp.lt.f32 	%p266, %f1216, 0f00000000;
	selp.f32 	%f1227, 0f00000000, 0f7F800000, %p266;
	abs.f32 	%f1228, %f1216;
	setp.gt.f32 	%p267, %f1228, 0f43180000;
	cvt.rzi.s32.f32 	%r1253, %f1217;
	shl.b32 	%r1254, %r1253, 23;
	sub.s32 	%r1255, %r1254, %r1252;
	mov.b32 	%f1229, %r1255;
	add.s32 	%r1256, %r1252, 2130706432;
	mov.b32 	%f1230, %r1256;
	fma.rn.f32 	%f1231, %f1226, 0f391FCB8E, 0f3AAF85ED;
	fma.rn.f32 	%f1232, %f1231, %f1226, 0f3C1D9856;
	fma.rn.f32 	%f1233, %f1232, %f1226, 0f3D6357BB;
	fma.rn.f32 	%f1234, %f1233, %f1226, 0f3E75FDEC;
	fma.rn.f32 	%f1235, %f1234, %f1226, 0f3F317218;
	fma.rn.f32 	%f1236, %f1235, %f1226, 0f3F800000;
	mul.f32 	%f1237, %f1236, %f1230;
	mul.f32 	%f1238, %f1237, %f1229;
	selp.f32 	%f1318, %f1227, %f1238, %p267;
	@%p265 bra 	$L__BB2_280;
	mul.f32 	%f1239, %f1183, 0f3F000000;
	cvt.rzi.f32.f32 	%f1240, %f1239;
	add.f32 	%f1241, %f1240, %f1240;
	sub.f32 	%f1242, %f1183, %f1241;
	abs.f32 	%f1243, %f1242;
	setp.neu.f32 	%p268, %f1243, 0f3F800000;
	add.f32 	%f1244, %f173, %f173;
	mov.b32 	%r1257, %f1244;
	setp.lt.f32 	%p269, %f1183, 0f00000000;
	xor.b32  	%r1258, %r1257, 2139095040;
	selp.b32 	%r1259, %r1258, %r1257, %p269;
	and.b32  	%r1260, %r1259, 2147483647;
	selp.b32 	%r1261, %r1260, %r1259, %p268;
	mov.b32 	%f1318, %r1261;
$L__BB2_280:
	rcp.rn.f32 	%f1245, %f174;
	mul.f32 	%f181, %f1245, %f1318;
	setp.le.f32 	%p270, %f181, 0f00000000;
	@%p270 bra 	$L__BB2_282;
	mov.f32 	%f1246, 0f41100000;
	div.rn.f32 	%f1247, %f1246, %f181;
	cvt.rpi.f32.f32 	%f1248, %f1247;
	cvt.rzi.s32.f32 	%r1263, %f1248;
	min.s32 	%r1264, %r1263, 80;
	max.s32 	%r1265, %r1264, 1;
	add.s32 	%r2132, %r1265, 1;
$L__BB2_282:
	// begin inline asm
	activemask.b32 %r1266;
	// end inline asm
	and.b32  	%r1268, %r1266, %r569;
	popc.b32 	%r204, %r1268;
	add.s32 	%r1269, %r204, -18;
	cvt.u16.u32 	%rs220, %r1269;
	and.b16  	%rs221, %rs220, 255;
	mul.lo.s16 	%rs222, %rs221, 171;
	shr.u16 	%rs223, %rs222, 9;
	mul.lo.s16 	%rs224, %rs223, 3;
	sub.s16 	%rs225, %rs220, %rs224;
	cvt.u32.u16 	%r1270, %rs225;
	and.b32  	%r1271, %r1270, 255;
	sub.s32 	%r1272, %r1269, %r1271;
	and.b16  	%rs226, %rs225, 255;
	mul.wide.u16 	%r1273, %rs226, 3;
	add.s32 	%r205, %r204, -9;
	mul.lo.s32 	%r206, %r204, 9;
	setp.gt.u32 	%p271, %r204, 8;
	cvt.u16.u32 	%rs227, %r204;
	mul.lo.s16 	%rs228, %rs227, 86;
	shr.u16 	%rs229, %rs228, 8;
	mul.lo.s16 	%rs230, %rs229, 3;
	sub.s16 	%rs54, %rs227, %rs230;
	cvt.u32.u16 	%r1274, %rs54;
	and.b32  	%r1275, %r1274, 255;
	sub.s32 	%r207, %r204, %r1275;
	and.b16  	%rs231, %rs54, 255;
	mul.wide.u16 	%r1276, %rs231, 3;
	selp.b32 	%r208, %r205, %r204, %p271;
	mul.lo.s32 	%r1277, %r208, 9;
	mad.lo.s32 	%r209, %r1272, 9, %r1273;
	add.s32 	%r210, %r209, 1;
	add.s32 	%r211, %r209, 2;
	add.s32 	%r212, %r209, 9;
	add.s32 	%r213, %r209, 10;
	add.s32 	%r214, %r209, 11;
	add.s32 	%r215, %r209, 18;
	add.s32 	%r216, %r209, 19;
	add.s32 	%r217, %r209, 20;
	add.s32 	%r218, %r204, 9;
	add.s32 	%r219, %r204, 18;
	add.s32 	%r220, %r204, 27;
	add.s32 	%r221, %r204, 36;
	add.s32 	%r222, %r204, 45;
	add.s32 	%r223, %r204, 54;
	add.s32 	%r224, %r204, 63;
	add.s32 	%r225, %r206, 1;
	add.s32 	%r226, %r206, 2;
	add.s32 	%r227, %r206, 3;
	add.s32 	%r228, %r206, 4;
	add.s32 	%r229, %r206, 5;
	add.s32 	%r230, %r206, 6;
	add.s32 	%r231, %r206, 7;
	add.s32 	%r232, %r206, 8;
	mad.lo.s32 	%r1278, %r207, 9, %r1276;
	shl.b32 	%r1279, %r1278, 1;
	mov.u32 	%r1280, _ZZ24phase2_relaxation_kernelPtPiPKfS2_S2_iE7s_cands;
	add.s32 	%r233, %r1280, %r1279;
	mul.wide.u32 	%rd63, %r1278, 4;
	mov.u64 	%rd64, d_row_of;
	add.s64 	%rd8, %rd64, %rd63;
	mov.u64 	%rd65, d_col_of;
	add.s64 	%rd9, %rd65, %rd63;
	add.s32 	%r1281, %r1278, 9;
	mul.wide.u32 	%rd66, %r1281, 4;
	add.s64 	%rd10, %rd64, %rd66;
	add.s64 	%rd11, %rd65, %rd66;
	add.s32 	%r1282, %r1278, 18;
	mul.wide.u32 	%rd67, %r1282, 4;
	add.s64 	%rd12, %rd64, %rd67;
	add.s64 	%rd13, %rd65, %rd67;
	add.s32 	%r234, %r207, -1;
	add.s32 	%r235, %r207, -2;
	add.s32 	%r236, %r207, -3;
	add.s32 	%r237, %r207, -4;
	add.s32 	%r238, %r207, -5;
	add.s32 	%r239, %r207, -6;
	selp.b32 	%r1283, %r205, %r1277, %p271;
	shl.b32 	%r1284, %r1283, 1;
	add.s32 	%r240, %r1280, %r1284;
	mul.wide.u32 	%rd68, %r1283, 4;
	mov.u64 	%rd69, d_box_of;
	add.s64 	%rd14, %rd69, %rd68;
	add.s32 	%r1285, %r1277, 1;
	selp.b32 	%r1286, %r204, %r1285, %p271;
	shl.b32 	%r1287, %r1286, 1;
	add.s32 	%r241, %r1280, %r1287;
	mul.wide.u32 	%rd70, %r1286, 4;
	add.s64 	%rd15, %rd69, %rd70;
	add.s32 	%r1288, %r1277, 2;
	selp.b32 	%r1289, %r218, %r1288, %p271;
	shl.b32 	%r1290, %r1289, 1;
	add.s32 	%r242, %r1280, %r1290;
	mul.wide.u32 	%rd71, %r1289, 4;
	add.s64 	%rd16, %rd69, %rd71;
	add.s32 	%r1291, %r1277, 3;
	selp.b32 	%r1292, %r219, %r1291, %p271;
	shl.b32 	%r1293, %r1292, 1;
	add.s32 	%r243, %r1280, %r1293;
	mul.wide.u32 	%rd72, %r1292, 4;
	add.s64 	%rd17, %rd69, %rd72;
	add.s32 	%r1294, %r1277, 4;
	selp.b32 	%r1295, %r220, %r1294, %p271;
	shl.b32 	%r1296, %r1295, 1;
	add.s32 	%r244, %r1280, %r1296;
	mul.wide.u32 	%rd73, %r1295, 4;
	add.s64 	%rd18, %rd69, %rd73;
	add.s32 	%r1297, %r1277, 5;
	selp.b32 	%r1298, %r221, %r1297, %p271;
	shl.b32 	%r1299, %r1298, 1;
	add.s32 	%r245, %r1280, %r1299;
	mul.wide.u32 	%rd74, %r1298, 4;
	add.s64 	%rd19, %rd69, %rd74;
	add.s32 	%r1300, %r1277, 6;
	selp.b32 	%r1301, %r222, %r1300, %p271;
	shl.b32 	%r1302, %r1301, 1;
	add.s32 	%r246, %r1280, %r1302;
	mul.wide.u32 	%rd75, %r1301, 4;
	add.s64 	%rd20, %rd69, %rd75;
	add.s32 	%r1303, %r1277, 7;
	selp.b32 	%r1304, %r223, %r1303, %p271;
	shl.b32 	%r1305, %r1304, 1;
	add.s32 	%r247, %r1280, %r1305;
	mul.wide.u32 	%rd76, %r1304, 4;
	add.s64 	%rd21, %rd69, %rd76;
	add.s32 	%r1306, %r1277, 8;
	selp.b32 	%r1307, %r224, %r1306, %p271;
	shl.b32 	%r1308, %r1307, 1;
	add.s32 	%r248, %r1280, %r1308;
	mul.wide.u32 	%rd77, %r1307, 4;
	add.s64 	%rd22, %rd69, %rd77;
	and.b32  	%r249, %r1266, 1;
	and.b32  	%r250, %r1266, 8;
	and.b32  	%r251, %r1266, 16;
	and.b32  	%r252, %r1266, 64;
	and.b32  	%r253, %r1266, 128;
	and.b32  	%r254, %r1266, 256;
	and.b32  	%r255, %r1266, 512;
	and.b32  	%r256, %r1266, 1024;
	and.b32  	%r257, %r1266, 2048;
	and.b32  	%r258, %r1266, 4096;
	shl.b32 	%r1309, %r204, 1;
	add.s32 	%r259, %r1280, %r1309;
	mul.wide.u32 	%rd78, %r204, 80;
	mov.u64 	%rd79, d_peers;
	add.s64 	%rd80, %rd78, %rd79;
	add.s64 	%rd23, %rd80, 40;
	mov.b32 	%r2133, 0;
	bra.uni 	$L__BB2_284;
$L__BB2_283:
	add.s32 	%r2133, %r2133, 1;
	setp.eq.s32 	%p594, %r2133, %r2132;
	mov.pred 	%p604, %p584;
	@%p594 bra 	$L__BB2_516;
$L__BB2_284:
	mov.b16 	%rs456, 0;
	mov.u64 	%rd86, %rd23;
	mov.u32 	%r2134, %r259;
	mov.u32 	%r2135, %r204;
$L__BB2_285:
	ld.shared.u16 	%rs56, [%r2134];
	add.s16 	%rs233, %rs56, -1;
	xor.b16  	%rs234, %rs56, %rs233;
	setp.le.u16 	%p272, %rs234, %rs233;
	@%p272 bra 	$L__BB2_287;
	cvt.u32.u16 	%r1310, %rs56;
	ld.const.u32 	%r1311, [%rd86+-40];
	shl.b32 	%r1312, %r1311, 4;
	and.b32  	%r1313, %r1312, 16;
	shl.b32 	%r1314, %r1310, %r1313;
	not.b32 	%r1315, %r1314;
	shl.b32 	%r1316, %r1311, 1;
	and.b32  	%r1317, %r1316, -4;
	mov.u32 	%r1318, _ZZ24phase2_relaxation_kernelPtPiPKfS2_S2_iE7s_cands;
	add.s32 	%r1319, %r1318, %r1317;
	atom.shared.and.b32 	%r1320, [%r1319], %r1315;
	shr.u32 	%r1321, %r1320, %r1313;
	ld.const.u32 	%r1323, [%rd86+-36];
	shl.b32 	%r1324, %r1323, 4;
	and.b32  	%r1325, %r1324, 16;
	shl.b32 	%r1326, %r1310, %r1325;
	not.b32 	%r1327, %r1326;
	shl.b32 	%r1328, %r1323, 1;
	and.b32  	%r1329, %r1328, -4;
	add.s32 	%r1330, %r1318, %r1329;
	atom.shared.and.b32 	%r1331, [%r1330], %r1327;
	shr.u32 	%r1332, %r1331, %r1325;
	or.b32  	%r1334, %r1332, %r1321;
	ld.const.u32 	%r1335, [%rd86+-32];
	shl.b32 	%r1336, %r1335, 4;
	and.b32  	%r1337, %r1336, 16;
	shl.b32 	%r1338, %r1310, %r1337;
	not.b32 	%r1339, %r1338;
	shl.b32 	%r1340, %r1335, 1;
	and.b32  	%r1341, %r1340, -4;
	add.s32 	%r1342, %r1318, %r1341;
	atom.shared.and.b32 	%r1343, [%r1342], %r1339;
	shr.u32 	%r1344, %r1343, %r1337;
	or.b32  	%r1346, %r1344, %r1334;
	ld.const.u32 	%r1347, [%rd86+-28];
	shl.b32 	%r1348, %r1347, 4;
	and.b32  	%r1349, %r1348, 16;
	shl.b32 	%r1350, %r1310, %r1349;
	not.b32 	%r1351, %r1350;
	shl.b32 	%r1352, %r1347, 1;
	and.b32  	%r1353, %r1352, -4;
	add.s32 	%r1354, %r1318, %r1353;
	atom.shared.and.b32 	%r1355, [%r1354], %r1351;
	shr.u32 	%r1356, %r1355, %r1349;
	or.b32  	%r1358, %r1356, %r1346;
	ld.const.u32 	%r1359, [%rd86+-24];
	shl.b32 	%r1360, %r1359, 4;
	and.b32  	%r1361, %r1360, 16;
	shl.b32 	%r1362, %r1310, %r1361;
	not.b32 	%r1363, %r1362;
	shl.b32 	%r1364, %r1359, 1;
	and.b32  	%r1365, %r1364, -4;
	add.s32 	%r1366, %r1318, %r1365;
	atom.shared.and.b32 	%r1367, [%r1366], %r1363;
	shr.u32 	%r1368, %r1367, %r1361;
	or.b32  	%r1370, %r1368, %r1358;
	ld.const.u32 	%r1371, [%rd86+-20];
	shl.b32 	%r1372, %r1371, 4;
	and.b32  	%r1373, %r1372, 16;
	shl.b32 	%r1374, %r1310, %r1373;
	not.b32 	%r1375, %r1374;
	shl.b32 	%r1376, %r1371, 1;
	and.b32  	%r1377, %r1376, -4;
	add.s32 	%r1378, %r1318, %r1377;
	atom.shared.and.b32 	%r1379, [%r1378], %r1375;
	shr.u32 	%r1380, %r1379, %r1373;
	or.b32  	%r1382, %r1380, %r1370;
	ld.const.u32 	%r1383, [%rd86+-16];
	shl.b32 	%r1384, %r1383, 4;
	and.b32  	%r1385, %r1384, 16;
	shl.b32 	%r1386, %r1310, %r1385;
	not.b32 	%r1387, %r1386;
	shl.b32 	%r1388, %r1383, 1;
	and.b32  	%r1389, %r1388, -4;
	add.s32 	%r1390, %r1318, %r1389;
	atom.shared.and.b32 	%r1391, [%r1390], %r1387;
	shr.u32 	%r1392, %r1391, %r1385;
	or.b32  	%r1394, %r1392, %r1382;
	ld.const.u32 	%r1395, [%rd86+-12];
	shl.b32 	%r1396, %r1395, 4;
	and.b32  	%r1397, %r1396, 16;
	shl.b32 	%r1398, %r1310, %r1397;
	not.b32 	%r1399, %r1398;
	shl.b32 	%r1400, %r1395, 1;
	and.b32  	%r1401, %r1400, -4;
	add.s32 	%r1402, %r1318, %r1401;
	atom.shared.and.b32 	%r1403, [%r1402], %r1399;
	shr.u32 	%r1404, %r1403, %r1397;
	or.b32  	%r1406, %r1404, %r1394;
	ld.const.u32 	%r1407, [%rd86+-8];
	shl.b32 	%r1408, %r1407, 4;
	and.b32  	%r1409, %r1408, 16;
	shl.b32 	%r1410, %r1310, %r1409;
	not.b32 	%r1411, %r1410;
	shl.b32 	%r1412, %r1407, 1;
	and.b32  	%r1413, %r1412, -4;
	add.s32 	%r1414, %r1318, %r1413;
	atom.shared.and.b32 	%r1415, [%r1414], %r1411;
	shr.u32 	%r1416, %r1415, %r1409;
	or.b32  	%r1418, %r1416, %r1406;
	ld.const.u32 	%r1419, [%rd86+-4];
	shl.b32 	%r1420, %r1419, 4;
	and.b32  	%r1421, %r1420, 16;
	shl.b32 	%r1422, %r1310, %r1421;
	not.b32 	%r1423, %r1422;
	shl.b32 	%r1424, %r1419, 1;
	and.b32  	%r1425, %r1424, -4;
	add.s32 	%r1426, %r1318, %r1425;
	atom.shared.and.b32 	%r1427, [%r1426], %r1423;
	shr.u32 	%r1428, %r1427, %r1421;
	or.b32  	%r1430, %r1428, %r1418;
	ld.const.u32 	%r1431, [%rd86];
	shl.b32 	%r1432, %r1431, 4;
	and.b32  	%r1433, %r1432, 16;
	shl.b32 	%r1434, %r1310, %r1433;
	not.b32 	%r1435, %r1434;
	shl.b32 	%r1436, %r1431, 1;
	and.b32  	%r1437, %r1436, -4;
	add.s32 	%r1438, %r1318, %r1437;
	atom.shared.and.b32 	%r1439, [%r1438], %r1435;
	shr.u32 	%r1440, %r1439, %r1433;
	or.b32  	%r1442, %r1440, %r1430;
	ld.const.u32 	%r1443, [%rd86+4];
	shl.b32 	%r1444, %r1443, 4;
	and.b32  	%r1445, %r1444, 16;
	shl.b32 	%r1446, %r1310, %r1445;
	not.b32 	%r1447, %r1446;
	shl.b32 	%r1448, %r1443, 1;
	and.b32  	%r1449, %r1448, -4;
	add.s32 	%r1450, %r1318, %r1449;
	atom.shared.and.b32 	%r1451, [%r1450], %r1447;
	shr.u32 	%r1452, %r1451, %r1445;
	or.b32  	%r1454, %r1452, %r1442;
	ld.const.u32 	%r1455, [%rd86+8];
	shl.b32 	%r1456, %r1455, 4;
	and.b32  	%r1457, %r1456, 16;
	shl.b32 	%r1458, %r1310, %r1457;
	not.b32 	%r1459, %r1458;
	shl.b32 	%r1460, %r1455, 1;
	and.b32  	%r1461, %r1460, -4;
	add.s32 	%r1462, %r1318, %r1461;
	atom.shared.and.b32 	%r1463, [%r1462], %r1459;
	shr.u32 	%r1464, %r1463, %r1457;
	or.b32  	%r1466, %r1464, %r1454;
	ld.const.u32 	%r1467, [%rd86+12];
	shl.b32 	%r1468, %r1467, 4;
	and.b32  	%r1469, %r1468, 16;
	shl.b32 	%r1470, %r1310, %r1469;
	not.b32 	%r1471, %r1470;
	shl.b32 	%r1472, %r1467, 1;
	and.b32  	%r1473, %r1472, -4;
	add.s32 	%r1474, %r1318, %r1473;
	atom.shared.and.b32 	%r1475, [%r1474], %r1471;
	shr.u32 	%r1476, %r1475, %r1469;
	or.b32  	%r1478, %r1476, %r1466;
	ld.const.u32 	%r1479, [%rd86+16];
	shl.b32 	%r1480, %r1479, 4;
	and.b32  	%r1481, %r1480, 16;
	shl.b32 	%r1482, %r1310, %r1481;
	not.b32 	%r1483, %r1482;
	shl.b32 	%r1484, %r1479, 1;
	and.b32  	%r1485, %r1484, -4;
	add.s32 	%r1486, %r1318, %r1485;
	atom.shared.and.b32 	%r1487, [%r1486], %r1483;
	shr.u32 	%r1488, %r1487, %r1481;
	or.b32  	%r1490, %r1488, %r1478;
	ld.const.u32 	%r1491, [%rd86+20];
	shl.b32 	%r1492, %r1491, 4;
	and.b32  	%r1493, %r1492, 16;
	shl.b32 	%r1494, %r1310, %r1493;
	not.b32 	%r1495, %r1494;
	shl.b32 	%r1496, %r1491, 1;
	and.b32  	%r1497, %r1496, -4;
	add.s32 	%r1498, %r1318, %r1497;
	atom.shared.and.b32 	%r1499, [%r1498], %r1495;
	shr.u32 	%r1500, %r1499, %r1493;
	or.b32  	%r1502, %r1500, %r1490;
	ld.const.u32 	%r1503, [%rd86+24];
	shl.b32 	%r1504, %r1503, 4;
	and.b32  	%r1505, %r1504, 16;
	shl.b32 	%r1506, %r1310, %r1505;
	not.b32 	%r1507, %r1506;
	shl.b32 	%r1508, %r1503, 1;
	and.b32  	%r1509, %r1508, -4;
	add.s32 	%r1510, %r1318, %r1509;
	atom.shared.and.b32 	%r1511, [%r1510], %r1507;
	shr.u32 	%r1512, %r1511, %r1505;
	or.b32  	%r1514, %r1512, %r1502;
	ld.const.u32 	%r1515, [%rd86+28];
	shl.b32 	%r1516, %r1515, 4;
	and.b32  	%r1517, %r1516, 16;
	shl.b32 	%r1518, %r1310, %r1517;
	not.b32 	%r1519, %r1518;
	shl.b32 	%r1520, %r1515, 1;
	and.b32  	%r1521, %r1520, -4;
	add.s32 	%r1522, %r1318, %r1521;
	atom.shared.and.b32 	%r1523, [%r1522], %r1519;
	shr.u32 	%r1524, %r1523, %r1517;
	or.b32  	%r1526, %r1524, %r1514;
	ld.const.u32 	%r1527, [%rd86+32];
	shl.b32 	%r1528, %r1527, 4;
	and.b32  	%r1529, %r1528, 16;
	shl.b32 	%r1530, %r1310, %r1529;
	not.b32 	%r1531, %r1530;
	shl.b32 	%r1532, %r1527, 1;
	and.b32  	%r1533, %r1532, -4;
	add.s32 	%r1534, %r1318, %r1533;
	atom.shared.and.b32 	%r1535, [%r1534], %r1531;
	shr.u32 	%r1536, %r1535, %r1529;
	ld.const.u32 	%r1538, [%rd86+36];
	shl.b32 	%r1539, %r1538, 4;
	and.b32  	%r1540, %r1539, 16;
	shl.b32 	%r1541, %r1310, %r1540;
	not.b32 	%r1542, %r1541;
	shl.b32 	%r1543, %r1538, 1;
	and.b32  	%r1544, %r1543, -4;
	add.s32 	%r1545, %r1318, %r1544;
	atom.shared.and.b32 	%r1546, [%r1545], %r1542;
	shr.u32 	%r1547, %r1546, %r1540;
	or.b32  	%r1548, %r1547, %r1536;
	or.b32  	%r1549, %r1548, %r1526;
	and.b32  	%r1550, %r1549, %r1310;
	setp.eq.s32 	%p273, %r1550, 0;
	selp.b16 	%rs456, %rs456, 1, %p273;
$L__BB2_287:
	add.s32 	%r264, %r2135, 32;
	add.s32 	%r2134, %r2134, 64;
	add.s64 	%rd86, %rd86, 2560;
	setp.lt.u32 	%p274, %r2135, 49;
	mov.u32 	%r2135, %r264;
	@%p274 bra 	$L__BB2_285;
	setp.gt.u32 	%p275, %r204, 26;
	bar.warp.sync 	%r1266;
	mov.b16 	%rs460, 0;
	@%p275 bra 	$L__BB2_300;
	setp.lt.u32 	%p276, %r204, 9;
	mov.u32 	%r2136, %r232;
	mov.u32 	%r2137, %r231;
	mov.u32 	%r2138, %r230;
	mov.u32 	%r2139, %r229;
	mov.u32 	%r2140, %r228;
	mov.u32 	%r2141, %r227;
	mov.u32 	%r2142, %r226;
	mov.u32 	%r2143, %r225;
	mov.u32 	%r2144, %r206;
	@%p276 bra 	$L__BB2_291;
	setp.lt.u32 	%p277, %r204, 18;
	selp.b32 	%r2136, %r224, %r217, %p277;
	selp.b32 	%r2137, %r223, %r216, %p277;
	selp.b32 	%r2138, %r222, %r215, %p277;
	selp.b32 	%r2139, %r221, %r214, %p277;
	selp.b32 	%r2140, %r220, %r213, %p277;
	selp.b32 	%r2141, %r219, %r212, %p277;
	selp.b32 	%r2142, %r218, %r211, %p277;
	selp.b32 	%r2143, %r204, %r210, %p277;
	selp.b32 	%r2144, %r205, %r209, %p277;
$L__BB2_291:
	shl.b32 	%r1552, %r2144, 1;
	mov.u32 	%r1553, _ZZ24phase2_relaxation_kernelPtPiPKfS2_S2_iE7s_cands;
	add.s32 	%r284, %r1553, %r1552;
	shl.b32 	%r1554, %r2143, 1;
	add.s32 	%r285, %r1553, %r1554;
	shl.b32 	%r1555, %r2142, 1;
	add.s32 	%r286, %r1553, %r1555;
	shl.b32 	%r1556, %r2141, 1;
	add.s32 	%r287, %r1553, %r1556;
	shl.b32 	%r1557, %r2140, 1;
	add.s32 	%r288, %r1553, %r1557;
	shl.b32 	%r1558, %r2139, 1;
	add.s32 	%r289, %r1553, %r1558;
	shl.b32 	%r1559, %r2138, 1;
	add.s32 	%r290, %r1553, %r1559;
	shl.b32 	%r1560, %r2137, 1;
	add.s32 	%r291, %r1553, %r1560;
	shl.b32 	%r1561, %r2136, 1;
	add.s32 	%r292, %r1553, %r1561;
	mov.b32 	%r2145, 1;
	mov.b16 	%rs460, 0;
$L__BB2_292:
	add.s32 	%r1562, %r2145, -1;
	mov.b32 	%r1563, 1;
	shl.b32 	%r1564, %r1563, %r1562;
	cvt.u16.u32 	%rs60, %r1564;
	ld.shared.u16 	%rs237, [%r284];
	and.b16  	%rs238, %rs237, %rs60;
	setp.ne.s16 	%p278, %rs238, 0;
	selp.u32 	%r1565, 1, 0, %p278;
	selp.b32 	%r1566, %r2144, -1, %p278;
	ld.shared.u16 	%rs239, [%r285];
	and.b16  	%rs240, %rs239, %rs60;
	setp.ne.s16 	%p279, %rs240, 0;
	selp.u32 	%r1567, 1, 0, %p279;
	add.s32 	%r1568, %r1565, %r1567;
	selp.b32 	%r1569, %r2143, %r1566, %p279;
	ld.shared.u16 	%rs241, [%r286];
	and.b16  	%rs242, %rs241, %rs60;
	setp.ne.s16 	%p280, %rs242, 0;
	selp.u32 	%r1570, 1, 0, %p280;
	add.s32 	%r1571, %r1568, %r1570;
	selp.b32 	%r1572, %r2142, %r1569, %p280;
	ld.shared.u16 	%rs243, [%r287];
	and.b16  	%rs244, %rs243, %rs60;
	setp.ne.s16 	%p281, %rs244, 0;
	selp.u32 	%r1573, 1, 0, %p281;
	add.s32 	%r1574, %r1571, %r1573;
	selp.b32 	%r1575, %r2141, %r1572, %p281;
	ld.shared.u16 	%rs245, [%r288];
	and.b16  	%rs246, %rs245, %rs60;
	setp.ne.s16 	%p282, %rs246, 0;
	selp.u32 	%r1576, 1, 0, %p282;
	add.s32 	%r1577, %r1574, %r1576;
	selp.b32 	%r1578, %r2140, %r1575, %p282;
	ld.shared.u16 	%rs247, [%r289];
	and.b16  	%rs248, %rs247, %rs60;
	setp.ne.s16 	%p283, %rs248, 0;
	selp.u32 	%r1579, 1, 0, %p283;
	add.s32 	%r1580, %r1577, %r1579;
	selp.b32 	%r1581, %r2139, %r1578, %p283;
	ld.shared.u16 	%rs249, [%r290];
	and.b16  	%rs250, %rs249, %rs60;
	setp.ne.s16 	%p284, %rs250, 0;
	selp.u32 	%r1582, 1, 0, %p284;
	add.s32 	%r1583, %r1580, %r1582;
	selp.b32 	%r1584, %r2138, %r1581, %p284;
	ld.shared.u16 	%rs251, [%r291];
	and.b16  	%rs252, %rs251, %rs60;
	setp.ne.s16 	%p285, %rs252, 0;
	selp.u32 	%r1585, 1, 0, %p285;
	add.s32 	%r1586, %r1583, %r1585;
	selp.b32 	%r1587, %r2137, %r1584, %p285;
	ld.shared.u16 	%rs253, [%r292];
	and.b16  	%rs254, %rs253, %rs60;
	setp.ne.s16 	%p286, %rs254, 0;
	selp.u32 	%r1588, 1, 0, %p286;
	add.s32 	%r1589, %r1586, %r1588;
	selp.b32 	%r294, %r2136, %r1587, %p286;
	setp.ne.s32 	%p287, %r1589, 1;
	@%p287 bra 	$L__BB2_295;
	shl.b32 	%r1590, %r294, 1;
	mov.u32 	%r1591, _ZZ24phase2_relaxation_kernelPtPiPKfS2_S2_iE7s_cands;
	add.s32 	%r295, %r1591, %r1590;
	ld.shared.u16 	%rs255, [%r295];
	add.s16 	%rs256, %rs255, -1;
	xor.b16  	%rs257, %rs255, %rs256;
	setp.gt.u16 	%p288, %rs257, %rs256;
	@%p288 bra 	$L__BB2_295;
	st.shared.u16 	[%r295], %rs60;
	mov.b16 	%rs460, 1;
$L__BB2_295:
	setp.eq.s32 	%p289, %r2145, 9;
	@%p289 bra 	$L__BB2_300;
	mov.b32 	%r1592, 1;
	shl.b32 	%r1593, %r1592, %r2145;
	cvt.u16.u32 	%rs62, %r1593;
	ld.shared.u16 	%rs259, [%r284];
	and.b16  	%rs260, %rs259, %rs62;
	setp.ne.s16 	%p290, %rs260, 0;
	selp.u32 	%r1594, 1, 0, %p290;
	selp.b32 	%r1595, %r2144, -1, %p290;
	ld.shared.u16 	%rs261, [%r285];
	and.b16  	%rs262, %rs261, %rs62;
	setp.ne.s16 	%p291, %rs262, 0;
	selp.u32 	%r1596, 1, 0, %p291;
	add.s32 	%r1597, %r1594, %r1596;
	selp.b32 	%r1598, %r2143, %r1595, %p291;
	ld.shared.u16 	%rs263, [%r286];
	and.b16  	%rs264, %rs263, %rs62;
	setp.ne.s16 	%p292, %rs264, 0;
	selp.u32 	%r1599, 1, 0, %p292;
	add.s32 	%r1600, %r1597, %r1599;
	selp.b32 	%r1601, %r2142, %r1598, %p292;
	ld.shared.u16 	%rs265, [%r287];
	and.b16  	%rs266, %rs265, %rs62;
	setp.ne.s16 	%p293, %rs266, 0;
	selp.u32 	%r1602, 1, 0, %p293;
	add.s32 	%r1603, %r1600, %r1602;
	selp.b32 	%r1604, %r2141, %r1601, %p293;
	ld.shared.u16 	%rs267, [%r288];
	and.b16  	%rs268, %rs267, %rs62;
	setp.ne.s16 	%p294, %rs268, 0;
	selp.u32 	%r1605, 1, 0, %p294;
	add.s32 	%r1606, %r1603, %r1605;
	selp.b32 	%r1607, %r2140, %r1604, %p294;
	ld.shared.u16 	%rs269, [%r289];
	and.b16  	%rs270, %rs269, %rs62;
	setp.ne.s16 	%p295, %rs270, 0;
	selp.u32 	%r1608, 1, 0, %p295;
	add.s32 	%r1609, %r1606, %r1608;
	selp.b32 	%r1610, %r2139, %r1607, %p295;
	ld.shared.u16 	%rs271, [%r290];
	and.b16  	%rs272, %rs271, %rs62;
	setp.ne.s16 	%p296, %rs272, 0;
	selp.u32 	%r1611, 1, 0, %p296;
	add.s32 	%r1612, %r1609, %r1611;
	selp.b32 	%r1613, %r2138, %r1610, %p296;
	ld.shared.u16 	%rs273, [%r291];
	and.b16  	%rs274, %rs273, %rs62;
	setp.ne.s16 	%p297, %rs274, 0;
	selp.u32 	%r1614, 1, 0, %p297;
	add.s32 	%r1615, %r1612, %r1614;
	selp.b32 	%r1616, %r2137, %r1613, %p297;
	ld.shared.u16 	%rs275, [%r292];
	and.b16  	%rs276, %rs275, %rs62;
	setp.ne.s16 	%p298, %rs276, 0;
	selp.u32 	%r1617, 1, 0, %p298;
	add.s32 	%r1618, %r1615, %r1617;
	selp.b32 	%r296, %r2136, %r1616, %p298;
	setp.ne.s32 	%p299, %r1618, 1;
	@%p299 bra 	$L__BB2_299;
	shl.b32 	%r1619, %r296, 1;
	mov.u32 	%r1620, _ZZ24phase2_relaxation_kernelPtPiPKfS2_S2_iE7s_cands;
	add.s32 	%r297, %r1620, %r1619;
	ld.shared.u16 	%rs277, [%r297];
	add.s16 	%rs278, %rs277, -1;
	xor.b16  	%rs279, %rs277, %rs278;
	setp.gt.u16 	%p300, %rs279, %rs278;
	@%p300 bra 	$L__BB2_299;
	st.shared.u16 	[%r297], %rs62;
	mov.b16 	%rs460, 1;
$L__BB2_299:
	add.s32 	%r2145, %r2145, 2;
	bra.uni 	$L__BB2_292;
$L__BB2_300:
	and.b16  	%rs282, %rs456, 255;
	setp.ne.s16 	%p301, %rs282, 0;
	selp.u16 	%rs283, 1, 0, %p301;
	or.b16  	%rs65, %rs460, %rs283;
	bar.warp.sync 	%r1266;
	mov.b16 	%rs464, 0;
	@%p275 bra 	$L__BB2_339;
	@%p271 bra 	$L__BB2_303;
	st.local.u32 	[%rd2], %r206;
	st.local.u32 	[%rd2+4], %r225;
	st.local.u32 	[%rd2+8], %r226;
	st.local.u32 	[%rd2+12], %r227;
	st.local.u32 	[%rd2+16], %r228;
	st.local.u32 	[%rd2+20], %r229;
	st.local.u32 	[%rd2+24], %r230;
	st.local.u32 	[%rd2+28], %r231;
	st.local.u32 	[%rd2+32], %r232;
	mov.u32 	%r2146, %r232;
	mov.u32 	%r2147, %r231;
	mov.u32 	%r2148, %r230;
	mov.u32 	%r2149, %r229;
	mov.u32 	%r2150, %r228;
	mov.u32 	%r2151, %r227;
	mov.u32 	%r2152, %r226;
	mov.u32 	%r2153, %r225;
	mov.u32 	%r2154, %r206;
	bra.uni 	$L__BB2_306;
$L__BB2_303:
	setp.gt.u32 	%p304, %r204, 17;
	@%p304 bra 	$L__BB2_305;
	st.local.u32 	[%rd2], %r205;
	st.local.u32 	[%rd2+4], %r204;
	st.local.u32 	[%rd2+8], %r218;
	st.local.u32 	[%rd2+12], %r219;
	st.local.u32 	[%rd2+16], %r220;
	st.local.u32 	[%rd2+20], %r221;
	st.local.u32 	[%rd2+24], %r222;
	st.local.u32 	[%rd2+28], %r223;
	st.local.u32 	[%rd2+32], %r224;
	mov.u32 	%r2146, %r224;
	mov.u32 	%r2147, %r223;
	mov.u32 	%r2148, %r222;
	mov.u32 	%r2149, %r221;
	mov.u32 	%r2150, %r220;
	mov.u32 	%r2151, %r219;
	mov.u32 	%r2152, %r218;
	mov.u32 	%r2153, %r204;
	mov.u32 	%r2154, %r205;
	bra.uni 	$L__BB2_306;
$L__BB2_305:
	st.local.u32 	[%rd2], %r209;
	st.local.u32 	[%rd2+4], %r210;
	st.local.u32 	[%rd2+8], %r211;
	st.local.u32 	[%rd2+12], %r212;
	st.local.u32 	[%rd2+16], %r213;
	st.local.u32 	[%rd2+20], %r214;
	st.local.u32 	[%rd2+24], %r215;
	st.local.u32 	[%rd2+28], %r216;
	st.local.u32 	[%rd2+32], %r217;
	mov.u32 	%r2146, %r217;
	mov.u32 	%r2147, %r216;
	mov.u32 	%r2148, %r215;
	mov.u32 	%r2149, %r214;
	mov.u32 	%r2150, %r213;
	mov.u32 	%r2151, %r212;
	mov.u32 	%r2152, %r211;
	mov.u32 	%r2153, %r210;
	mov.u32 	%r2154, %r209;
$L__BB2_306:
	shl.b32 	%r1622, %r2154, 1;
	mov.u32 	%r1623, _ZZ24phase2_relaxation_kernelPtPiPKfS2_S2_iE7s_cands;
	add.s32 	%r308, %r1623, %r1622;
	shl.b32 	%r1624, %r2153, 1;
	add.s32 	%r309, %r1623, %r1624;
	shl.b32 	%r1625, %r2152, 1;
	add.s32 	%r310, %r1623, %r1625;
	shl.b32 	%r1626, %r2151, 1;
	add.s32 	%r311, %r1623, %r1626;
	shl.b32 	%r1627, %r2150, 1;
	add.s32 	%r312, %r1623, %r1627;
	shl.b32 	%r1628, %r2149, 1;
	add.s32 	%r313, %r1623, %r1628;
	shl.b32 	%r1629, %r2148, 1;
	add.s32 	%r314, %r1623, %r1629;
	shl.b32 	%r1630, %r2147, 1;
	add.s32 	%r315, %r1623, %r1630;
	shl.b32 	%r1631, %r2146, 1;
	add.s32 	%r316, %r1623, %r1631;
	mov.b32 	%r2155, 0;
	mov.b16 	%rs464, 0;
$L__BB2_307:
	mul.wide.u32 	%rd81, %r2155, 4;
	add.s64 	%rd82, %rd2, %rd81;
	ld.local.u32 	%r1632, [%rd82];
	shl.b32 	%r1633, %r1632, 1;
	mov.u32 	%r1634, _ZZ24phase2_relaxation_kernelPtPiPKfS2_S2_iE7s_cands;
	add.s32 	%r1635, %r1634, %r1633;
	ld.shared.u16 	%rs285, [%r1635];
	setp.eq.s16 	%p305, %rs285, 0;
	cvt.u32.u16 	%r1636, %rs285;
	add.s32 	%r1637, %r1636, -1;
	and.b32  	%r1638, %r1637, %r1636;
	setp.eq.s32 	%p306, %r1638, 0;
	or.pred  	%p307, %p305, %p306;
	popc.b32 	%r1639, %r1636;
	setp.ne.s32 	%p308, %r1639, 2;
	or.pred  	%p309, %p307, %p308;
	setp.gt.u32 	%p310, %r2155, 7;
	or.pred  	%p311, %p309, %p310;
	@%p311 bra 	$L__BB2_338;
	not.b16 	%rs68, %rs285;
	mov.u32 	%r2156, %r2155;
$L__BB2_309:
	mov.u32 	%r318, %r2156;
	add.s32 	%r2156, %r318, 1;
	mul.wide.u32 	%rd83, %r318, 4;
	add.s64 	%rd84, %rd2, %rd83;
	ld.local.u32 	%r1640, [%rd84+4];
	shl.b32 	%r1641, %r1640, 1;
	mov.u32 	%r1642, _ZZ24phase2_relaxation_kernelPtPiPKfS2_S2_iE7s_cands;
	add.s32 	%r1643, %r1642, %r1641;
	ld.shared.u16 	%rs286, [%r1643];
	setp.ne.s16 	%p312, %rs286, %rs285;
	@%p312 bra 	$L__BB2_337;
	setp.eq.s32 	%p313, %r2155, 0;
	@%p313 bra 	$L__BB2_313;
	ld.shared.u16 	%rs70, [%r308];
	add.s16 	%rs287, %rs70, -1;
	and.b16  	%rs288, %rs70, %rs287;
	setp.eq.s16 	%p314, %rs288, 0;
	and.b16  	%rs289, %rs70, %rs285;
	setp.eq.s16 	%p315, %rs289, 0;
	or.pred  	%p316, %p314, %p315;
	@%p316 bra 	$L__BB2_313;
	and.b16  	%rs291, %rs70, %rs68;
	st.shared.u16 	[%r308], %rs291;
	setp.eq.s16 	%p317, %rs291, 0;
	mov.b16 	%rs464, 1;
	@%p317 bra 	$L__BB2_339;
$L__BB2_313:
	setp.eq.s32 	%p318, %r2155, 1;
	setp.eq.s32 	%p319, %r318, 0;
	or.pred  	%p320, %p318, %p319;
	@%p320 bra 	$L__BB2_316;
	ld.shared.u16 	%rs72, [%r309];
	add.s16 	%rs292, %rs72, -1;
	and.b16  	%rs293, %rs72, %rs292;
	setp.eq.s16 	%p321, %rs293, 0;
	and.b16  	%rs294, %rs72, %rs285;
	setp.eq.s16 	%p322, %rs294, 0;
	or.pred  	%p323, %p321, %p322;
	@%p323 bra 	$L__BB2_316;
	and.b16  	%rs296, %rs72, %rs68;
	st.shared.u16 	[%r309], %rs296;
	setp.eq.s16 	%p324, %rs296, 0;
	mov.b16 	%rs464, 1;
	@%p324 bra 	$L__BB2_339;
$L__BB2_316:
	setp.eq.s32 	%p325, %r2155, 2;
	setp.eq.s32 	%p326, %r2156, 2;
	or.pred  	%p327, %p325, %p326;
	@%p327 bra 	$L__BB2_319;
	ld.shared.u16 	%rs74, [%r310];
	add.s16 	%rs297, %rs74, -1;
	and.b16  	%rs298, %rs74, %rs297;
	setp.eq.s16 	%p328, %rs298, 0;
	and.b16  	%rs299, %rs74, %rs285;
	setp.eq.s16 	%p329, %rs299, 0;
	or.pred  	%p330, %p328, %p329;
	@%p330 bra 	$L__BB2_319;
	and.b16  	%rs301, %rs74, %rs68;
	st.shared.u16 	[%r310], %rs301;
	setp.eq.s16 	%p331, %rs301, 0;
	mov.b16 	%rs464, 1;
	@%p331 bra 	$L__BB2_339;
$L__BB2_319:
	setp.eq.s32 	%p332, %r2155, 3;
	setp.eq.s32 	%p333, %r2156, 3;
	or.pred  	%p334, %p332, %p333;
	@%p334 bra 	$L__BB2_322;
	ld.shared.u16 	%rs76, [%r311];
	add.s16 	%rs302, %rs76, -1;
	and.b16  	%rs303, %rs76, %rs302;
	setp.eq.s16 	%p335, %rs303, 0;
	and.b16  	%rs304, %rs76, %rs285;
	setp.eq.s16 	%p336, %rs304, 0;
	or.pred  	%p337, %p335, %p336;
	@%p337 bra 	$L__BB2_322;
	and.b16  	%rs306, %rs76, %rs68;
	st.shared.u16 	[%r311], %rs306;
	setp.eq.s16 	%p338, %rs306, 0;
	mov.b16 	%rs464, 1;
	@%p338 bra 	$L__BB2_339;
$L__BB2_322:
	setp.eq.s32 	%p339, %r2155, 4;
	setp.eq.s32 	%p340, %r2156, 4;
	or.pred  	%p341, %p339, %p340;
	@%p341 bra 	$L__BB2_325;
	ld.shared.u16 	%rs78, [%r312];
	add.s16 	%rs307, %rs78, -1;
	and.b16  	%rs308, %rs78, %rs307;
	setp.eq.s16 	%p342, %rs308, 0;
	and.b16  	%rs309, %rs78, %rs285;
	setp.eq.s16 	%p343, %rs309, 0;
	or.pred  	%p344, %p342, %p343;
	@%p344 bra 	$L__BB2_325;
	and.b16  	%rs311, %rs78, %rs68;
	st.shared.u16 	[%r312], %rs311;
	setp.eq.s16 	%p345, %rs311, 0;
	mov.b16 	%rs464, 1;
	@%p345 bra 	$L__BB2_339;
$L__BB2_325:
	setp.eq.s32 	%p346, %r2155, 5;
	setp.eq.s32 	%p347, %r2156, 5;
	or.pred  	%p348, %p346, %p347;
	@%p348 bra 	$L__BB2_328;
	ld.shared.u16 	%rs80, [%r313];
	add.s16 	%rs312, %rs80, -1;
	and.b16  	%rs313, %rs80, %rs312;
	setp.eq.s16 	%p349, %rs313, 0;
	and.b16  	%rs314, %rs80, %rs285;
	setp.eq.s16 	%p350, %rs314, 0;
	or.pred  	%p351, %p349, %p350;
	@%p351 bra 	$L__BB2_328;
	and.b16  	%rs316, %rs80, %rs68;
	st.shared.u16 	[%r313], %rs316;
	setp.eq.s16 	%p352, %rs316, 0;
	mov.b16 	%rs464, 1;
	@%p352 bra 	$L__BB2_339;
$L__BB2_328:
	setp.eq.s32 	%p353, %r2155, 6;
	setp.eq.s32 	%p354, %r2156, 6;
	or.pred  	%p355, %p353, %p354;
	@%p355 bra 	$L__BB2_331;
	ld.shared.u16 	%rs82, [%r314];
	add.s16 	%rs317, %rs82, -1;
	and.b16  	%rs318, %rs82, %rs317;
	setp.eq.s16 	%p356, %rs318, 0;
	and.b16  	%rs319, %rs82, %rs285;
	setp.eq.s16 	%p357, %rs319, 0;
	or.pred  	%p358, %p356, %p357;
	@%p358 bra 	$L__BB2_331;
	and.b16  	%rs321, %rs82, %rs68;
	st.shared.u16 	[%r314], %rs321;
	setp.eq.s16 	%p359, %rs321, 0;
	mov.b16 	%rs464, 1;
	@%p359 bra 	$L__BB2_339;
$L__BB2_331:
	setp.eq.s32 	%p360, %r2155, 7;
	setp.eq.s32 	%p361, %r2156, 7;
	or.pred  	%p362, %p360, %p361;
	@%p362 bra 	$L__BB2_334;
	ld.shared.u16 	%rs84, [%r315];
	add.s16 	%rs322, %rs84, -1;
	and.b16  	%rs323, %rs84, %rs322;
	setp.eq.s16 	%p363, %rs323, 0;
	and.b16  	%rs324, %rs84, %rs285;
	setp.eq.s16 	%p364, %rs324, 0;
	or.pred  	%p365, %p363, %p364;
	@%p365 bra 	$L__BB2_334;
	and.b16  	%rs326, %rs84, %rs68;
	st.shared.u16 	[%r315], %rs326;
	setp.eq.s16 	%p366, %rs326, 0;
	mov.b16 	%rs464, 1;
	@%p366 bra 	$L__BB2_339;
$L__BB2_334:
	setp.eq.s32 	%p367, %r2156, 8;
	@%p367 bra 	$L__BB2_337;
	ld.shared.u16 	%rs86, [%r316];
	add.s16 	%rs327, %rs86, -1;
	and.b16  	%rs328, %rs86, %rs327;
	setp.eq.s16 	%p368, %rs328, 0;
	and.b16  	%rs329, %rs86, %rs285;
	setp.eq.s16 	%p369, %rs329, 0;
	or.pred  	%p370, %p368, %p369;
	@%p370 bra 	$L__BB2_337;
	and.b16  	%rs331, %rs86, %rs68;
	st.shared.u16 	[%r316], %rs331;
	setp.eq.s16 	%p371, %rs331, 0;
	mov.b16 	%rs464, 1;
	@%p371 bra 	$L__BB2_339;
$L__BB2_337:
	setp.ne.s32 	%p372, %r2156, 8;
	@%p372 bra 	$L__BB2_309;
$L__BB2_338:
	add.s32 	%r2155, %r2155, 1;
	setp.ne.s32 	%p373, %r2155, 9;
	@%p373 bra 	$L__BB2_307;
$L__BB2_339:
	and.b16  	%rs333, %rs65, 255;
	setp.ne.s16 	%p374, %rs333, 0;
	selp.u16 	%rs334, 1, 0, %p374;
	or.b16  	%rs90, %rs464, %rs334;
	bar.warp.sync 	%r1266;
	mov.b16 	%rs493, 0;
	@%p271 bra 	$L__BB2_417;
	mov.b32 	%r2157, 0;
	mov.b16 	%rs493, 0;
$L__BB2_341:
	mov.b32 	%r1646, 1;
	shl.b32 	%r322, %r1646, %r2157;
	ld.shared.u16 	%r1647, [%r233];
	setp.eq.s32 	%p376, %r1647, 0;
	and.b32  	%r1648, %r322, %r1647;
	setp.eq.s32 	%p377, %r1648, 0;
	or.pred  	%p378, %p376, %p377;
	mov.b32 	%r2161, 0;
	mov.u32 	%r2162, %r2161;
	mov.u32 	%r2163, %r2161;
	@%p378 bra 	$L__BB2_343;
	ld.const.u32 	%r1651, [%rd8];
	mov.b32 	%r2163, 1;
	shl.b32 	%r2161, %r2163, %r1651;
	ld.const.u32 	%r1652, [%rd9];
	shl.b32 	%r2162, %r2163, %r1652;
$L__BB2_343:
	ld.shared.u16 	%r1653, [%r233+2];
	setp.eq.s32 	%p379, %r1653, 0;
	and.b32  	%r1654, %r322, %r1653;
	setp.eq.s32 	%p380, %r1654, 0;
	or.pred  	%p381, %p379, %p380;
	@%p381 bra 	$L__BB2_345;
	ld.const.u32 	%r1656, [%rd8+4];
	mov.b32 	%r1657, 1;
	shl.b32 	%r1658, %r1657, %r1656;
	or.b32  	%r2161, %r1658, %r2161;
	ld.const.u32 	%r1659, [%rd9+4];
	shl.b32 	%r1660, %r1657, %r1659;
	or.b32  	%r2162, %r1660, %r2162;
	add.s32 	%r2163, %r2163, 1;
$L__BB2_345:
	ld.shared.u16 	%r1661, [%r233+4];
	setp.eq.s32 	%p382, %r1661, 0;
	and.b32  	%r1662, %r322, %r1661;
	setp.eq.s32 	%p383, %r1662, 0;
	or.pred  	%p384, %p382, %p383;
	@%p384 bra 	$L__BB2_347;
	ld.const.u32 	%r1664, [%rd8+8];
	mov.b32 	%r1665, 1;
	shl.b32 	%r1666, %r1665, %r1664;
	or.b32  	%r2161, %r1666, %r2161;
	ld.const.u32 	%r1667, [%rd9+8];
	shl.b32 	%r1668, %r1665, %r1667;
	or.b32  	%r2162, %r1668, %r2162;
	add.s32 	%r2163, %r2163, 1;
$L__BB2_347:
	ld.shared.u16 	%r1669, [%r233+18];
	setp.eq.s32 	%p385, %r1669, 0;
	and.b32  	%r1670, %r322, %r1669;
	setp.eq.s32 	%p386, %r1670, 0;
	or.pred  	%p387, %p385, %p386;
	@%p387 bra 	$L__BB2_349;
	ld.const.u32 	%r1672, [%rd8+36];
	mov.b32 	%r1673, 1;
	shl.b32 	%r1674, %r1673, %r1672;
	or.b32  	%r2161, %r1674, %r2161;
	ld.const.u32 	%r1675, [%rd9+36];
	shl.b32 	%r1676, %r1673, %r1675;
	or.b32  	%r2162, %r1676, %r2162;
	add.s32 	%r2163, %r2163, 1;
$L__BB2_349:
	ld.shared.u16 	%r1677, [%r233+20];
	setp.eq.s32 	%p388, %r1677, 0;
	and.b32  	%r1678, %r322, %r1677;
	setp.eq.s32 	%p389, %r1678, 0;
	or.pred  	%p390, %p388, %p389;
	@%p390 bra 	$L__BB2_351;
	ld.const.u32 	%r1680, [%rd10+4];
	mov.b32 	%r1681, 1;
	shl.b32 	%r1682, %r1681, %r1680;
	or.b32  	%r2161, %r1682, %r2161;
	ld.const.u32 	%r1683, [%rd11+4];
	shl.b32 	%r1684, %r1681, %r1683;
	or.b32  	%r2162, %r1684, %r2162;
	add.s32 	%r2163, %r2163, 1;
$L__BB2_351:
	ld.shared.u16 	%r1685, [%r233+22];
	setp.eq.s32 	%p391, %r1685, 0;
	and.b32  	%r1686, %r322, %r1685;
	setp.eq.s32 	%p392, %r1686, 0;
	or.pred  	%p393, %p391, %p392;
	@%p393 bra 	$L__BB2_353;
	ld.const.u32 	%r1688, [%rd10+8];
	mov.b32 	%r1689, 1;
	shl.b32 	%r1690, %r1689, %r1688;
	or.b32  	%r2161, %r1690, %r2161;
	ld.const.u32 	%r1691, [%rd11+8];
	shl.b32 	%r1692, %r1689, %r1691;
	or.b32  	%r2162, %r1692, %r2162;
	add.s32 	%r2163, %r2163, 1;
$L__BB2_353:
	ld.shared.u16 	%r1693, [%r233+36];
	setp.eq.s32 	%p394, %r1693, 0;
	and.b32  	%r1694, %r322, %r1693;
	setp.eq.s32 	%p395, %r1694, 0;
	or.pred  	%p396, %p394, %p395;
	@%p396 bra 	$L__BB2_355;
	ld.const.u32 	%r1696, [%rd8+72];
	mov.b32 	%r1697, 1;
	shl.b32 	%r1698, %r1697, %r1696;
	or.b32  	%r2161, %r1698, %r2161;
	ld.const.u32 	%r1699, [%rd9+72];
	shl.b32 	%r1700, %r1697, %r1699;
	or.b32  	%r2162, %r1700, %r2162;
	add.s32 	%r2163, %r2163, 1;
$L__BB2_355:
	ld.shared.u16 	%r1701, [%r233+38];
	setp.eq.s32 	%p397, %r1701, 0;
	and.b32  	%r1702, %r322, %r1701;
	setp.eq.s32 	%p398, %r1702, 0;
	or.pred  	%p399, %p397, %p398;
	@%p399 bra 	$L__BB2_357;
	ld.const.u32 	%r1704, [%rd12+4];
	mov.b32 	%r1705, 1;
	shl.b32 	%r1706, %r1705, %r1704;
	or.b32  	%r2161, %r1706, %r2161;
	ld.const.u32 	%r1707, [%rd13+4];
	shl.b32 	%r1708, %r1705, %r1707;
	or.b32  	%r2162, %r1708, %r2162;
	add.s32 	%r2163, %r2163, 1;
$L__BB2_357:
	ld.shared.u16 	%r1709, [%r233+40];
	setp.eq.s32 	%p400, %r1709, 0;
	and.b32  	%r1710, %r322, %r1709;
	setp.eq.s32 	%p401, %r1710, 0;
	or.pred  	%p402, %p400, %p401;
	@%p402 bra 	$L__BB2_359;
	ld.const.u32 	%r1712, [%rd12+8];
	mov.b32 	%r1713, 1;
	shl.b32 	%r1714, %r1713, %r1712;
	or.b32  	%r2161, %r1714, %r2161;
	ld.const.u32 	%r1715, [%rd13+8];
	shl.b32 	%r1716, %r1713, %r1715;
	or.b32  	%r2162, %r1716, %r2162;
	add.s32 	%r2163, %r2163, 1;
$L__BB2_359:
	setp.lt.u32 	%p403, %r2163, 2;
	@%p403 bra 	$L__BB2_416;
	and.b32  	%r1717, %r2161, 65535;
	popc.b32 	%r1718, %r1717;
	setp.ne.s32 	%p404, %r1718, 1;
	@%p404 bra 	$L__BB2_388;
	and.b16  	%rs336, %rs54, 255;
	setp.eq.s16 	%p405, %rs336, 0;
	brev.b32 	%r1719, %r2161;
	bfind.shiftamt.u32 	%r1720, %r1719;
	cvt.u16.u32 	%rs337, %r322;
	not.b16 	%rs92, %rs337;
	mov.u32 	%r1721, _ZZ24phase2_relaxation_kernelPtPiPKfS2_S2_iE7s_cands;
	mad.lo.s32 	%r376, %r1720, 18, %r1721;
	@%p405 bra 	$L__BB2_364;
	ld.shared.u16 	%rs93, [%r376];
	add.s16 	%rs338, %rs93, -1;
	and.b16  	%rs339, %rs93, %rs338;
	setp.eq.s16 	%p406, %rs339, 0;
	cvt.u32.u16 	%r1722, %rs93;
	and.b32  	%r1723, %r322, %r1722;
	setp.eq.s32 	%p407, %r1723, 0;
	or.pred  	%p408, %p406, %p407;
	@%p408 bra 	$L__BB2_364;
	and.b16  	%rs341, %rs93, %rs92;
	st.shared.u16 	[%r376], %rs341;
	setp.eq.s16 	%p409, %rs341, 0;
	mov.b16 	%rs493, 1;
	@%p409 bra 	$L__BB2_417;
$L__BB2_364:
	and.b16  	%rs342, %rs54, 255;
	setp.eq.s16 	%p410, %rs342, 0;
	@%p410 bra 	$L__BB2_367;
	ld.shared.u16 	%rs95, [%r376+2];
	add.s16 	%rs343, %rs95, -1;
	and.b16  	%rs344, %rs95, %rs343;
	setp.eq.s16 	%p411, %rs344, 0;
	cvt.u32.u16 	%r1725, %rs95;
	and.b32  	%r1726, %r322, %r1725;
	setp.eq.s32 	%p412, %r1726, 0;
	or.pred  	%p413, %p411, %p412;
	@%p413 bra 	$L__BB2_367;
	and.b16  	%rs346, %rs95, %rs92;
	st.shared.u16 	[%r376+2], %rs346;
	setp.eq.s16 	%p414, %rs346, 0;
	mov.b16 	%rs493, 1;
	@%p414 bra 	$L__BB2_417;
$L__BB2_367:
	and.b16  	%rs347, %rs54, 255;
	setp.eq.s16 	%p415, %rs347, 0;
	@%p415 bra 	$L__BB2_370;
	ld.shared.u16 	%rs97, [%r376+4];
	add.s16 	%rs348, %rs97, -1;
	and.b16  	%rs349, %rs97, %rs348;
	setp.eq.s16 	%p416, %rs349, 0;
	cvt.u32.u16 	%r1728, %rs97;
	and.b32  	%r1729, %r322, %r1728;
	setp.eq.s32 	%p417, %r1729, 0;
	or.pred  	%p418, %p416, %p417;
	@%p418 bra 	$L__BB2_370;
	and.b16  	%rs351, %rs97, %rs92;
	st.shared.u16 	[%r376+4], %rs351;
	setp.eq.s16 	%p419, %rs351, 0;
	mov.b16 	%rs493, 1;
	@%p419 bra 	$L__BB2_417;
$L__BB2_370:
	and.b16  	%rs352, %rs54, 255;
	setp.eq.s16 	%p420, %rs352, 1;
	@%p420 bra 	$L__BB2_373;
	ld.shared.u16 	%rs99, [%r376+6];
	add.s16 	%rs353, %rs99, -1;
	and.b16  	%rs354, %rs99, %rs353;
	setp.eq.s16 	%p421, %rs354, 0;
	cvt.u32.u16 	%r1731, %rs99;
	and.b32  	%r1732, %r322, %r1731;
	setp.eq.s32 	%p422, %r1732, 0;
	or.pred  	%p423, %p421, %p422;
	@%p423 bra 	$L__BB2_373;
	and.b16  	%rs356, %rs99, %rs92;
	st.shared.u16 	[%r376+6], %rs356;
	setp.eq.s16 	%p424, %rs356, 0;
	mov.b16 	%rs493, 1;
	@%p424 bra 	$L__BB2_417;
$L__BB2_373:
	and.b16  	%rs357, %rs54, 255;
	setp.eq.s16 	%p425, %rs357, 1;
	@%p425 bra 	$L__BB2_376;
	ld.shared.u16 	%rs101, [%r376+8];
	add.s16 	%rs358, %rs101, -1;
	and.b16  	%rs359, %rs101, %rs358;
	setp.eq.s16 	%p426, %rs359, 0;
	cvt.u32.u16 	%r1734, %rs101;
	and.b32  	%r1735, %r322, %r1734;
	setp.eq.s32 	%p427, %r1735, 0;
	or.pred  	%p428, %p426, %p427;
	@%p428 bra 	$L__BB2_376;
	and.b16  	%rs361, %rs101, %rs92;
	st.shared.u16 	[%r376+8], %rs361;
	setp.eq.s16 	%p429, %rs361, 0;
	mov.b16 	%rs493, 1;
	@%p429 bra 	$L__BB2_417;
$L__BB2_376:
	and.b16  	%rs362, %rs54, 255;
	setp.eq.s16 	%p430, %rs362, 1;
	@%p430 bra 	$L__BB2_379;
	ld.shared.u16 	%rs103, [%r376+10];
	add.s16 	%rs363, %rs103, -1;
	and.b16  	%rs364, %rs103, %rs363;
	setp.eq.s16 	%p431, %rs364, 0;
	cvt.u32.u16 	%r1737, %rs103;
	and.b32  	%r1738, %r322, %r1737;
	setp.eq.s32 	%p432, %r1738, 0;
	or.pred  	%p433, %p431, %p432;
	@%p433 bra 	$L__BB2_379;
	and.b16  	%rs366, %rs103, %rs92;
	st.shared.u16 	[%r376+10], %rs366;
	setp.eq.s16 	%p434, %rs366, 0;
	mov.b16 	%rs493, 1;
	@%p434 bra 	$L__BB2_417;
$L__BB2_379:
	and.b16  	%rs367, %rs54, 255;
	setp.gt.u16 	%p435, %rs367, 1;
	@%p435 bra 	$L__BB2_382;
	ld.shared.u16 	%rs105, [%r376+12];
	add.s16 	%rs368, %rs105, -1;
	and.b16  	%rs369, %rs105, %rs368;
	setp.eq.s16 	%p436, %rs369, 0;
	cvt.u32.u16 	%r1740, %rs105;
	and.b32  	%r1741, %r322, %r1740;
	setp.eq.s32 	%p437, %r1741, 0;
	or.pred  	%p438, %p436, %p437;
	@%p438 bra 	$L__BB2_382;
	and.b16  	%rs371, %rs105, %rs92;
	st.shared.u16 	[%r376+12], %rs371;
	setp.eq.s16 	%p439, %rs371, 0;
	mov.b16 	%rs493, 1;
	@%p439 bra 	$L__BB2_417;
$L__BB2_382:
	and.b16  	%rs372, %rs54, 255;
	setp.gt.u16 	%p440, %rs372, 1;
	@%p440 bra 	$L__BB2_385;
	ld.shared.u16 	%rs107, [%r376+14];
	add.s16 	%rs373, %rs107, -1;
	and.b16  	%rs374, %rs107, %rs373;
	setp.eq.s16 	%p441, %rs374, 0;
	cvt.u32.u16 	%r1743, %rs107;
	and.b32  	%r1744, %r322, %r1743;
	setp.eq.s32 	%p442, %r1744, 0;
	or.pred  	%p443, %p441, %p442;
	@%p443 bra 	$L__BB2_385;
	and.b16  	%rs376, %rs107, %rs92;
	st.shared.u16 	[%r376+14], %rs376;
	setp.eq.s16 	%p444, %rs376, 0;
	mov.b16 	%rs493, 1;
	@%p444 bra 	$L__BB2_417;
$L__BB2_385:
	and.b16  	%rs377, %rs54, 255;
	setp.gt.u16 	%p445, %rs377, 1;
	@%p445 bra 	$L__BB2_388;
	ld.shared.u16 	%rs109, [%r376+16];
	add.s16 	%rs378, %rs109, -1;
	and.b16  	%rs379, %rs109, %rs378;
	setp.eq.s16 	%p446, %rs379, 0;
	cvt.u32.u16 	%r1746, %rs109;
	and.b32  	%r1747, %r322, %r1746;
	setp.eq.s32 	%p447, %r1747, 0;
	or.pred  	%p448, %p446, %p447;
	@%p448 bra 	$L__BB2_388;
	and.b16  	%rs381, %rs109, %rs92;
	st.shared.u16 	[%r376+16], %rs381;
	setp.eq.s16 	%p449, %rs381, 0;
	mov.b16 	%rs493, 1;
	@%p449 bra 	$L__BB2_417;
$L__BB2_388:
	and.b32  	%r1749, %r2162, 65535;
	popc.b32 	%r1750, %r1749;
	setp.ne.s32 	%p450, %r1750, 1;
	@%p450 bra 	$L__BB2_416;
	setp.eq.s32 	%p451, %r207, 0;
	brev.b32 	%r1751, %r2162;
	bfind.shiftamt.u32 	%r1752, %r1751;
	cvt.u16.u32 	%rs382, %r322;
	not.b16 	%rs111, %rs382;
	shl.b32 	%r1753, %r1752, 1;
	mov.u32 	%r1754, _ZZ24phase2_relaxation_kernelPtPiPKfS2_S2_iE7s_cands;
	add.s32 	%r377, %r1754, %r1753;
	@%p451 bra 	$L__BB2_392;
	ld.shared.u16 	%rs112, [%r377];
	add.s16 	%rs383, %rs112, -1;
	and.b16  	%rs384, %rs112, %rs383;
	setp.eq.s16 	%p452, %rs384, 0;
	cvt.u32.u16 	%r1755, %rs112;
	and.b32  	%r1756, %r322, %r1755;
	setp.eq.s32 	%p453, %r1756, 0;
	or.pred  	%p454, %p452, %p453;
	@%p454 bra 	$L__BB2_392;
	and.b16  	%rs386, %rs112, %rs111;
	st.shared.u16 	[%r377], %rs386;
	setp.eq.s16 	%p455, %rs386, 0;
	mov.b16 	%rs493, 1;
	@%p455 bra 	$L__BB2_417;
$L__BB2_392:
	setp.lt.u32 	%p456, %r207, 2;
	@%p456 bra 	$L__BB2_395;
	ld.shared.u16 	%rs114, [%r377+18];
	add.s16 	%rs387, %rs114, -1;
	and.b16  	%rs388, %rs114, %rs387;
	setp.eq.s16 	%p457, %rs388, 0;
	cvt.u32.u16 	%r1758, %rs114;
	and.b32  	%r1759, %r322, %r1758;
	setp.eq.s32 	%p458, %r1759, 0;
	or.pred  	%p459, %p457, %p458;
	@%p459 bra 	$L__BB2_395;
	and.b16  	%rs390, %rs114, %rs111;
	st.shared.u16 	[%r377+18], %rs390;
	setp.eq.s16 	%p460, %rs390, 0;
	mov.b16 	%rs493, 1;
	@%p460 bra 	$L__BB2_417;
$L__BB2_395:
	setp.lt.u32 	%p461, %r207, 3;
	@%p461 bra 	$L__BB2_398;
	ld.shared.u16 	%rs116, [%r377+36];
	add.s16 	%rs391, %rs116, -1;
	and.b16  	%rs392, %rs116, %rs391;
	setp.eq.s16 	%p462, %rs392, 0;
	cvt.u32.u16 	%r1761, %rs116;
	and.b32  	%r1762, %r322, %r1761;
	setp.eq.s32 	%p463, %r1762, 0;
	or.pred  	%p464, %p462, %p463;
	@%p464 bra 	$L__BB2_398;
	and.b16  	%rs394, %rs116, %rs111;
	st.shared.u16 	[%r377+36], %rs394;
	setp.eq.s16 	%p465, %rs394, 0;
	mov.b16 	%rs493, 1;
	@%p465 bra 	$L__BB2_417;
$L__BB2_398:
	setp.lt.u32 	%p466, %r234, 3;
	@%p466 bra 	$L__BB2_401;
	ld.shared.u16 	%rs118, [%r377+54];
	add.s16 	%rs395, %rs118, -1;
	and.b16  	%rs396, %rs118, %rs395;
	setp.eq.s16 	%p467, %rs396, 0;
	cvt.u32.u16 	%r1764, %rs118;
	and.b32  	%r1765, %r322, %r1764;
	setp.eq.s32 	%p468, %r1765, 0;
	or.pred  	%p469, %p467, %p468;
	@%p469 bra 	$L__BB2_401;
	and.b16  	%rs398, %rs118, %rs111;
	st.shared.u16 	[%r377+54], %rs398;
	setp.eq.s16 	%p470, %rs398, 0;
	mov.b16 	%rs493, 1;
	@%p470 bra 	$L__BB2_417;
$L__BB2_401:
	setp.lt.u32 	%p471, %r235, 3;
	@%p471 bra 	$L__BB2_404;
	ld.shared.u16 	%rs120, [%r377+72];
	add.s16 	%rs399, %rs120, -1;
	and.b16  	%rs400, %rs120, %rs399;
	setp.eq.s16 	%p472, %rs400, 0;
	cvt.u32.u16 	%r1767, %rs120;
	and.b32  	%r1768, %r322, %r1767;
	setp.eq.s32 	%p473, %r1768, 0;
	or.pred  	%p474, %p472, %p473;
	@%p474 bra 	$L__BB2_404;
	and.b16  	%rs402, %rs120, %rs111;
	st.shared.u16 	[%r377+72], %rs402;
	setp.eq.s16 	%p475, %rs402, 0;
	mov.b16 	%rs493, 1;
	@%p475 bra 	$L__BB2_417;
$L__BB2_404:
	setp.lt.u32 	%p476, %r236, 3;
	@%p476 bra 	$L__BB2_407;
	ld.shared.u16 	%rs122, [%r377+90];
	add.s16 	%rs403, %rs122, -1;
	and.b16  	%rs404, %rs122, %rs403;
	setp.eq.s16 	%p477, %rs404, 0;
	cvt.u32.u16 	%r1770, %rs122;
	and.b32  	%r1771, %r322, %r1770;
	setp.eq.s32 	%p478, %r1771, 0;
	or.pred  	%p479, %p477, %p478;
	@%p479 bra 	$L__BB2_407;
	and.b16  	%rs406, %rs122, %rs111;
	st.shared.u16 	[%r377+90], %rs406;
	setp.eq.s16 	%p480, %rs406, 0;
	mov.b16 	%rs493, 1;
	@%p480 bra 	$L__BB2_417;
$L__BB2_407:
	setp.lt.u32 	%p481, %r237, 3;
	@%p481 bra 	$L__BB2_410;
	ld.shared.u16 	%rs124, [%r377+108];
	add.s16 	%rs407, %rs124, -1;
	and.b16  	%rs408, %rs124, %rs407;
	setp.eq.s16 	%p482, %rs408, 0;
	cvt.u32.u16 	%r1773, %rs124;
	and.b32  	%r1774, %r322, %r1773;
	setp.eq.s32 	%p483, %r1774, 0;
	or.pred  	%p484, %p482, %p483;
	@%p484 bra 	$L__BB2_410;
	and.b16  	%rs410, %rs124, %rs111;
	st.shared.u16 	[%r377+108], %rs410;
	setp.eq.s16 	%p485, %rs410, 0;
	mov.b16 	%rs493, 1;
	@%p485 bra 	$L__BB2_417;
$L__BB2_410:
	setp.lt.u32 	%p486, %r238, 3;
	@%p486 bra 	$L__BB2_413;
	ld.shared.u16 	%rs126, [%r377+126];
	add.s16 	%rs411, %rs126, -1;
	and.b16  	%rs412, %rs126, %rs411;
	setp.eq.s16 	%p487, %rs412, 0;
	cvt.u32.u16 	%r1776, %rs126;
	and.b32  	%r1777, %r322, %r1776;
	setp.eq.s32 	%p488, %r1777, 0;
	or.pred  	%p489, %p487, %p488;
	@%p489 bra 	$L__BB2_413;
	and.b16  	%rs414, %rs126, %rs111;
	st.shared.u16 	[%r377+126], %rs414;
	setp.eq.s16 	%p490, %rs414, 0;
	mov.b16 	%rs493, 1;
	@%p490 bra 	$L__BB2_417;
$L__BB2_413:
	setp.lt.u32 	%p491, %r239, 3;
	@%p491 bra 	$L__BB2_416;
	ld.shared.u16 	%rs128, [%r377+144];
	add.s16 	%rs415, %rs128, -1;
	and.b16  	%rs416, %rs128, %rs415;
	setp.eq.s16 	%p492, %rs416, 0;
	cvt.u32.u16 	%r1779, %rs128;
	and.b32  	%r1780, %r322, %r1779;
	setp.eq.s32 	%p493, %r1780, 0;
	or.pred  	%p494, %p492, %p493;
	@%p494 bra 	$L__BB2_416;
	and.b16  	%rs418, %rs128, %rs111;
	st.shared.u16 	[%r377+144], %rs418;
	setp.eq.s16 	%p495, %rs418, 0;
	mov.b16 	%rs493, 1;
	@%p495 bra 	$L__BB2_417;
$L__BB2_416:
	add.s32 	%r2157, %r2157, 1;
	setp.ne.s32 	%p496, %r2157, 9;
	@%p496 bra 	$L__BB2_341;
$L__BB2_417:
	and.b16  	%rs420, %rs90, 255;
	setp.ne.s16 	%p497, %rs420, 0;
	setp.gt.u32 	%p498, %r204, 17;
	selp.u16 	%rs421, 1, 0, %p497;
	or.b16  	%rs131, %rs493, %rs421;
	bar.warp.sync 	%r1266;
	mov.b16 	%rs497, 0;
	@%p498 bra 	$L__BB2_451;
	mov.b32 	%r2185, 0;
	mov.b16 	%rs497, 0;
$L__BB2_419:
	mov.b32 	%r1784, 1;
	shl.b32 	%r380, %r1784, %r2185;
	ld.shared.u16 	%r1785, [%r240];
	setp.eq.s32 	%p499, %r1785, 0;
	and.b32  	%r1786, %r380, %r1785;
	setp.eq.s32 	%p500, %r1786, 0;
	or.pred  	%p501, %p499, %p500;
	mov.b32 	%r2188, 0;
	mov.u32 	%r2189, %r2188;
	@%p501 bra 	$L__BB2_421;
	ld.const.u32 	%r1789, [%rd14];
	mov.b32 	%r2189, 1;
	shl.b32 	%r2188, %r2189, %r1789;
$L__BB2_421:
	ld.shared.u16 	%r1790, [%r241];
	setp.eq.s32 	%p502, %r1790, 0;
	and.b32  	%r1791, %r380, %r1790;
	setp.eq.s32 	%p503, %r1791, 0;
	or.pred  	%p504, %p502, %p503;
	@%p504 bra 	$L__BB2_423;
	ld.const.u32 	%r1793, [%rd15];
	mov.b32 	%r1794, 1;
	shl.b32 	%r1795, %r1794, %r1793;
	or.b32  	%r2188, %r1795, %r2188;
	add.s32 	%r2189, %r2189, 1;
$L__BB2_423:
	ld.shared.u16 	%r1796, [%r242];
	setp.eq.s32 	%p505, %r1796, 0;
	and.b32  	%r1797, %r380, %r1796;
	setp.eq.s32 	%p506, %r1797, 0;
	or.pred  	%p507, %p505, %p506;
	@%p507 bra 	$L__BB2_425;
	ld.const.u32 	%r1799, [%rd16];
	mov.b32 	%r1800, 1;
	shl.b32 	%r1801, %r1800, %r1799;
	or.b32  	%r2188, %r1801, %r2188;
	add.s32 	%r2189, %r2189, 1;
$L__BB2_425:
	ld.shared.u16 	%r1802, [%r243];
	setp.eq.s32 	%p508, %r1802, 0;
	and.b32  	%r1803, %r380, %r1802;
	setp.eq.s32 	%p509, %r1803, 0;
	or.pred  	%p510, %p508, %p509;
	@%p510 bra 	$L__BB2_427;
	ld.const.u32 	%r1805, [%rd17];
	mov.b32 	%r1806, 1;
	shl.b32 	%r1807, %r1806, %r1805;
	or.b32  	%r2188, %r1807, %r2188;
	add.s32 	%r2189, %r2189, 1;
$L__BB2_427:
	ld.shared.u16 	%r1808, [%r244];
	setp.eq.s32 	%p511, %r1808, 0;
	and.b32  	%r1809, %r380, %r1808;
	setp.eq.s32 	%p512, %r1809, 0;
	or.pred  	%p513, %p511, %p512;
	@%p513 bra 	$L__BB2_429;
	ld.const.u32 	%r1811, [%rd18];
	mov.b32 	%r1812, 1;
	shl.b32 	%r1813, %r1812, %r1811;
	or.b32  	%r2188, %r1813, %r2188;
	add.s32 	%r2189, %r2189, 1;
$L__BB2_429:
	ld.shared.u16 	%r1814, [%r245];
	setp.eq.s32 	%p514, %r1814, 0;
	and.b32  	%r1815, %r380, %r1814;
	setp.eq.s32 	%p515, %r1815, 0;
	or.pred  	%p516, %p514, %p515;
	@%p516 bra 	$L__BB2_431;
	ld.const.u32 	%r1817, [%rd19];
	mov.b32 	%r1818, 1;
	shl.b32 	%r1819, %r1818, %r1817;
	or.b32  	%r2188, %r1819, %r2188;
	add.s32 	%r2189, %r2189, 1;
$L__BB2_431:
	ld.shared.u16 	%r1820, [%r246];
	setp.eq.s32 	%p517, %r1820, 0;
	and.b32  	%r1821, %r380, %r1820;
	setp.eq.s32 	%p518, %r1821, 0;
	or.pred  	%p519, %p517, %p518;
	@%p519 bra 	$L__BB2_433;
	ld.const.u32 	%r1823, [%rd20];
	mov.b32 	%r1824, 1;
	shl.b32 	%r1825, %r1824, %r1823;
	or.b32  	%r2188, %r1825, %r2188;
	add.s32 	%r2189, %r2189, 1;
$L__BB2_433:
	ld.shared.u16 	%r1826, [%r247];
	setp.eq.s32 	%p520, %r1826, 0;
	and.b32  	%r1827, %r380, %r1826;
	setp.eq.s32 	%p521, %r1827, 0;
	or.pred  	%p522, %p520, %p521;
	@%p522 bra 	$L__BB2_435;
	ld.const.u32 	%r1829, [%rd21];
	mov.b32 	%r1830, 1;
	shl.b32 	%r1831, %r1830, %r1829;
	or.b32  	%r2188, %r1831, %r2188;
	add.s32 	%r2189, %r2189, 1;
$L__BB2_435:
	ld.shared.u16 	%r1832, [%r248];
	setp.eq.s32 	%p523, %r1832, 0;
	and.b32  	%r1833, %r380, %r1832;
	setp.eq.s32 	%p524, %r1833, 0;
	or.pred  	%p525, %p523, %p524;
	@%p525 bra 	$L__BB2_437;
	ld.const.u32 	%r1835, [%rd22];
	mov.b32 	%r1836, 1;
	shl.b32 	%r1837, %r1836, %r1835;
	or.b32  	%r2188, %r1837, %r2188;
	add.s32 	%r2189, %r2189, 1;
$L__BB2_437:
	setp.lt.u32 	%p526, %r2189, 2;
	@%p526 bra 	$L__BB2_450;
	and.b32  	%r1838, %r2188, 65535;
	popc.b32 	%r1839, %r1838;
	setp.ne.s32 	%p527, %r1839, 1;
	@%p527 bra 	$L__BB2_450;
	brev.b32 	%r1840, %r2188;
	bfind.shiftamt.u32 	%r1841, %r1840;
	mul.hi.s32 	%r1843, %r1841, 1431655766;
	shr.u32 	%r1844, %r1843, 31;
	add.s32 	%r1845, %r1843, %r1844;
	mul.lo.s32 	%r2204, %r1845, 3;
	sub.s32 	%r1846, %r1841, %r2204;
	mul.lo.s32 	%r417, %r1846, 3;
	cvt.u16.u32 	%rs423, %r380;
	not.b16 	%rs133, %rs423;
	add.s32 	%r418, %r2204, 2;
	add.s32 	%r419, %r417, 1;
	add.s32 	%r420, %r417, 2;
$L__BB2_440:
	mov.u32 	%r421, %r2204;
	selp.b32 	%r1847, %r417, %r421, %p271;
	setp.eq.s32 	%p529, %r208, %r1847;
	mad.lo.s32 	%r1848, %r421, 9, %r417;
	shl.b32 	%r1849, %r1848, 1;
	mov.u32 	%r1850, _ZZ24phase2_relaxation_kernelPtPiPKfS2_S2_iE7s_cands;
	add.s32 	%r422, %r1850, %r1849;
	@%p529 bra 	$L__BB2_443;
	ld.shared.u16 	%rs135, [%r422];
	add.s16 	%rs424, %rs135, -1;
	and.b16  	%rs425, %rs135, %rs424;
	setp.eq.s16 	%p530, %rs425, 0;
	cvt.u32.u16 	%r1851, %rs135;
	and.b32  	%r1852, %r380, %r1851;
	setp.eq.s32 	%p531, %r1852, 0;
	or.pred  	%p532, %p530, %p531;
	@%p532 bra 	$L__BB2_443;
	and.b16  	%rs427, %rs135, %rs133;
	st.shared.u16 	[%r422], %rs427;
	setp.eq.s16 	%p533, %rs427, 0;
	mov.b16 	%rs497, 1;
	@%p533 bra 	$L__BB2_451;
$L__BB2_443:
	selp.b32 	%r1854, %r419, %r421, %p271;
	setp.eq.s32 	%p535, %r208, %r1854;
	@%p535 bra 	$L__BB2_446;
	ld.shared.u16 	%rs137, [%r422+2];
	add.s16 	%rs428, %rs137, -1;
	and.b16  	%rs429, %rs137, %rs428;
	setp.eq.s16 	%p536, %rs429, 0;
	cvt.u32.u16 	%r1855, %rs137;
	and.b32  	%r1856, %r380, %r1855;
	setp.eq.s32 	%p537, %r1856, 0;
	or.pred  	%p538, %p536, %p537;
	@%p538 bra 	$L__BB2_446;
	and.b16  	%rs431, %rs137, %rs133;
	st.shared.u16 	[%r422+2], %rs431;
	setp.eq.s16 	%p539, %rs431, 0;
	mov.b16 	%rs497, 1;
	@%p539 bra 	$L__BB2_451;
$L__BB2_446:
	selp.b32 	%r1858, %r420, %r421, %p271;
	setp.eq.s32 	%p541, %r208, %r1858;
	@%p541 bra 	$L__BB2_449;
	ld.shared.u16 	%rs139, [%r422+4];
	add.s16 	%rs432, %rs139, -1;
	and.b16  	%rs433, %rs139, %rs432;
	setp.eq.s16 	%p542, %rs433, 0;
	cvt.u32.u16 	%r1859, %rs139;
	and.b32  	%r1860, %r380, %r1859;
	setp.eq.s32 	%p543, %r1860, 0;
	or.pred  	%p544, %p542, %p543;
	@%p544 bra 	$L__BB2_449;
	and.b16  	%rs435, %rs139, %rs133;
	st.shared.u16 	[%r422+4], %rs435;
	setp.eq.s16 	%p545, %rs435, 0;
	mov.b16 	%rs497, 1;
	@%p545 bra 	$L__BB2_451;
$L__BB2_449:
	add.s32 	%r2204, %r421, 1;
	setp.lt.s32 	%p546, %r421, %r418;
	@%p546 bra 	$L__BB2_440;
$L__BB2_450:
	add.s32 	%r2185, %r2185, 1;
	setp.ne.s32 	%p547, %r2185, 9;
	@%p547 bra 	$L__BB2_419;
$L__BB2_451:
	and.b16  	%rs436, %rs131, 255;
	setp.ne.s16 	%p548, %rs436, 0;
	setp.ne.s32 	%p549, %r1266, -1;
	selp.u16 	%rs437, 1, 0, %p548;
	or.b16  	%rs143, %rs497, %rs437;
	bar.warp.sync 	%r1266;
	@%p549 bra 	$L__BB2_453;
	and.b16  	%rs439, %rs143, 255;
	setp.ne.s16 	%p582, %rs439, 0;
	mov.b32 	%r2043, -1;
	vote.sync.ballot.b32 	%r2263, %p582, %r2043;
	bra.uni 	$L__BB2_512;
$L__BB2_453:
	and.b16  	%rs438, %rs143, 255;
	setp.ne.s16 	%p550, %rs438, 0;
	and.b32  	%r1862, %r1266, 4;
	setp.eq.s32 	%p551, %r1862, 0;
	and.b32  	%r1863, %r1266, 2;
	setp.eq.s32 	%p552, %r249, 0;
	vote.sync.ballot.b32 	%r1864, %p550, %r1266;
	and.b32  	%r1865, %r1864, 1;
	selp.b32 	%r1866, 0, %r1865, %p552;
	mov.b32 	%r1867, 1;
	shl.b32 	%r1868, %r1867, %r249;
	and.b32  	%r1869, %r1864, %r1266;
	shl.b32 	%r1870, %r1869, 30;
	shr.s32 	%r1871, %r1870, 31;
	and.b32  	%r1872, %r1871, %r1868;
	or.b32  	%r2207, %r1866, %r1872;
	shr.u32 	%r1873, %r1863, 1;
	add.s32 	%r2208, %r249, %r1873;
	@%p551 bra 	$L__BB2_455;
	shl.b32 	%r1874, %r1864, 29;
	shr.s32 	%r1875, %r1874, 31;
	mov.b32 	%r1876, 1;
	shl.b32 	%r1877, %r1876, %r2208;
	and.b32  	%r1878, %r1875, %r1877;
	or.b32  	%r2207, %r1878, %r2207;
	add.s32 	%r2208, %r2208, 1;
$L__BB2_455:
	setp.eq.s32 	%p554, %r250, 0;
	@%p554 bra 	$L__BB2_457;
	shl.b32 	%r1879, %r1864, 28;
	shr.s32 	%r1880, %r1879, 31;
	mov.b32 	%r1881, 1;
	shl.b32 	%r1882, %r1881, %r2208;
	and.b32  	%r1883, %r1880, %r1882;
	or.b32  	%r2207, %r1883, %r2207;
	add.s32 	%r2208, %r2208, 1;
$L__BB2_457:
	setp.eq.s32 	%p555, %r251, 0;
	@%p555 bra 	$L__BB2_459;
	shl.b32 	%r1884, %r1864, 27;
	shr.s32 	%r1885, %r1884, 31;
	mov.b32 	%r1886, 1;
	shl.b32 	%r1887, %r1886, %r2208;
	and.b32  	%r1888, %r1885, %r1887;
	or.b32  	%r2207, %r1888, %r2207;
	add.s32 	%r2208, %r2208, 1;
$L__BB2_459:
	and.b32  	%r1889, %r1266, 32;
	setp.eq.s32 	%p556, %r1889, 0;
	@%p556 bra 	$L__BB2_461;
	shl.b32 	%r1890, %r1864, 26;
	shr.s32 	%r1891, %r1890, 31;
	mov.b32 	%r1892, 1;
	shl.b32 	%r1893, %r1892, %r2208;
	and.b32  	%r1894, %r1891, %r1893;
	or.b32  	%r2207, %r1894, %r2207;
	add.s32 	%r2208, %r2208, 1;
$L__BB2_461:
	setp.eq.s32 	%p557, %r252, 0;
	@%p557 bra 	$L__BB2_463;
	shl.b32 	%r1895, %r1864, 25;
	shr.s32 	%r1896, %r1895, 31;
	mov.b32 	%r1897, 1;
	shl.b32 	%r1898, %r1897, %r2208;
	and.b32  	%r1899, %r1896, %r1898;
	or.b32  	%r2207, %r1899, %r2207;
	add.s32 	%r2208, %r2208, 1;
$L__BB2_463:
	setp.eq.s32 	%p558, %r253, 0;
	@%p558 bra 	$L__BB2_465;
	shl.b32 	%r1900, %r1864, 24;
	shr.s32 	%r1901, %r1900, 31;
	mov.b32 	%r1902, 1;
	shl.b32 	%r1903, %r1902, %r2208;
	and.b32  	%r1904, %r1901, %r1903;
	or.b32  	%r2207, %r1904, %r2207;
	add.s32 	%r2208, %r2208, 1;
$L__BB2_465:
	setp.eq.s32 	%p559, %r254, 0;
	@%p559 bra 	$L__BB2_467;
	shl.b32 	%r1905, %r1864, 23;
	shr.s32 	%r1906, %r1905, 31;
	mov.b32 	%r1907, 1;
	shl.b32 	%r1908, %r1907, %r2208;
	and.b32  	%r1909, %r1906, %r1908;
	or.b32  	%r2207, %r1909, %r2207;
	add.s32 	%r2208, %r2208, 1;
$L__BB2_467:
	setp.eq.s32 	%p560, %r255, 0;
	@%p560 bra 	$L__BB2_469;
	shl.b32 	%r1910, %r1864, 22;
	shr.s32 	%r1911, %r1910, 31;
	mov.b32 	%r1912, 1;
	shl.b32 	%r1913, %r1912, %r2208;
	and.b32  	%r1914, %r1911, %r1913;
	or.b32  	%r2207, %r1914, %r2207;
	add.s32 	%r2208, %r2208, 1;
$L__BB2_469:
	setp.eq.s32 	%p561, %r256, 0;
	@%p561 bra 	$L__BB2_471;
	shl.b32 	%r1915, %r1864, 21;
	shr.s32 	%r1916, %r1915, 31;
	mov.b32 	%r1917, 1;
	shl.b32 	%r1918, %r1917, %r2208;
	and.b32  	%r1919, %r1916, %r1918;
	or.b32  	%r2207, %r1919, %r2207;
	add.s32 	%r2208, %r2208, 1;
$L__BB2_471:
	setp.eq.s32 	%p562, %r257, 0;
	@%p562 bra 	$L__BB2_473;
	shl.b32 	%r1920, %r1864, 20;
	shr.s32 	%r1921, %r1920, 31;
	mov.b32 	%r1922, 1;
	shl.b32 	%r1923, %r1922, %r2208;
	and.b32  	%r1924, %r1921, %r1923;
	or.b32  	%r2207, %r1924, %r2207;
	add.s32 	%r2208, %r2208, 1;
$L__BB2_473:
	setp.eq.s32 	%p563, %r258, 0;
	@%p563 bra 	$L__BB2_475;
	shl.b32 	%r1925, %r1864, 19;
	shr.s32 	%r1926, %r1925, 31;
	mov.b32 	%r1927, 1;
	shl.b32 	%r1928, %r1927, %r2208;
	and.b32  	%r1929, %r1926, %r1928;
	or.b32  	%r2207, %r1929, %r2207;
	add.s32 	%r2208, %r2208, 1;
$L__BB2_475:
	and.b32  	%r1930, %r1266, 8192;
	setp.eq.s32 	%p564, %r1930, 0;
	@%p564 bra 	$L__BB2_477;
	shl.b32 	%r1931, %r1864, 18;
	shr.s32 	%r1932, %r1931, 31;
	mov.b32 	%r1933, 1;
	shl.b32 	%r1934, %r1933, %r2208;
	and.b32  	%r1935, %r1932, %r1934;
	or.b32  	%r2207, %r1935, %r2207;
	add.s32 	%r2208, %r2208, 1;
$L__BB2_477:
	and.b32  	%r1936, %r1266, 16384;
	setp.eq.s32 	%p565, %r1936, 0;
	@%p565 bra 	$L__BB2_479;
	shl.b32 	%r1937, %r1864, 17;
	shr.s32 	%r1938, %r1937, 31;
	mov.b32 	%r1939, 1;
	shl.b32 	%r1940, %r1939, %r2208;
	and.b32  	%r1941, %r1938, %r1940;
	or.b32  	%r2207, %r1941, %r2207;
	add.s32 	%r2208, %r2208, 1;
$L__BB2_479:
	and.b32  	%r1942, %r1266, 32768;
	setp.eq.s32 	%p566, %r1942, 0;
	@%p566 bra 	$L__BB2_481;
	shl.b32 	%r1943, %r1864, 16;
	shr.s32 	%r1944, %r1943, 31;
	mov.b32 	%r1945, 1;
	shl.b32 	%r1946, %r1945, %r2208;
	and.b32  	%r1947, %r1944, %r1946;
	or.b32  	%r2207, %r1947, %r2207;
	add.s32 	%r2208, %r2208, 1;
$L__BB2_481:
	and.b32  	%r1948, %r1266, 65536;
	setp.eq.s32 	%p567, %r1948, 0;
	@%p567 bra 	$L__BB2_483;
	shl.b32 	%r1949, %r1864, 15;
	shr.s32 	%r1950, %r1949, 31;
	mov.b32 	%r1951, 1;
	shl.b32 	%r1952, %r1951, %r2208;
	and.b32  	%r1953, %r1950, %r1952;
	or.b32  	%r2207, %r1953, %r2207;
	add.s32 	%r2208, %r2208, 1;
$L__BB2_483:
	and.b32  	%r1954, %r1266, 131072;
	setp.eq.s32 	%p568, %r1954, 0;
	@%p568 bra 	$L__BB2_485;
	shl.b32 	%r1955, %r1864, 14;
	shr.s32 	%r1956, %r1955, 31;
	mov.b32 	%r1957, 1;
	shl.b32 	%r1958, %r1957, %r2208;
	and.b32  	%r1959, %r1956, %r1958;
	or.b32  	%r2207, %r1959, %r2207;
	add.s32 	%r2208, %r2208, 1;
$L__BB2_485:
	and.b32  	%r1960, %r1266, 262144;
	setp.eq.s32 	%p569, %r1960, 0;
	@%p569 bra 	$L__BB2_487;
	shl.b32 	%r1961, %r1864, 13;
	shr.s32 	%r1962, %r1961, 31;
	mov.b32 	%r1963, 1;
	shl.b32 	%r1964, %r1963, %r2208;
	and.b32  	%r1965, %r1962, %r1964;
	or.b32  	%r2207, %r1965, %r2207;
	add.s32 	%r2208, %r2208, 1;
$L__BB2_487:
	and.b32  	%r1966, %r1266, 524288;
	setp.eq.s32 	%p570, %r1966, 0;
	@%p570 bra 	$L__BB2_489;
	shl.b32 	%r1967, %r1864, 12;
	shr.s32 	%r1968, %r1967, 31;
	mov.b32 	%r1969, 1;
	shl.b32 	%r1970, %r1969, %r2208;
	and.b32  	%r1971, %r1968, %r1970;
	or.b32  	%r2207, %r1971, %r2207;
	add.s32 	%r2208, %r2208, 1;
$L__BB2_489:
	and.b32  	%r1972, %r1266, 1048576;
	setp.eq.s32 	%p571, %r1972, 0;
	@%p571 bra 	$L__BB2_491;
	shl.b32 	%r1973, %r1864, 11;
	shr.s32 	%r1974, %r1973, 31;
	mov.b32 	%r1975, 1;
	shl.b32 	%r1976, %r1975, %r2208;
	and.b32  	%r1977, %r1974, %r1976;
	or.b32  	%r2207, %r1977, %r2207;
	add.s32 	%r2208, %r2208, 1;
$L__BB2_491:
	and.b32  	%r1978, %r1266, 2097152;
	setp.eq.s32 	%p572, %r1978, 0;
	@%p572 bra 	$L__BB2_493;
	shl.b32 	%r1979, %r1864, 10;
	shr.s32 	%r1980, %r1979, 31;
	mov.b32 	%r1981, 1;
	shl.b32 	%r1982, %r1981, %r2208;
	and.b32  	%r1983, %r1980, %r1982;
	or.b32  	%r2207, %r1983, %r2207;
	add.s32 	%r2208, %r2208, 1;
$L__BB2_493:
	and.b32  	%r1984, %r1266, 4194304;
	setp.eq.s32 	%p573, %r1984, 0;
	@%p573 bra 	$L__BB2_495;
	shl.b32 	%r1985, %r1864, 9;
	shr.s32 	%r1986, %r1985, 31;
	mov.b32 	%r1987, 1;
	shl.b32 	%r1988, %r1987, %r2208;
	and.b32  	%r1989, %r1986, %r1988;
	or.b32  	%r2207, %r1989, %r2207;
	add.s32 	%r2208, %r2208, 1;
$L__BB2_495:
	and.b32  	%r1990, %r1266, 8388608;
	setp.eq.s32 	%p574, %r1990, 0;
	@%p574 bra 	$L__BB2_497;
	shl.b32 	%r1991, %r1864, 8;
	shr.s32 	%r1992, %r1991, 31;
	mov.b32 	%r1993, 1;
	shl.b32 	%r1994, %r1993, %r2208;
	and.b32  	%r1995, %r1992, %r1994;
	or.b32  	%r2207, %r1995, %r2207;
	add.s32 	%r2208, %r2208, 1;
$L__BB2_497:
	and.b32  	%r1996, %r1266, 16777216;
	setp.eq.s32 	%p575, %r1996, 0;
	@%p575 bra 	$L__BB2_499;
	shl.b32 	%r1997, %r1864, 7;
	shr.s32 	%r1998, %r1997, 31;
	mov.b32 	%r1999, 1;
	shl.b32 	%r2000, %r1999, %r2208;
	and.b32  	%r2001, %r1998, %r2000;
	or.b32  	%r2207, %r2001, %r2207;
	add.s32 	%r2208, %r2208, 1;
$L__BB2_499:
	and.b32  	%r2002, %r1266, 33554432;
	setp.eq.s32 	%p576, %r2002, 0;
	@%p576 bra 	$L__BB2_501;
	shl.b32 	%r2003, %r1864, 6;
	shr.s32 	%r2004, %r2003, 31;
	mov.b32 	%r2005, 1;
	shl.b32 	%r2006, %r2005, %r2208;
	and.b32  	%r2007, %r2004, %r2006;
	or.b32  	%r2207, %r2007, %r2207;
	add.s32 	%r2208, %r2208, 1;
$L__BB2_501:
	and.b32  	%r2008, %r1266, 67108864;
	setp.eq.s32 	%p577, %r2008, 0;
	@%p577 bra 	$L__BB2_503;
	shl.b32 	%r2009, %r1864, 5;
	shr.s32 	%r2010, %r2009, 31;
	mov.b32 	%r2011, 1;
	shl.b32 	%r2012, %r2011, %r2208;
	and.b32  	%r2013, %r2010, %r2012;
	or.b32  	%r2207, %r2013, %r2207;
	add.s32 	%r2208, %r2208, 1;
$L__BB2_503:
	and.b32  	%r2014, %r1266, 134217728;
	setp.eq.s32 	%p578, %r2014, 0;
	@%p578 bra 	$L__BB2_505;
	shl.b32 	%r2015, %r1864, 4;
	shr.s32 	%r2016, %r2015, 31;
	mov.b32 	%r2017, 1;
	shl.b32 	%r2018, %r2017, %r2208;
	and.b32  	%r2019, %r2016, %r2018;
	or.b32  	%r2207, %r2019, %r2207;
	add.s32 	%r2208, %r2208, 1;
$L__BB2_505:
	and.b32  	%r2020, %r1266, 268435456;
	setp.eq.s32 	%p579, %r2020, 0;
	@%p579 bra 	$L__BB2_507;
	shl.b32 	%r2021, %r1864, 3;
	shr.s32 	%r2022, %r2021, 31;
	mov.b32 	%r2023, 1;
	shl.b32 	%r2024, %r2023, %r2208;
	and.b32  	%r2025, %r2022, %r2024;
	or.b32  	%r2207, %r2025, %r2207;
	add.s32 	%r2208, %r2208, 1;
$L__BB2_507:
	and.b32  	%r2026, %r1266, 536870912;
	setp.eq.s32 	%p580, %r2026, 0;
	@%p580 bra 	$L__BB2_509;
	shl.b32 	%r2027, %r1864, 2;
	shr.s32 	%r2028, %r2027, 31;
	mov.b32 	%r2029, 1;
	shl.b32 	%r2030, %r2029, %r2208;
	and.b32  	%r2031, %r2028, %r2030;
	or.b32  	%r2207, %r2031, %r2207;
	add.s32 	%r2208, %r2208, 1;
$L__BB2_509:
	and.b32  	%r2032, %r1266, 1073741824;
	setp.eq.s32 	%p581, %r2032, 0;
	@%p581 bra 	$L__BB2_511;
	shl.b32 	%r2033, %r1864, 1;
	shr.s32 	%r2034, %r2033, 31;
	mov.b32 	%r2035, 1;
	shl.b32 	%r2036, %r2035, %r2208;
	and.b32  	%r2037, %r2034, %r2036;
	or.b32  	%r2207, %r2037, %r2207;
	add.s32 	%r2208, %r2208, 1;
$L__BB2_511:
	and.b32  	%r2038, %r1266, %r1864;
	mov.b32 	%r2039, 1;
	shl.b32 	%r2040, %r2039, %r2208;
	shr.s32 	%r2041, %r2038, 31;
	and.b32  	%r2042, %r2041, %r2040;
	or.b32  	%r2263, %r2207, %r2042;
$L__BB2_512:
	setp.eq.s32 	%p585, %r2263, 0;
	mov.pred 	%p584, 0;
	mov.pred 	%p604, %p584;
	@%p585 bra 	$L__BB2_516;
	mov.u32 	%r2264, %r204;
$L__BB2_514:
	shl.b32 	%r2044, %r2264, 1;
	mov.u32 	%r2045, _ZZ24phase2_relaxation_kernelPtPiPKfS2_S2_iE7s_cands;
	add.s32 	%r2046, %r2045, %r2044;
	ld.shared.u16 	%rs144, [%r2046];
	setp.ne.s16 	%p586, %rs144, 0;
	add.s32 	%r548, %r2264, 32;
	setp.lt.u32 	%p587, %r2264, 49;
	and.pred  	%p588, %p586, %p587;
	mov.u32 	%r2264, %r548;
	@%p588 bra 	$L__BB2_514;
	setp.eq.s16 	%p590, %rs144, 0;
	vote.sync.ballot.b32 	%r2047, %p590, %r1266;
	setp.eq.s32 	%p592, %r2047, 0;
	mov.pred 	%p604, -1;
	@%p592 bra 	$L__BB2_283;
$L__BB2_516:
	setp.ne.s32 	%p595, %r5, 0;
	bar.warp.sync 	%r568;
	@%p595 bra 	$L__BB2_527;
	@%p604 bra 	$L__BB2_519;
	mov.b32 	%r2265, 0;
	mov.u32 	%r2051, _ZZ24phase2_relaxation_kernelPtPiPKfS2_S2_iE7s_cands;
	bra.uni 	$L__BB2_525;
$L__BB2_519:
	mov.b32 	%r2056, 0;
	st.global.u32 	[%rd3], %r2056;
	bra.uni 	$L__BB2_527;
$L__BB2_520:
	setp.eq.s32 	%p597, %r2265, 80;
	mov.b32 	%r2266, 2;
	@%p597 bra 	$L__BB2_526;
	ld.shared.u16 	%rs443, [%r551+2];
	add.s16 	%rs444, %rs443, -1;
	xor.b16  	%rs445, %rs443, %rs444;
	setp.le.u16 	%p598, %rs445, %rs444;
	mov.u32 	%r2266, %r2049;
	@%p598 bra 	$L__BB2_526;
	ld.shared.u16 	%rs446, [%r551+4];
	add.s16 	%rs447, %rs446, -1;
	xor.b16  	%rs448, %rs446, %rs447;
	setp.le.u16 	%p599, %rs448, %rs447;
	mov.u32 	%r2266, %r2049;
	@%p599 bra 	$L__BB2_526;
	ld.shared.u16 	%rs449, [%r551+6];
	add.s16 	%rs450, %rs449, -1;
	xor.b16  	%rs451, %rs449, %rs450;
	setp.le.u16 	%p600, %rs451, %rs450;
	mov.u32 	%r2266, %r2049;
	@%p600 bra 	$L__BB2_526;
	add.s32 	%r2265, %r2265, 4;
$L__BB2_525:
	shl.b32 	%r2050, %r2265, 1;
	add.s32 	%r551, %r2051, %r2050;
	ld.shared.u16 	%rs440, [%r551];
	add.s16 	%rs441, %rs440, -1;
	xor.b16  	%rs442, %rs440, %rs441;
	setp.gt.u16 	%p596, %rs442, %rs441;
	mov.b32 	%r2049, 0;
	mov.u32 	%r2266, %r2049;
	@%p596 bra 	$L__BB2_520;
$L__BB2_526:
	st.global.u32 	[%rd3], %r2266;
$L__BB2_527:
	bar.warp.sync 	%r568;
	not.pred 	%p601, %p604;
	@%p601 bra 	$L__BB2_531;
	shl.b32 	%r2057, %r2271, 1;
	mov.u32 	%r2058, _ZZ24phase2_relaxation_kernelPtPiPKfS2_S2_iE7s_cands;
	add.s32 	%r2268, %r2058, %r2057;
	mov.u32 	%r2059, _ZZ24phase2_relaxation_kernelPtPiPKfS2_S2_iE11s_pre_round;
	add.s32 	%r2267, %r2059, %r2057;
	mov.u32 	%r2269, %r2271;
$L__BB2_529:
	ld.shared.u16 	%rs452, [%r2267];
	st.shared.u16 	[%r2268], %rs452;
	add.s32 	%r558, %r2269, 32;
	add.s32 	%r2268, %r2268, 64;
	add.s32 	%r2267, %r2267, 64;
	setp.lt.u32 	%p602, %r2269, 49;
	mov.u32 	%r2269, %r558;
	@%p602 bra 	$L__BB2_529;
	bar.warp.sync 	%r568;
$L__BB2_531:
	add.s32 	%r2060, %r2271, %r7;
	mul.wide.u32 	%rd85, %r2060, 2;
	add.s64 	%rd87, %rd1, %rd85;
	shl.b32 	%r2061, %r2271, 1;
	mov.u32 	%r2062, _ZZ24phase2_relaxation_kernelPtPiPKfS2_S2_iE7s_cands;
	add.s32 	%r2270, %r2062, %r2061;
$L__BB2_532:
	ld.shared.u16 	%rs453, [%r2270];
	st.global.u16 	[%rd87], %rs453;
	add.s32 	%r564, %r2271, 32;
	add.s64 	%rd87, %rd87, 64;
	add.s32 	%r2270, %r2270, 64;
	setp.lt.u32 	%p603, %r2271, 49;
	mov.u32 	%r2271, %r564;
	@%p603 bra 	$L__BB2_532;
$L__BB2_533:
	ret;

}
	// .globl	_Z23phase3_branching_kernelPtPiPKfS2_i
.visible .entry _Z23phase3_branching_kernelPtPiPKfS2_i(
	.param .u64 .ptr .align 1 _Z23phase3_branching_kernelPtPiPKfS2_i_param_0,
	.param .u64 .ptr .align 1 _Z23phase3_branching_kernelPtPiPKfS2_i_param_1,
	.param .u64 .ptr .align 1 _Z23phase3_branching_kernelPtPiPKfS2_i_param_2,
	.param .u64 .ptr .align 1 _Z23phase3_branching_kernelPtPiPKfS2_i_param_3,
	.param .u32 _Z23phase3_branching_kernelPtPiPKfS2_i_param_4
)
{
	.local .align 16 .b8 	__local_depot3[6768];
	.reg .b64 	%SP;
	.reg .b64 	%SPL;
	.reg .pred 	%p<568>;
	.reg .b16 	%rs<654>;
	.reg .b32 	%r<1814>;
	.reg .b32 	%f<220>;
	.reg .b64 	%rd<86>;
	// demoted variable
	.shared .align 4 .b8 _ZZ23phase3_branching_kernelPtPiPKfS2_iE7s_cands[164];
	mov.u64 	%SPL, __local_depot3;
	ld.param.u64 	%rd33, [_Z23phase3_branching_kernelPtPiPKfS2_i_param_0];
	ld.param.u64 	%rd34, [_Z23phase3_branching_kernelPtPiPKfS2_i_param_1];
	ld.param.u64 	%rd35, [_Z23phase3_branching_kernelPtPiPKfS2_i_param_2];
	ld.param.u64 	%rd36, [_Z23phase3_branching_kernelPtPiPKfS2_i_param_3];
	ld.param.u32 	%r414, [_Z23phase3_branching_kernelPtPiPKfS2_i_param_4];
	cvta.to.global.u64 	%rd1, %rd33;
	add.u64 	%rd2, %SPL, 0;
	add.u64 	%rd3, %SPL, 48;
	mov.u32 	%r1, %ctaid.x;
	setp.ge.s32 	%p10, %r1, %r414;
	@%p10 bra 	$L__BB3_255;
	cvta.to.global.u64 	%rd39, %rd34;
	mul.wide.u32 	%rd40, %r1, 4;
	add.s64 	%rd4, %rd39, %rd40;
	ld.global.u32 	%r415, [%rd4];
	setp.ne.s32 	%p11, %r415, 0;
	@%p11 bra 	$L__BB3_255;
	// begin inline asm
	activemask.b32 %r416;
	// end inline asm
	// begin inline asm
	mov.u32 %r417, %lanemask_lt;
	// end inline asm
	and.b32  	%r4, %r417, %r416;
	popc.b32 	%r1813, %r4;
	setp.ne.s32 	%p12, %r4, 0;
	@%p12 bra 	$L__BB3_4;
	mov.b16 	%rs123, 0;
	st.shared.u16 	[_ZZ23phase3_branching_kernelPtPiPKfS2_iE7s_cands+162], %rs123;
$L__BB3_4:
	mul.lo.s32 	%r6, %r1, 81;
	mov.u32 	%r420, _ZZ23phase3_branching_kernelPtPiPKfS2_iE7s_cands;
	mov.u32 	%r1661, %r1813;
$L__BB3_5:
	add.s32 	%r418, %r1661, %r6;
	mul.wide.u32 	%rd41, %r418, 2;
	add.s64 	%rd42, %rd1, %rd41;
	ld.global.u16 	%rs124, [%rd42];
	shl.b32 	%r419, %r1661, 1;
	add.s32 	%r421, %r420, %r419;
	st.shared.u16 	[%r421], %rs124;
	add.s32 	%r8, %r1661, 32;
	setp.lt.u32 	%p13, %r1661, 49;
	mov.u32 	%r1661, %r8;
	@%p13 bra 	$L__BB3_5;
	bar.warp.sync 	%r416;
	cvta.to.global.u64 	%rd43, %rd35;
	add.s64 	%rd45, %rd43, %rd40;
	ld.global.nc.f32 	%f58, [%rd45];
	cvta.to.global.u64 	%rd46, %rd36;
	add.s64 	%rd47, %rd46, %rd40;
	ld.global.nc.f32 	%f2, [%rd47];
	// begin inline asm
	activemask.b32 %r422;
	// end inline asm
	and.b32  	%r424, %r422, %r417;
	popc.b32 	%r10, %r424;
	min.f32 	%f59, %f2, %f58;
	setp.le.f32 	%p14, %f59, 0f00000000;
	mov.b32 	%r1662, 81;
	@%p14 bra 	$L__BB3_15;
	mov.f32 	%f60, 0f3F800000;
	sub.f32 	%f61, %f60, %f58;
	abs.f32 	%f3, %f61;
	setp.lt.f32 	%p15, %f3, 0f38D1B717;
	@%p15 bra 	$L__BB3_15;
	sqrt.rn.f32 	%f4, %f2;
	mov.f32 	%f63, 0fBF800000;
	div.rn.f32 	%f64, %f63, %f2;
	abs.f32 	%f6, %f3;
	setp.eq.f32 	%p16, %f3, 0f3F800000;
	setp.eq.f32 	%p17, %f64, 0f00000000;
	or.pred  	%p18, %p16, %p17;
	mov.f32 	%f195, 0f3F800000;
	@%p18 bra 	$L__BB3_13;
	setp.num.f32 	%p19, %f6, %f6;
	abs.f32 	%f65, %f64;
	setp.num.f32 	%p20, %f65, %f65;
	and.pred  	%p21, %p19, %p20;
	@%p21 bra 	$L__BB3_11;
	add.rn.f32 	%f195, %f3, %f64;
	bra.uni 	$L__BB3_13;
$L__BB3_11:
	setp.lt.f32 	%p22, %f6, 0f00800000;
	mul.f32 	%f67, %f6, 0f4B800000;
	selp.f32 	%f68, %f67, %f6, %p22;
	mov.b32 	%r426, %f68;
	add.s32 	%r427, %r426, -1060439283;
	and.b32  	%r428, %r427, -8388608;
	sub.s32 	%r429, %r426, %r428;
	mov.b32 	%f69, %r429;
	cvt.rn.f32.s32 	%f70, %r428;
	selp.f32 	%f71, 0fC1C00000, 0f00000000, %p22;
	fma.rn.f32 	%f72, %f70, 0f34000000, %f71;
	add.f32 	%f73, %f69, 0fBF800000;
	add.f32 	%f74, %f69, 0f3F800000;
	rcp.approx.ftz.f32 	%f75, %f74;
	add.f32 	%f76, %f73, %f73;
	mul.f32 	%f77, %f76, %f75;
	mul.f32 	%f78, %f77, %f77;
	neg.f32 	%f79, %f77;
	sub.f32 	%f80, %f73, %f77;
	add.f32 	%f81, %f80, %f80;
	fma.rn.f32 	%f82, %f79, %f73, %f81;
	mul.rn.f32 	%f83, %f75, %f82;
	fma.rn.f32 	%f84, %f78, 0f3A2C32E4, 0f3B52E7DB;
	fma.rn.f32 	%f85, %f84, %f78, 0f3C93BB73;
	fma.rn.f32 	%f86, %f85, %f78, 0f3DF6384F;
	mul.rn.f32 	%f87, %f86, %f78;
	fma.rn.f32 	%f88, %f77, 0f3FB8AA3B, %f72;
	mul.f32 	%f89, %f87, 0f40400000;
	sub.f32 	%f90, %f72, %f88;
	fma.rn.f32 	%f91, %f77, 0f3FB8AA3B, %f90;
	fma.rn.f32 	%f92, %f83, 0f3FB8AA3B, %f91;
	fma.rn.f32 	%f93, %f77, 0f32A55E34, %f92;
	fma.rn.f32 	%f94, %f89, %f83, %f93;
	fma.rn.f32 	%f95, %f87, %f77, %f94;
	add.rn.f32 	%f96, %f88, %f95;
	mul.rn.f32 	%f97, %f96, %f64;
	cvt.rni.f32.f32 	%f98, %f97;
	sub.f32 	%f99, %f97, %f98;
	neg.f32 	%f100, %f97;
	fma.rn.f32 	%f101, %f96, %f64, %f100;
	neg.f32 	%f102, %f88;
	add.rn.f32 	%f103, %f96, %f102;
	neg.f32 	%f104, %f103;
	add.rn.f32 	%f105, %f95, %f104;
	fma.rn.f32 	%f106, %f105, %f64, %f101;
	add.f32 	%f107, %f99, %f106;
	setp.gt.f32 	%p23, %f98, 0f00000000;
	selp.b32 	%r430, 0, -2097152000, %p23;
	setp.neu.f32 	%p24, %f6, 0f7F800000;
	setp.lt.f32 	%p25, %f97, 0f00000000;
	selp.f32 	%f108, 0f00000000, 0f7F800000, %p25;
	abs.f32 	%f109, %f97;
	setp.gt.f32 	%p26, %f109, 0f43180000;
	cvt.rzi.s32.f32 	%r431, %f98;
	shl.b32 	%r432, %r431, 23;
	sub.s32 	%r433, %r432, %r430;
	mov.b32 	%f110, %r433;
	add.s32 	%r434, %r430, 2130706432;
	mov.b32 	%f111, %r434;
	fma.rn.f32 	%f112, %f107, 0f391FCB8E, 0f3AAF85ED;
	fma.rn.f32 	%f113, %f112, %f107, 0f3C1D9856;
	fma.rn.f32 	%f114, %f113, %f107, 0f3D6357BB;
	fma.rn.f32 	%f115, %f114, %f107, 0f3E75FDEC;
	fma.rn.f32 	%f116, %f115, %f107, 0f3F317218;
	fma.rn.f32 	%f117, %f116, %f107, 0f3F800000;
	mul.f32 	%f118, %f117, %f111;
	mul.f32 	%f119, %f118, %f110;
	selp.f32 	%f195, %f108, %f119, %p26;
	@%p24 bra 	$L__BB3_13;
	mul.f32 	%f120, %f64, 0f3F000000;
	cvt.rzi.f32.f32 	%f121, %f120;
	add.f32 	%f122, %f121, %f121;
	sub.f32 	%f123, %f64, %f122;
	abs.f32 	%f124, %f123;
	setp.neu.f32 	%p27, %f124, 0f3F800000;
	add.f32 	%f125, %f3, %f3;
	mov.b32 	%r435, %f125;
	setp.lt.f32 	%p28, %f64, 0f00000000;
	xor.b32  	%r436, %r435, 2139095040;
	selp.b32 	%r437, %r436, %r435, %p28;
	and.b32  	%r438, %r437, 2147483647;
	selp.b32 	%r439, %r438, %r437, %p27;
	mov.b32 	%f195, %r439;
$L__BB3_13:
	rcp.rn.f32 	%f126, %f4;
	mul.f32 	%f11, %f126, %f195;
	setp.le.f32 	%p29, %f11, 0f00000000;
	@%p29 bra 	$L__BB3_15;
	mov.f32 	%f127, 0f41100000;
	div.rn.f32 	%f128, %f127, %f11;
	cvt.rpi.f32.f32 	%f129, %f128;
	cvt.rzi.s32.f32 	%r441, %f129;
	min.s32 	%r442, %r441, 80;
	max.s32 	%r443, %r442, 1;
	add.s32 	%r1662, %r443, 1;
$L__BB3_15:
	mov.b32 	%r1809, 0;
	mov.u64 	%rd49, d_row_of;
	mov.u64 	%rd50, d_col_of;
	mov.u64 	%rd54, d_box_of;
$L__BB3_16:
	// begin inline asm
	activemask.b32 %r445;
	// end inline asm
	and.b32  	%r447, %r445, %r417;
	popc.b32 	%r15, %r447;
	add.s32 	%r448, %r15, -18;
	cvt.u16.u32 	%rs125, %r448;
	and.b16  	%rs126, %rs125, 255;
	mul.lo.s16 	%rs127, %rs126, 171;
	shr.u16 	%rs128, %rs127, 9;
	mul.lo.s16 	%rs129, %rs128, 3;
	sub.s16 	%rs130, %rs125, %rs129;
	cvt.u32.u16 	%r449, %rs130;
	and.b32  	%r450, %r449, 255;
	sub.s32 	%r451, %r448, %r450;
	and.b16  	%rs131, %rs130, 255;
	mul.wide.u16 	%r452, %rs131, 3;
	add.s32 	%r16, %r15, -9;
	mul.lo.s32 	%r17, %r15, 9;
	setp.gt.u32 	%p30, %r15, 8;
	cvt.u16.u32 	%rs132, %r15;
	mul.lo.s16 	%rs133, %rs132, 86;
	shr.u16 	%rs134, %rs133, 8;
	mul.lo.s16 	%rs135, %rs134, 3;
	sub.s16 	%rs1, %rs132, %rs135;
	cvt.u32.u16 	%r453, %rs1;
	and.b32  	%r454, %r453, 255;
	sub.s32 	%r18, %r15, %r454;
	and.b16  	%rs136, %rs1, 255;
	mul.wide.u16 	%r455, %rs136, 3;
	selp.b32 	%r19, %r16, %r15, %p30;
	mul.lo.s32 	%r456, %r19, 9;
	mad.lo.s32 	%r20, %r451, 9, %r452;
	add.s32 	%r21, %r20, 1;
	add.s32 	%r22, %r20, 2;
	add.s32 	%r23, %r20, 9;
	add.s32 	%r24, %r20, 10;
	add.s32 	%r25, %r20, 11;
	add.s32 	%r26, %r20, 19;
	add.s32 	%r27, %r20, 20;
	add.s32 	%r28, %r15, 9;
	add.s32 	%r29, %r15, 18;
	add.s32 	%r30, %r15, 27;
	add.s32 	%r31, %r15, 36;
	add.s32 	%r32, %r15, 45;
	add.s32 	%r33, %r15, 54;
	add.s32 	%r34, %r15, 63;
	add.s32 	%r35, %r17, 1;
	add.s32 	%r36, %r17, 2;
	add.s32 	%r37, %r17, 3;
	add.s32 	%r38, %r17, 4;
	add.s32 	%r39, %r17, 5;
	add.s32 	%r40, %r17, 6;
	add.s32 	%r41, %r17, 7;
	add.s32 	%r42, %r17, 8;
	mad.lo.s32 	%r457, %r18, 9, %r455;
	shl.b32 	%r458, %r457, 1;
	add.s32 	%r43, %r420, %r458;
	mul.wide.u32 	%rd48, %r457, 4;
	add.s64 	%rd5, %rd49, %rd48;
	add.s64 	%rd6, %rd50, %rd48;
	add.s32 	%r460, %r457, 9;
	mul.wide.u32 	%rd51, %r460, 4;
	add.s64 	%rd7, %rd49, %rd51;
	add.s64 	%rd8, %rd50, %rd51;
	add.s32 	%r461, %r457, 18;
	mul.wide.u32 	%rd52, %r461, 4;
	add.s64 	%rd9, %rd49, %rd52;
	add.s64 	%rd10, %rd50, %rd52;
	selp.b32 	%r462, %r16, %r456, %p30;
	shl.b32 	%r463, %r462, 1;
	add.s32 	%r44, %r420, %r463;
	mul.wide.u32 	%rd53, %r462, 4;
	add.s64 	%rd11, %rd54, %rd53;
	add.s32 	%r464, %r456, 1;
	selp.b32 	%r465, %r15, %r464, %p30;
	shl.b32 	%r466, %r465, 1;
	add.s32 	%r45, %r420, %r466;
	mul.wide.u32 	%rd55, %r465, 4;
	add.s64 	%rd12, %rd54, %rd55;
	add.s32 	%r467, %r456, 2;
	selp.b32 	%r468, %r28, %r467, %p30;
	shl.b32 	%r469, %r468, 1;
	add.s32 	%r46, %r420, %r469;
	mul.wide.u32 	%rd56, %r468, 4;
	add.s64 	%rd13, %rd54, %rd56;
	add.s32 	%r470, %r456, 3;
	selp.b32 	%r471, %r29, %r470, %p30;
	shl.b32 	%r472, %r471, 1;
	add.s32 	%r47, %r420, %r472;
	mul.wide.u32 	%rd57, %r471, 4;
	add.s64 	%rd14, %rd54, %rd57;
	add.s32 	%r473, %r456, 4;
	selp.b32 	%r474, %r30, %r473, %p30;
	shl.b32 	%r475, %r474, 1;
	add.s32 	%r48, %r420, %r475;
	mul.wide.u32 	%rd58, %r474, 4;
	add.s64 	%rd15, %rd54, %rd58;
	add.s32 	%r476, %r456, 5;
	selp.b32 	%r477, %r31, %r476, %p30;
	shl.b32 	%r478, %r477, 1;
	add.s32 	%r49, %r420, %r478;
	mul.wide.u32 	%rd59, %r477, 4;
	add.s64 	%rd16, %rd54, %rd59;
	add.s32 	%r479, %r456, 6;
	selp.b32 	%r480, %r32, %r479, %p30;
	shl.b32 	%r481, %r480, 1;
	add.s32 	%r50, %r420, %r481;
	mul.wide.u32 	%rd60, %r480, 4;
	add.s64 	%rd17, %rd54, %rd60;
	add.s32 	%r482, %r456, 7;
	selp.b32 	%r483, %r33, %r482, %p30;
	shl.b32 	%r484, %r483, 1;
	add.s32 	%r51, %r420, %r484;
	mul.wide.u32 	%rd61, %r483, 4;
	add.s64 	%rd18, %rd54, %rd61;
	add.s32 	%r485, %r456, 8;
	selp.b32 	%r486, %r34, %r485, %p30;
	shl.b32 	%r487, %r486, 1;
	add.s32 	%r52, %r420, %r487;
	mul.wide.u32 	%rd62, %r486, 4;
	add.s64 	%rd19, %rd54, %rd62;
	mov.b32 	%r1664, 0;
	bra.uni 	$L__BB3_18;
$L__BB3_17:
	add.s32 	%r1664, %r1664, 1;
	setp.eq.s32 	%p349, %r1664, %r1662;
	@%p349 bra 	$L__BB3_256;
$L__BB3_18:
	mul.wide.u32 	%rd63, %r15, 80;
	mov.u64 	%rd64, d_peers;
	add.s64 	%rd65, %rd64, %rd63;
	add.s64 	%rd84, %rd65, 40;
	shl.b32 	%r488, %r15, 1;
	mov.u32 	%r489, _ZZ23phase3_branching_kernelPtPiPKfS2_iE7s_cands;
	add.s32 	%r1665, %r489, %r488;
	mov.b16 	%rs608, 0;
	mov.u32 	%r1666, %r15;
$L__BB3_19:
	ld.shared.u16 	%rs3, [%r1665];
	add.s16 	%rs138, %rs3, -1;
	xor.b16  	%rs139, %rs3, %rs138;
	setp.le.u16 	%p31, %rs139, %rs138;
	@%p31 bra 	$L__BB3_21;
	cvt.u32.u16 	%r490, %rs3;
	ld.const.u32 	%r491, [%rd84+-40];
	shl.b32 	%r492, %r491, 4;
	and.b32  	%r493, %r492, 16;
	shl.b32 	%r494, %r490, %r493;
	not.b32 	%r495, %r494;
	shl.b32 	%r496, %r491, 1;
	and.b32  	%r497, %r496, -4;
	mov.u32 	%r498, _ZZ23phase3_branching_kernelPtPiPKfS2_iE7s_cands;
	add.s32 	%r499, %r498, %r497;
	atom.shared.and.b32 	%r500, [%r499], %r495;
	shr.u32 	%r501, %r500, %r493;
	ld.const.u32 	%r503, [%rd84+-36];
	shl.b32 	%r504, %r503, 4;
	and.b32  	%r505, %r504, 16;
	shl.b32 	%r506, %r490, %r505;
	not.b32 	%r507, %r506;
	shl.b32 	%r508, %r503, 1;
	and.b32  	%r509, %r508, -4;
	add.s32 	%r510, %r498, %r509;
	atom.shared.and.b32 	%r511, [%r510], %r507;
	shr.u32 	%r512, %r511, %r505;
	or.b32  	%r514, %r512, %r501;
	ld.const.u32 	%r515, [%rd84+-32];
	shl.b32 	%r516, %r515, 4;
	and.b32  	%r517, %r516, 16;
	shl.b32 	%r518, %r490, %r517;
	not.b32 	%r519, %r518;
	shl.b32 	%r520, %r515, 1;
	and.b32  	%r521, %r520, -4;
	add.s32 	%r522, %r498, %r521;
	atom.shared.and.b32 	%r523, [%r522], %r519;
	shr.u32 	%r524, %r523, %r517;
	or.b32  	%r526, %r524, %r514;
	ld.const.u32 	%r527, [%rd84+-28];
	shl.b32 	%r528, %r527, 4;
	and.b32  	%r529, %r528, 16;
	shl.b32 	%r530, %r490, %r529;
	not.b32 	%r531, %r530;
	shl.b32 	%r532, %r527, 1;
	and.b32  	%r533, %r532, -4;
	add.s32 	%r534, %r498, %r533;
	atom.shared.and.b32 	%r535, [%r534], %r531;
	shr.u32 	%r536, %r535, %r529;
	or.b32  	%r538, %r536, %r526;
	ld.const.u32 	%r539, [%rd84+-24];
	shl.b32 	%r540, %r539, 4;
	and.b32  	%r541, %r540, 16;
	shl.b32 	%r542, %r490, %r541;
	not.b32 	%r543, %r542;
	shl.b32 	%r544, %r539, 1;
	and.b32  	%r545, %r544, -4;
	add.s32 	%r546, %r498, %r545;
	atom.shared.and.b32 	%r547, [%r546], %r543;
	shr.u32 	%r548, %r547, %r541;
	or.b32  	%r550, %r548, %r538;
	ld.const.u32 	%r551, [%rd84+-20];
	shl.b32 	%r552, %r551, 4;
	and.b32  	%r553, %r552, 16;
	shl.b32 	%r554, %r490, %r553;
	not.b32 	%r555, %r554;
	shl.b32 	%r556, %r551, 1;
	and.b32  	%r557, %r556, -4;
	add.s32 	%r558, %r498, %r557;
	atom.shared.and.b32 	%r559, [%r558], %r555;
	shr.u32 	%r560, %r559, %r553;
	or.b32  	%r562, %r560, %r550;
	ld.const.u32 	%r563, [%rd84+-16];
	shl.b32 	%r564, %r563, 4;
	and.b32  	%r565, %r564, 16;
	shl.b32 	%r566, %r490, %r565;
	not.b32 	%r567, %r566;
	shl.b32 	%r568, %r563, 1;
	and.b32  	%r569, %r568, -4;
	add.s32 	%r570, %r498, %r569;
	atom.shared.and.b32 	%r571, [%r570], %r567;
	shr.u32 	%r572, %r571, %r565;
	or.b32  	%r574, %r572, %r562;
	ld.const.u32 	%r575, [%rd84+-12];
	shl.b32 	%r576, %r575, 4;
	and.b32  	%r577, %r576, 16;
	shl.b32 	%r578, %r490, %r577;
	not.b32 	%r579, %r578;
	shl.b32 	%r580, %r575, 1;
	and.b32  	%r581, %r580, -4;
	add.s32 	%r582, %r498, %r581;
	atom.shared.and.b32 	%r583, [%r582], %r579;
	shr.u32 	%r584, %r583, %r577;
	or.b32  	%r586, %r584, %r574;
	ld.const.u32 	%r587, [%rd84+-8];
	shl.b32 	%r588, %r587, 4;
	and.b32  	%r589, %r588, 16;
	shl.b32 	%r590, %r490, %r589;
	not.b32 	%r591, %r590;
	shl.b32 	%r592, %r587, 1;
	and.b32  	%r593, %r592, -4;
	add.s32 	%r594, %r498, %r593;
	atom.shared.and.b32 	%r595, [%r594], %r591;
	shr.u32 	%r596, %r595, %r589;
	or.b32  	%r598, %r596, %r586;
	ld.const.u32 	%r599, [%rd84+-4];
	shl.b32 	%r600, %r599, 4;
	and.b32  	%r601, %r600, 16;
	shl.b32 	%r602, %r490, %r601;
	not.b32 	%r603, %r602;
	shl.b32 	%r604, %r599, 1;
	and.b32  	%r605, %r604, -4;
	add.s32 	%r606, %r498, %r605;
	atom.shared.and.b32 	%r607, [%r606], %r603;
	shr.u32 	%r608, %r607, %r601;
	or.b32  	%r610, %r608, %r598;
	ld.const.u32 	%r611, [%rd84];
	shl.b32 	%r612, %r611, 4;
	and.b32  	%r613, %r612, 16;
	shl.b32 	%r614, %r490, %r613;
	not.b32 	%r615, %r614;
	shl.b32 	%r616, %r611, 1;
	and.b32  	%r617, %r616, -4;
	add.s32 	%r618, %r498, %r617;
	atom.shared.and.b32 	%r619, [%r618], %r615;
	shr.u32 	%r620, %r619, %r613;
	or.b32  	%r622, %r620, %r610;
	ld.const.u32 	%r623, [%rd84+4];
	shl.b32 	%r624, %r623, 4;
	and.b32  	%r625, %r624, 16;
	shl.b32 	%r626, %r490, %r625;
	not.b32 	%r627, %r626;
	shl.b32 	%r628, %r623, 1;
	and.b32  	%r629, %r628, -4;
	add.s32 	%r630, %r498, %r629;
	atom.shared.and.b32 	%r631, [%r630], %r627;
	shr.u32 	%r632, %r631, %r625;
	or.b32  	%r634, %r632, %r622;
	ld.const.u32 	%r635, [%rd84+8];
	shl.b32 	%r636, %r635, 4;
	and.b32  	%r637, %r636, 16;
	shl.b32 	%r638, %r490, %r637;
	not.b32 	%r639, %r638;
	shl.b32 	%r640, %r635, 1;
	and.b32  	%r641, %r640, -4;
	add.s32 	%r642, %r498, %r641;
	atom.shared.and.b32 	%r643, [%r642], %r639;
	shr.u32 	%r644, %r643, %r637;
	or.b32  	%r646, %r644, %r634;
	ld.const.u32 	%r647, [%rd84+12];
	shl.b32 	%r648, %r647, 4;
	and.b32  	%r649, %r648, 16;
	shl.b32 	%r650, %r490, %r649;
	not.b32 	%r651, %r650;
	shl.b32 	%r652, %r647, 1;
	and.b32  	%r653, %r652, -4;
	add.s32 	%r654, %r498, %r653;
	atom.shared.and.b32 	%r655, [%r654], %r651;
	shr.u32 	%r656, %r655, %r649;
	or.b32  	%r658, %r656, %r646;
	ld.const.u32 	%r659, [%rd84+16];
	shl.b32 	%r660, %r659, 4;
	and.b32  	%r661, %r660, 16;
	shl.b32 	%r662, %r490, %r661;
	not.b32 	%r663, %r662;
	shl.b32 	%r664, %r659, 1;
	and.b32  	%r665, %r664, -4;
	add.s32 	%r666, %r498, %r665;
	atom.shared.and.b32 	%r667, [%r666], %r663;
	shr.u32 	%r668, %r667, %r661;
	or.b32  	%r670, %r668, %r658;
	ld.const.u32 	%r671, [%rd84+20];
	shl.b32 	%r672, %r671, 4;
	and.b32  	%r673, %r672, 16;
	shl.b32 	%r674, %r490, %r673;
	not.b32 	%r675, %r674;
	shl.b32 	%r676, %r671, 1;
	and.b32  	%r677, %r676, -4;
	add.s32 	%r678, %r498, %r677;
	atom.shared.and.b32 	%r679, [%r678], %r675;
	shr.u32 	%r680, %r679, %r673;
	or.b32  	%r682, %r680, %r670;
	ld.const.u32 	%r683, [%rd84+24];
	shl.b32 	%r684, %r683, 4;
	and.b32  	%r685, %r684, 16;
	shl.b32 	%r686, %r490, %r685;
	not.b32 	%r687, %r686;
	shl.b32 	%r688, %r683, 1;
	and.b32  	%r689, %r688, -4;
	add.s32 	%r690, %r498, %r689;
	atom.shared.and.b32 	%r691, [%r690], %r687;
	shr.u32 	%r692, %r691, %r685;
	or.b32  	%r694, %r692, %r682;
	ld.const.u32 	%r695, [%rd84+28];
	shl.b32 	%r696, %r695, 4;
	and.b32  	%r697, %r696, 16;
	shl.b32 	%r698, %r490, %r697;
	not.b32 	%r699, %r698;
	shl.b32 	%r700, %r695, 1;
	and.b32  	%r701, %r700, -4;
	add.s32 	%r702, %r498, %r701;
	atom.shared.and.b32 	%r703, [%r702], %r699;
	shr.u32 	%r704, %r703, %r697;
	or.b32  	%r706, %r704, %r694;
	ld.const.u32 	%r707, [%rd84+32];
	shl.b32 	%r708, %r707, 4;
	and.b32  	%r709, %r708, 16;
	shl.b32 	%r710, %r490, %r709;
	not.b32 	%r711, %r710;
	shl.b32 	%r712, %r707, 1;
	and.b32  	%r713, %r712, -4;
	add.s32 	%r714, %r498, %r713;
	atom.shared.and.b32 	%r715, [%r714], %r711;
	shr.u32 	%r716, %r715, %r709;
	ld.const.u32 	%r718, [%rd84+36];
	shl.b32 	%r719, %r718, 4;
	and.b32  	%r720, %r719, 16;
	shl.b32 	%r721, %r490, %r720;
	not.b32 	%r722, %r721;
	shl.b32 	%r723, %r718, 1;
	and.b32  	%r724, %r723, -4;
	add.s32 	%r725, %r498, %r724;
	atom.shared.and.b32 	%r726, [%r725], %r722;
	shr.u32 	%r727, %r726, %r720;
	or.b32  	%r728, %r727, %r716;
	or.b32  	%r729, %r728, %r706;
	and.b32  	%r730, %r729, %r490;
	setp.eq.s32 	%p32, %r730, 0;
	selp.b16 	%rs608, %rs608, 1, %p32;
$L__BB3_21:
	add.s32 	%r58, %r1666, 32;
	add.s32 	%r1665, %r1665, 64;
	add.s64 	%rd84, %rd84, 2560;
	setp.lt.u32 	%p33, %r1666, 49;
	mov.u32 	%r1666, %r58;
	@%p33 bra 	$L__BB3_19;
	setp.gt.u32 	%p34, %r15, 26;
	bar.warp.sync 	%r445;
	mov.b16 	%rs612, 0;
	@%p34 bra 	$L__BB3_34;
	setp.lt.u32 	%p35, %r15, 9;
	mov.u32 	%r1667, %r42;
	mov.u32 	%r1668, %r41;
	mov.u32 	%r1669, %r40;
	mov.u32 	%r1670, %r39;
	mov.u32 	%r1671, %r38;
	mov.u32 	%r1672, %r37;
	mov.u32 	%r1673, %r36;
	mov.u32 	%r1674, %r35;
	mov.u32 	%r1675, %r17;
	@%p35 bra 	$L__BB3_25;
	setp.lt.u32 	%p36, %r15, 18;
	selp.b32 	%r1667, %r34, %r27, %p36;
	selp.b32 	%r1668, %r33, %r26, %p36;
	add.s32 	%r731, %r20, 18;
	selp.b32 	%r1669, %r32, %r731, %p36;
	selp.b32 	%r1670, %r31, %r25, %p36;
	selp.b32 	%r1671, %r30, %r24, %p36;
	selp.b32 	%r1672, %r29, %r23, %p36;
	selp.b32 	%r1673, %r28, %r22, %p36;
	selp.b32 	%r1674, %r15, %r21, %p36;
	selp.b32 	%r1675, %r16, %r20, %p36;
$L__BB3_25:
	shl.b32 	%r733, %r1675, 1;
	mov.u32 	%r734, _ZZ23phase3_branching_kernelPtPiPKfS2_iE7s_cands;
	add.s32 	%r78, %r734, %r733;
	shl.b32 	%r735, %r1674, 1;
	add.s32 	%r79, %r734, %r735;
	shl.b32 	%r736, %r1673, 1;
	add.s32 	%r80, %r734, %r736;
	shl.b32 	%r737, %r1672, 1;
	add.s32 	%r81, %r734, %r737;
	shl.b32 	%r738, %r1671, 1;
	add.s32 	%r82, %r734, %r738;
	shl.b32 	%r739, %r1670, 1;
	add.s32 	%r83, %r734, %r739;
	shl.b32 	%r740, %r1669, 1;
	add.s32 	%r84, %r734, %r740;
	shl.b32 	%r741, %r1668, 1;
	add.s32 	%r85, %r734, %r741;
	shl.b32 	%r742, %r1667, 1;
	add.s32 	%r86, %r734, %r742;
	mov.b32 	%r1676, 1;
	mov.b16 	%rs612, 0;
$L__BB3_26:
	add.s32 	%r743, %r1676, -1;
	mov.b32 	%r744, 1;
	shl.b32 	%r745, %r744, %r743;
	cvt.u16.u32 	%rs7, %r745;
	ld.shared.u16 	%rs142, [%r78];
	and.b16  	%rs143, %rs142, %rs7;
	setp.ne.s16 	%p37, %rs143, 0;
	selp.u32 	%r746, 1, 0, %p37;
	selp.b32 	%r747, %r1675, -1, %p37;
	ld.shared.u16 	%rs144, [%r79];
	and.b16  	%rs145, %rs144, %rs7;
	setp.ne.s16 	%p38, %rs145, 0;
	selp.u32 	%r748, 1, 0, %p38;
	add.s32 	%r749, %r746, %r748;
	selp.b32 	%r750, %r1674, %r747, %p38;
	ld.shared.u16 	%rs146, [%r80];
	and.b16  	%rs147, %rs146, %rs7;
	setp.ne.s16 	%p39, %rs147, 0;
	selp.u32 	%r751, 1, 0, %p39;
	add.s32 	%r752, %r749, %r751;
	selp.b32 	%r753, %r1673, %r750, %p39;
	ld.shared.u16 	%rs148, [%r81];
	and.b16  	%rs149, %rs148, %rs7;
	setp.ne.s16 	%p40, %rs149, 0;
	selp.u32 	%r754, 1, 0, %p40;
	add.s32 	%r755, %r752, %r754;
	selp.b32 	%r756, %r1672, %r753, %p40;
	ld.shared.u16 	%rs150, [%r82];
	and.b16  	%rs151, %rs150, %rs7;
	setp.ne.s16 	%p41, %rs151, 0;
	selp.u32 	%r757, 1, 0, %p41;
	add.s32 	%r758, %r755, %r757;
	selp.b32 	%r759, %r1671, %r756, %p41;
	ld.shared.u16 	%rs152, [%r83];
	and.b16  	%rs153, %rs152, %rs7;
	setp.ne.s16 	%p42, %rs153, 0;
	selp.u32 	%r760, 1, 0, %p42;
	add.s32 	%r761, %r758, %r760;
	selp.b32 	%r762, %r1670, %r759, %p42;
	ld.shared.u16 	%rs154, [%r84];
	and.b16  	%rs155, %rs154, %rs7;
	setp.ne.s16 	%p43, %rs155, 0;
	selp.u32 	%r763, 1, 0, %p43;
	add.s32 	%r764, %r761, %r763;
	selp.b32 	%r765, %r1669, %r762, %p43;
	ld.shared.u16 	%rs156, [%r85];
	and.b16  	%rs157, %rs156, %rs7;
	setp.ne.s16 	%p44, %rs157, 0;
	selp.u32 	%r766, 1, 0, %p44;
	add.s32 	%r767, %r764, %r766;
	selp.b32 	%r768, %r1668, %r765, %p44;
	ld.shared.u16 	%rs158, [%r86];
	and.b16  	%rs159, %rs158, %rs7;
	setp.ne.s16 	%p45, %rs159, 0;
	selp.u32 	%r769, 1, 0, %p45;
	add.s32 	%r770, %r767, %r769;
	selp.b32 	%r88, %r1667, %r768, %p45;
	setp.ne.s32 	%p46, %r770, 1;
	@%p46 bra 	$L__BB3_29;
	shl.b32 	%r771, %r88, 1;
	mov.u32 	%r772, _ZZ23phase3_branching_kernelPtPiPKfS2_iE7s_cands;
	add.s32 	%r89, %r772, %r771;
	ld.shared.u16 	%rs160, [%r89];
	add.s16 	%rs161, %rs160, -1;
	xor.b16  	%rs162, %rs160, %rs161;
	setp.gt.u16 	%p47, %rs162, %rs161;
	@%p47 bra 	$L__BB3_29;
	st.shared.u16 	[%r89], %rs7;
	mov.b16 	%rs612, 1;
$L__BB3_29:
	setp.eq.s32 	%p48, %r1676, 9;
	@%p48 bra 	$L__BB3_34;
	mov.b32 	%r773, 1;
	shl.b32 	%r774, %r773, %r1676;
	cvt.u16.u32 	%rs9, %r774;
	ld.shared.u16 	%rs164, [%r78];
	and.b16  	%rs165, %rs164, %rs9;
	setp.ne.s16 	%p49, %rs165, 0;
	selp.u32 	%r775, 1, 0, %p49;
	selp.b32 	%r776, %r1675, -1, %p49;
	ld.shared.u16 	%rs166, [%r79];
	and.b16  	%rs167, %rs166, %rs9;
	setp.ne.s16 	%p50, %rs167, 0;
	selp.u32 	%r777, 1, 0, %p50;
	add.s32 	%r778, %r775, %r777;
	selp.b32 	%r779, %r1674, %r776, %p50;
	ld.shared.u16 	%rs168, [%r80];
	and.b16  	%rs169, %rs168, %rs9;
	setp.ne.s16 	%p51, %rs169, 0;
	selp.u32 	%r780, 1, 0, %p51;
	add.s32 	%r781, %r778, %r780;
	selp.b32 	%r782, %r1673, %r779, %p51;
	ld.shared.u16 	%rs170, [%r81];
	and.b16  	%rs171, %rs170, %rs9;
	setp.ne.s16 	%p52, %rs171, 0;
	selp.u32 	%r783, 1, 0, %p52;
	add.s32 	%r784, %r781, %r783;
	selp.b32 	%r785, %r1672, %r782, %p52;
	ld.shared.u16 	%rs172, [%r82];
	and.b16  	%rs173, %rs172, %rs9;
	setp.ne.s16 	%p53, %rs173, 0;
	selp.u32 	%r786, 1, 0, %p53;
	add.s32 	%r787, %r784, %r786;
	selp.b32 	%r788, %r1671, %r785, %p53;
	ld.shared.u16 	%rs174, [%r83];
	and.b16  	%rs175, %rs174, %rs9;
	setp.ne.s16 	%p54, %rs175, 0;
	selp.u32 	%r789, 1, 0, %p54;
	add.s32 	%r790, %r787, %r789;
	selp.b32 	%r791, %r1670, %r788, %p54;
	ld.shared.u16 	%rs176, [%r84];
	and.b16  	%rs177, %rs176, %rs9;
	setp.ne.s16 	%p55, %rs177, 0;
	selp.u32 	%r792, 1, 0, %p55;
	add.s32 	%r793, %r790, %r792;
	selp.b32 	%r794, %r1669, %r791, %p55;
	ld.shared.u16 	%rs178, [%r85];
	and.b16  	%rs179, %rs178, %rs9;
	setp.ne.s16 	%p56, %rs179, 0;
	selp.u32 	%r795, 1, 0, %p56;
	add.s32 	%r796, %r793, %r795;
	selp.b32 	%r797, %r1668, %r794, %p56;
	ld.shared.u16 	%rs180, [%r86];
	and.b16  	%rs181, %rs180, %rs9;
	setp.ne.s16 	%p57, %rs181, 0;
	selp.u32 	%r798, 1, 0, %p57;
	add.s32 	%r799, %r796, %r798;
	selp.b32 	%r90, %r1667, %r797, %p57;
	setp.ne.s32 	%p58, %r799, 1;
	@%p58 bra 	$L__BB3_33;
	shl.b32 	%r800, %r90, 1;
	mov.u32 	%r801, _ZZ23phase3_branching_kernelPtPiPKfS2_iE7s_cands;
	add.s32 	%r91, %r801, %r800;
	ld.shared.u16 	%rs182, [%r91];
	add.s16 	%rs183, %rs182, -1;
	xor.b16  	%rs184, %rs182, %rs183;
	setp.gt.u16 	%p59, %rs184, %rs183;
	@%p59 bra 	$L__BB3_33;
	st.shared.u16 	[%r91], %rs9;
	mov.b16 	%rs612, 1;
$L__BB3_33:
	add.s32 	%r1676, %r1676, 2;
	bra.uni 	$L__BB3_26;
$L__BB3_34:
	and.b16  	%rs187, %rs608, 255;
	setp.ne.s16 	%p60, %rs187, 0;
	selp.u16 	%rs188, 1, 0, %p60;
	or.b16  	%rs12, %rs612, %rs188;
	bar.warp.sync 	%r445;
	mov.b16 	%rs616, 0;
	@%p34 bra 	$L__BB3_73;
	@%p30 bra 	$L__BB3_37;
	st.local.u32 	[%rd2], %r17;
	st.local.u32 	[%rd2+4], %r35;
	st.local.u32 	[%rd2+8], %r36;
	st.local.u32 	[%rd2+12], %r37;
	st.local.u32 	[%rd2+16], %r38;
	st.local.u32 	[%rd2+20], %r39;
	st.local.u32 	[%rd2+24], %r40;
	st.local.u32 	[%rd2+28], %r41;
	st.local.u32 	[%rd2+32], %r42;
	mov.u32 	%r1677, %r42;
	mov.u32 	%r1678, %r41;
	mov.u32 	%r1679, %r40;
	mov.u32 	%r1680, %r39;
	mov.u32 	%r1681, %r38;
	mov.u32 	%r1682, %r37;
	mov.u32 	%r1683, %r36;
	mov.u32 	%r1684, %r35;
	mov.u32 	%r1685, %r17;
	bra.uni 	$L__BB3_40;
$L__BB3_37:
	setp.gt.u32 	%p63, %r15, 17;
	@%p63 bra 	$L__BB3_39;
	st.local.u32 	[%rd2], %r16;
	st.local.u32 	[%rd2+4], %r15;
	st.local.u32 	[%rd2+8], %r28;
	st.local.u32 	[%rd2+12], %r29;
	st.local.u32 	[%rd2+16], %r30;
	st.local.u32 	[%rd2+20], %r31;
	st.local.u32 	[%rd2+24], %r32;
	st.local.u32 	[%rd2+28], %r33;
	st.local.u32 	[%rd2+32], %r34;
	mov.u32 	%r1677, %r34;
	mov.u32 	%r1678, %r33;
	mov.u32 	%r1679, %r32;
	mov.u32 	%r1680, %r31;
	mov.u32 	%r1681, %r30;
	mov.u32 	%r1682, %r29;
	mov.u32 	%r1683, %r28;
	mov.u32 	%r1684, %r15;
	mov.u32 	%r1685, %r16;
	bra.uni 	$L__BB3_40;
$L__BB3_39:
	st.local.u32 	[%rd2], %r20;
	st.local.u32 	[%rd2+4], %r21;
	st.local.u32 	[%rd2+8], %r22;
	st.local.u32 	[%rd2+12], %r23;
	st.local.u32 	[%rd2+16], %r24;
	st.local.u32 	[%rd2+20], %r25;
	add.s32 	%r1679, %r20, 18;
	st.local.u32 	[%rd2+24], %r1679;
	st.local.u32 	[%rd2+28], %r26;
	st.local.u32 	[%rd2+32], %r27;
	mov.u32 	%r1677, %r27;
	mov.u32 	%r1678, %r26;
	mov.u32 	%r1680, %r25;
	mov.u32 	%r1681, %r24;
	mov.u32 	%r1682, %r23;
	mov.u32 	%r1683, %r22;
	mov.u32 	%r1684, %r21;
	mov.u32 	%r1685, %r20;
$L__BB3_40:
	shl.b32 	%r803, %r1685, 1;
	mov.u32 	%r804, _ZZ23phase3_branching_kernelPtPiPKfS2_iE7s_cands;
	add.s32 	%r103, %r804, %r803;
	shl.b32 	%r805, %r1684, 1;
	add.s32 	%r104, %r804, %r805;
	shl.b32 	%r806, %r1683, 1;
	add.s32 	%r105, %r804, %r806;
	shl.b32 	%r807, %r1682, 1;
	add.s32 	%r106, %r804, %r807;
	shl.b32 	%r808, %r1681, 1;
	add.s32 	%r107, %r804, %r808;
	shl.b32 	%r809, %r1680, 1;
	add.s32 	%r108, %r804, %r809;
	shl.b32 	%r810, %r1679, 1;
	add.s32 	%r109, %r804, %r810;
	shl.b32 	%r811, %r1678, 1;
	add.s32 	%r110, %r804, %r811;
	shl.b32 	%r812, %r1677, 1;
	add.s32 	%r111, %r804, %r812;
	mov.b32 	%r1686, 0;
	mov.b16 	%rs616, 0;
$L__BB3_41:
	mul.wide.u32 	%rd66, %r1686, 4;
	add.s64 	%rd67, %rd2, %rd66;
	ld.local.u32 	%r813, [%rd67];
	shl.b32 	%r814, %r813, 1;
	mov.u32 	%r815, _ZZ23phase3_branching_kernelPtPiPKfS2_iE7s_cands;
	add.s32 	%r816, %r815, %r814;
	ld.shared.u16 	%rs190, [%r816];
	setp.eq.s16 	%p64, %rs190, 0;
	cvt.u32.u16 	%r817, %rs190;
	add.s32 	%r818, %r817, -1;
	and.b32  	%r819, %r818, %r817;
	setp.eq.s32 	%p65, %r819, 0;
	or.pred  	%p66, %p64, %p65;
	popc.b32 	%r820, %r817;
	setp.ne.s32 	%p67, %r820, 2;
	or.pred  	%p68, %p66, %p67;
	setp.gt.u32 	%p69, %r1686, 7;
	or.pred  	%p70, %p68, %p69;
	@%p70 bra 	$L__BB3_72;
	not.b16 	%rs15, %rs190;
	mov.u32 	%r1687, %r1686;
$L__BB3_43:
	mov.u32 	%r113, %r1687;
	add.s32 	%r1687, %r113, 1;
	mul.wide.u32 	%rd68, %r113, 4;
	add.s64 	%rd69, %rd2, %rd68;
	ld.local.u32 	%r821, [%rd69+4];
	shl.b32 	%r822, %r821, 1;
	mov.u32 	%r823, _ZZ23phase3_branching_kernelPtPiPKfS2_iE7s_cands;
	add.s32 	%r824, %r823, %r822;
	ld.shared.u16 	%rs191, [%r824];
	setp.ne.s16 	%p71, %rs191, %rs190;
	@%p71 bra 	$L__BB3_71;
	setp.eq.s32 	%p72, %r1686, 0;
	@%p72 bra 	$L__BB3_47;
	ld.shared.u16 	%rs17, [%r103];
	add.s16 	%rs192, %rs17, -1;
	and.b16  	%rs193, %rs17, %rs192;
	setp.eq.s16 	%p73, %rs193, 0;
	and.b16  	%rs194, %rs17, %rs190;
	setp.eq.s16 	%p74, %rs194, 0;
	or.pred  	%p75, %p73, %p74;
	@%p75 bra 	$L__BB3_47;
	and.b16  	%rs196, %rs17, %rs15;
	st.shared.u16 	[%r103], %rs196;
	setp.eq.s16 	%p76, %rs196, 0;
	mov.b16 	%rs616, 1;
	@%p76 bra 	$L__BB3_73;
$L__BB3_47:
	setp.eq.s32 	%p77, %r1686, 1;
	setp.eq.s32 	%p78, %r113, 0;
	or.pred  	%p79, %p77, %p78;
	@%p79 bra 	$L__BB3_50;
	ld.shared.u16 	%rs19, [%r104];
	add.s16 	%rs197, %rs19, -1;
	and.b16  	%rs198, %rs19, %rs197;
	setp.eq.s16 	%p80, %rs198, 0;
	and.b16  	%rs199, %rs19, %rs190;
	setp.eq.s16 	%p81, %rs199, 0;
	or.pred  	%p82, %p80, %p81;
	@%p82 bra 	$L__BB3_50;
	and.b16  	%rs201, %rs19, %rs15;
	st.shared.u16 	[%r104], %rs201;
	setp.eq.s16 	%p83, %rs201, 0;
	mov.b16 	%rs616, 1;
	@%p83 bra 	$L__BB3_73;
$L__BB3_50:
	setp.eq.s32 	%p84, %r1686, 2;
	setp.eq.s32 	%p85, %r1687, 2;
	or.pred  	%p86, %p84, %p85;
	@%p86 bra 	$L__BB3_53;
	ld.shared.u16 	%rs21, [%r105];
	add.s16 	%rs202, %rs21, -1;
	and.b16  	%rs203, %rs21, %rs202;
	setp.eq.s16 	%p87, %rs203, 0;
	and.b16  	%rs204, %rs21, %rs190;
	setp.eq.s16 	%p88, %rs204, 0;
	or.pred  	%p89, %p87, %p88;
	@%p89 bra 	$L__BB3_53;
	and.b16  	%rs206, %rs21, %rs15;
	st.shared.u16 	[%r105], %rs206;
	setp.eq.s16 	%p90, %rs206, 0;
	mov.b16 	%rs616, 1;
	@%p90 bra 	$L__BB3_73;
$L__BB3_53:
	setp.eq.s32 	%p91, %r1686, 3;
	setp.eq.s32 	%p92, %r1687, 3;
	or.pred  	%p93, %p91, %p92;
	@%p93 bra 	$L__BB3_56;
	ld.shared.u16 	%rs23, [%r106];
	add.s16 	%rs207, %rs23, -1;
	and.b16  	%rs208, %rs23, %rs207;
	setp.eq.s16 	%p94, %rs208, 0;
	and.b16  	%rs209, %rs23, %rs190;
	setp.eq.s16 	%p95, %rs209, 0;
	or.pred  	%p96, %p94, %p95;
	@%p96 bra 	$L__BB3_56;
	and.b16  	%rs211, %rs23, %rs15;
	st.shared.u16 	[%r106], %rs211;
	setp.eq.s16 	%p97, %rs211, 0;
	mov.b16 	%rs616, 1;
	@%p97 bra 	$L__BB3_73;
$L__BB3_56:
	setp.eq.s32 	%p98, %r1686, 4;
	setp.eq.s32 	%p99, %r1687, 4;
	or.pred  	%p100, %p98, %p99;
	@%p100 bra 	$L__BB3_59;
	ld.shared.u16 	%rs25, [%r107];
	add.s16 	%rs212, %rs25, -1;
	and.b16  	%rs213, %rs25, %rs212;
	setp.eq.s16 	%p101, %rs213, 0;
	and.b16  	%rs214, %rs25, %rs190;
	setp.eq.s16 	%p102, %rs214, 0;
	or.pred  	%p103, %p101, %p102;
	@%p103 bra 	$L__BB3_59;
	and.b16  	%rs216, %rs25, %rs15;
	st.shared.u16 	[%r107], %rs216;
	setp.eq.s16 	%p104, %rs216, 0;
	mov.b16 	%rs616, 1;
	@%p104 bra 	$L__BB3_73;
$L__BB3_59:
	setp.eq.s32 	%p105, %r1686, 5;
	setp.eq.s32 	%p106, %r1687, 5;
	or.pred  	%p107, %p105, %p106;
	@%p107 bra 	$L__BB3_62;
	ld.shared.u16 	%rs27, [%r108];
	add.s16 	%rs217, %rs27, -1;
	and.b16  	%rs218, %rs27, %rs217;
	setp.eq.s16 	%p108, %rs218, 0;
	and.b16  	%rs219, %rs27, %rs190;
	setp.eq.s16 	%p109, %rs219, 0;
	or.pred  	%p110, %p108, %p109;
	@%p110 bra 	$L__BB3_62;
	and.b16  	%rs221, %rs27, %rs15;
	st.shared.u16 	[%r108], %rs221;
	setp.eq.s16 	%p111, %rs221, 0;
	mov.b16 	%rs616, 1;
	@%p111 bra 	$L__BB3_73;
$L__BB3_62:
	setp.eq.s32 	%p112, %r1686, 6;
	setp.eq.s32 	%p113, %r1687, 6;
	or.pred  	%p114, %p112, %p113;
	@%p114 bra 	$L__BB3_65;
	ld.shared.u16 	%rs29, [%r109];
	add.s16 	%rs222, %rs29, -1;
	and.b16  	%rs223, %rs29, %rs222;
	setp.eq.s16 	%p115, %rs223, 0;
	and.b16  	%rs224, %rs29, %rs190;
	setp.eq.s16 	%p116, %rs224, 0;
	or.pred  	%p117, %p115, %p116;
	@%p117 bra 	$L__BB3_65;
	and.b16  	%rs226, %rs29, %rs15;
	st.shared.u16 	[%r109], %rs226;
	setp.eq.s16 	%p118, %rs226, 0;
	mov.b16 	%rs616, 1;
	@%p118 bra 	$L__BB3_73;
$L__BB3_65:
	setp.eq.s32 	%p119, %r1686, 7;
	setp.eq.s32 	%p120, %r1687, 7;
	or.pred  	%p121, %p119, %p120;
	@%p121 bra 	$L__BB3_68;
	ld.shared.u16 	%rs31, [%r110];
	add.s16 	%rs227, %rs31, -1;
	and.b16  	%rs228, %rs31, %rs227;
	setp.eq.s16 	%p122, %rs228, 0;
	and.b16  	%rs229, %rs31, %rs190;
	setp.eq.s16 	%p123, %rs229, 0;
	or.pred  	%p124, %p122, %p123;
	@%p124 bra 	$L__BB3_68;
	and.b16  	%rs231, %rs31, %rs15;
	st.shared.u16 	[%r110], %rs231;
	setp.eq.s16 	%p125, %rs231, 0;
	mov.b16 	%rs616, 1;
	@%p125 bra 	$L__BB3_73;
$L__BB3_68:
	setp.eq.s32 	%p126, %r1687, 8;
	@%p126 bra 	$L__BB3_71;
	ld.shared.u16 	%rs33, [%r111];
	add.s16 	%rs232, %rs33, -1;
	and.b16  	%rs233, %rs33, %rs232;
	setp.eq.s16 	%p127, %rs233, 0;
	and.b16  	%rs234, %rs33, %rs190;
	setp.eq.s16 	%p128, %rs234, 0;
	or.pred  	%p129, %p127, %p128;
	@%p129 bra 	$L__BB3_71;
	and.b16  	%rs236, %rs33, %rs15;
	st.shared.u16 	[%r111], %rs236;
	setp.eq.s16 	%p130, %rs236, 0;
	mov.b16 	%rs616, 1;
	@%p130 bra 	$L__BB3_73;
$L__BB3_71:
	setp.ne.s32 	%p131, %r1687, 8;
	@%p131 bra 	$L__BB3_43;
$L__BB3_72:
	add.s32 	%r1686, %r1686, 1;
	setp.ne.s32 	%p132, %r1686, 9;
	@%p132 bra 	$L__BB3_41;
$L__BB3_73:
	and.b16  	%rs238, %rs12, 255;
	setp.ne.s16 	%p133, %rs238, 0;
	selp.u16 	%rs239, 1, 0, %p133;
	or.b16  	%rs37, %rs616, %rs239;
	bar.warp.sync 	%r445;
	mov.b16 	%rs645, 0;
	@%p30 bra 	$L__BB3_151;
	mov.b32 	%r1688, 0;
	mov.b16 	%rs645, 0;
$L__BB3_75:
	mov.b32 	%r827, 1;
	shl.b32 	%r117, %r827, %r1688;
	ld.shared.u16 	%r828, [%r43];
	setp.eq.s32 	%p135, %r828, 0;
	and.b32  	%r829, %r117, %r828;
	setp.eq.s32 	%p136, %r829, 0;
	or.pred  	%p137, %p135, %p136;
	mov.b32 	%r1692, 0;
	mov.u32 	%r1693, %r1692;
	mov.u32 	%r1694, %r1692;
	@%p137 bra 	$L__BB3_77;
	ld.const.u32 	%r832, [%rd5];
	mov.b32 	%r1694, 1;
	shl.b32 	%r1692, %r1694, %r832;
	ld.const.u32 	%r833, [%rd6];
	shl.b32 	%r1693, %r1694, %r833;
$L__BB3_77:
	ld.shared.u16 	%r834, [%r43+2];
	setp.eq.s32 	%p138, %r834, 0;
	and.b32  	%r835, %r117, %r834;
	setp.eq.s32 	%p139, %r835, 0;
	or.pred  	%p140, %p138, %p139;
	@%p140 bra 	$L__BB3_79;
	ld.const.u32 	%r837, [%rd5+4];
	mov.b32 	%r838, 1;
	shl.b32 	%r839, %r838, %r837;
	or.b32  	%r1692, %r839, %r1692;
	ld.const.u32 	%r840, [%rd6+4];
	shl.b32 	%r841, %r838, %r840;
	or.b32  	%r1693, %r841, %r1693;
	add.s32 	%r1694, %r1694, 1;
$L__BB3_79:
	ld.shared.u16 	%r842, [%r43+4];
	setp.eq.s32 	%p141, %r842, 0;
	and.b32  	%r843, %r117, %r842;
	setp.eq.s32 	%p142, %r843, 0;
	or.pred  	%p143, %p141, %p142;
	@%p143 bra 	$L__BB3_81;
	ld.const.u32 	%r845, [%rd5+8];
	mov.b32 	%r846, 1;
	shl.b32 	%r847, %r846, %r845;
	or.b32  	%r1692, %r847, %r1692;
	ld.const.u32 	%r848, [%rd6+8];
	shl.b32 	%r849, %r846, %r848;
	or.b32  	%r1693, %r849, %r1693;
	add.s32 	%r1694, %r1694, 1;
$L__BB3_81:
	ld.shared.u16 	%r850, [%r43+18];
	setp.eq.s32 	%p144, %r850, 0;
	and.b32  	%r851, %r117, %r850;
	setp.eq.s32 	%p145, %r851, 0;
	or.pred  	%p146, %p144, %p145;
	@%p146 bra 	$L__BB3_83;
	ld.const.u32 	%r853, [%rd5+36];
	mov.b32 	%r854, 1;
	shl.b32 	%r855, %r854, %r853;
	or.b32  	%r1692, %r855, %r1692;
	ld.const.u32 	%r856, [%rd6+36];
	shl.b32 	%r857, %r854, %r856;
	or.b32  	%r1693, %r857, %r1693;
	add.s32 	%r1694, %r1694, 1;
$L__BB3_83:
	ld.shared.u16 	%r858, [%r43+20];
	setp.eq.s32 	%p147, %r858, 0;
	and.b32  	%r859, %r117, %r858;
	setp.eq.s32 	%p148, %r859, 0;
	or.pred  	%p149, %p147, %p148;
	@%p149 bra 	$L__BB3_85;
	ld.const.u32 	%r861, [%rd7+4];
	mov.b32 	%r862, 1;
	shl.b32 	%r863, %r862, %r861;
	or.b32  	%r1692, %r863, %r1692;
	ld.const.u32 	%r864, [%rd8+4];
	shl.b32 	%r865, %r862, %r864;
	or.b32  	%r1693, %r865, %r1693;
	add.s32 	%r1694, %r1694, 1;
$L__BB3_85:
	ld.shared.u16 	%r866, [%r43+22];
	setp.eq.s32 	%p150, %r866, 0;
	and.b32  	%r867, %r117, %r866;
	setp.eq.s32 	%p151, %r867, 0;
	or.pred  	%p152, %p150, %p151;
	@%p152 bra 	$L__BB3_87;
	ld.const.u32 	%r869, [%rd7+8];
	mov.b32 	%r870, 1;
	shl.b32 	%r871, %r870, %r869;
	or.b32  	%r1692, %r871, %r1692;
	ld.const.u32 	%r872, [%rd8+8];
	shl.b32 	%r873, %r870, %r872;
	or.b32  	%r1693, %r873, %r1693;
	add.s32 	%r1694, %r1694, 1;
$L__BB3_87:
	ld.shared.u16 	%r874, [%r43+36];
	setp.eq.s32 	%p153, %r874, 0;
	and.b32  	%r875, %r117, %r874;
	setp.eq.s32 	%p154, %r875, 0;
	or.pred  	%p155, %p153, %p154;
	@%p155 bra 	$L__BB3_89;
	ld.const.u32 	%r877, [%rd5+72];
	mov.b32 	%r878, 1;
	shl.b32 	%r879, %r878, %r877;
	or.b32  	%r1692, %r879, %r1692;
	ld.const.u32 	%r880, [%rd6+72];
	shl.b32 	%r881, %r878, %r880;
	or.b32  	%r1693, %r881, %r1693;
	add.s32 	%r1694, %r1694, 1;
$L__BB3_89:
	ld.shared.u16 	%r882, [%r43+38];
	setp.eq.s32 	%p156, %r882, 0;
	and.b32  	%r883, %r117, %r882;
	setp.eq.s32 	%p157, %r883, 0;
	or.pred  	%p158, %p156, %p157;
	@%p158 bra 	$L__BB3_91;
	ld.const.u32 	%r885, [%rd9+4];
	mov.b32 	%r886, 1;
	shl.b32 	%r887, %r886, %r885;
	or.b32  	%r1692, %r887, %r1692;
	ld.const.u32 	%r888, [%rd10+4];
	shl.b32 	%r889, %r886, %r888;
	or.b32  	%r1693, %r889, %r1693;
	add.s32 	%r1694, %r1694, 1;
$L__BB3_91:
	ld.shared.u16 	%r890, [%r43+40];
	setp.eq.s32 	%p159, %r890, 0;
	and.b32  	%r891, %r117, %r890;
	setp.eq.s32 	%p160, %r891, 0;
	or.pred  	%p161, %p159, %p160;
	@%p161 bra 	$L__BB3_93;
	ld.const.u32 	%r893, [%rd9+8];
	mov.b32 	%r894, 1;
	shl.b32 	%r895, %r894, %r893;
	or.b32  	%r1692, %r895, %r1692;
	ld.const.u32 	%r896, [%rd10+8];
	shl.b32 	%r897, %r894, %r896;
	or.b32  	%r1693, %r897, %r1693;
	add.s32 	%r1694, %r1694, 1;
$L__BB3_93:
	setp.lt.u32 	%p162, %r1694, 2;
	@%p162 bra 	$L__BB3_150;
	and.b32  	%r898, %r1692, 65535;
	popc.b32 	%r899, %r898;
	setp.ne.s32 	%p163, %r899, 1;
	@%p163 bra 	$L__BB3_122;
	and.b16  	%rs241, %rs1, 255;
	setp.eq.s16 	%p164, %rs241, 0;
	brev.b32 	%r900, %r1692;
	bfind.shiftamt.u32 	%r901, %r900;
	cvt.u16.u32 	%rs242, %r117;
	not.b16 	%rs39, %rs242;
	mov.u32 	%r902, _ZZ23phase3_branching_kernelPtPiPKfS2_iE7s_cands;
	mad.lo.s32 	%r171, %r901, 18, %r902;
	@%p164 bra 	$L__BB3_98;
	ld.shared.u16 	%rs40, [%r171];
	add.s16 	%rs243, %rs40, -1;
	and.b16  	%rs244, %rs40, %rs243;
	setp.eq.s16 	%p165, %rs244, 0;
	cvt.u32.u16 	%r903, %rs40;
	and.b32  	%r904, %r117, %r903;
	setp.eq.s32 	%p166, %r904, 0;
	or.pred  	%p167, %p165, %p166;
	@%p167 bra 	$L__BB3_98;
	and.b16  	%rs246, %rs40, %rs39;
	st.shared.u16 	[%r171], %rs246;
	setp.eq.s16 	%p168, %rs246, 0;
	mov.b16 	%rs645, 1;
	@%p168 bra 	$L__BB3_151;
$L__BB3_98:
	and.b16  	%rs247, %rs1, 255;
	setp.eq.s16 	%p169, %rs247, 0;
	@%p169 bra 	$L__BB3_101;
	ld.shared.u16 	%rs42, [%r171+2];
	add.s16 	%rs248, %rs42, -1;
	and.b16  	%rs249, %rs42, %rs248;
	setp.eq.s16 	%p170, %rs249, 0;
	cvt.u32.u16 	%r906, %rs42;
	and.b32  	%r907, %r117, %r906;
	setp.eq.s32 	%p171, %r907, 0;
	or.pred  	%p172, %p170, %p171;
	@%p172 bra 	$L__BB3_101;
	and.b16  	%rs251, %rs42, %rs39;
	st.shared.u16 	[%r171+2], %rs251;
	setp.eq.s16 	%p173, %rs251, 0;
	mov.b16 	%rs645, 1;
	@%p173 bra 	$L__BB3_151;
$L__BB3_101:
	and.b16  	%rs252, %rs1, 255;
	setp.eq.s16 	%p174, %rs252, 0;
	@%p174 bra 	$L__BB3_104;
	ld.shared.u16 	%rs44, [%r171+4];
	add.s16 	%rs253, %rs44, -1;
	and.b16  	%rs254, %rs44, %rs253;
	setp.eq.s16 	%p175, %rs254, 0;
	cvt.u32.u16 	%r909, %rs44;
	and.b32  	%r910, %r117, %r909;
	setp.eq.s32 	%p176, %r910, 0;
	or.pred  	%p177, %p175, %p176;
	@%p177 bra 	$L__BB3_104;
	and.b16  	%rs256, %rs44, %rs39;
	st.shared.u16 	[%r171+4], %rs256;
	setp.eq.s16 	%p178, %rs256, 0;
	mov.b16 	%rs645, 1;
	@%p178 bra 	$L__BB3_151;
$L__BB3_104:
	and.b16  	%rs257, %rs1, 255;
	setp.eq.s16 	%p179, %rs257, 1;
	@%p179 bra 	$L__BB3_107;
	ld.shared.u16 	%rs46, [%r171+6];
	add.s16 	%rs258, %rs46, -1;
	and.b16  	%rs259, %rs46, %rs258;
	setp.eq.s16 	%p180, %rs259, 0;
	cvt.u32.u16 	%r912, %rs46;
	and.b32  	%r913, %r117, %r912;
	setp.eq.s32 	%p181, %r913, 0;
	or.pred  	%p182, %p180, %p181;
	@%p182 bra 	$L__BB3_107;
	and.b16  	%rs261, %rs46, %rs39;
	st.shared.u16 	[%r171+6], %rs261;
	setp.eq.s16 	%p183, %rs261, 0;
	mov.b16 	%rs645, 1;
	@%p183 bra 	$L__BB3_151;
$L__BB3_107:
	and.b16  	%rs262, %rs1, 255;
	setp.eq.s16 	%p184, %rs262, 1;
	@%p184 bra 	$L__BB3_110;
	ld.shared.u16 	%rs48, [%r171+8];
	add.s16 	%rs263, %rs48, -1;
	and.b16  	%rs264, %rs48, %rs263;
	setp.eq.s16 	%p185, %rs264, 0;
	cvt.u32.u16 	%r915, %rs48;
	and.b32  	%r916, %r117, %r915;
	setp.eq.s32 	%p186, %r916, 0;
	or.pred  	%p187, %p185, %p186;
	@%p187 bra 	$L__BB3_110;
	and.b16  	%rs266, %rs48, %rs39;
	st.shared.u16 	[%r171+8], %rs266;
	setp.eq.s16 	%p188, %rs266, 0;
	mov.b16 	%rs645, 1;
	@%p188 bra 	$L__BB3_151;
$L__BB3_110:
	and.b16  	%rs267, %rs1, 255;
	setp.eq.s16 	%p189, %rs267, 1;
	@%p189 bra 	$L__BB3_113;
	ld.shared.u16 	%rs50, [%r171+10];
	add.s16 	%rs268, %rs50, -1;
	and.b16  	%rs269, %rs50, %rs268;
	setp.eq.s16 	%p190, %rs269, 0;
	cvt.u32.u16 	%r918, %rs50;
	and.b32  	%r919, %r117, %r918;
	setp.eq.s32 	%p191, %r919, 0;
	or.pred  	%p192, %p190, %p191;
	@%p192 bra 	$L__BB3_113;
	and.b16  	%rs271, %rs50, %rs39;
	st.shared.u16 	[%r171+10], %rs271;
	setp.eq.s16 	%p193, %rs271, 0;
	mov.b16 	%rs645, 1;
	@%p193 bra 	$L__BB3_151;
$L__BB3_113:
	and.b16  	%rs272, %rs1, 255;
	setp.gt.u16 	%p194, %rs272, 1;
	@%p194 bra 	$L__BB3_116;
	ld.shared.u16 	%rs52, [%r171+12];
	add.s16 	%rs273, %rs52, -1;
	and.b16  	%rs274, %rs52, %rs273;
	setp.eq.s16 	%p195, %rs274, 0;
	cvt.u32.u16 	%r921, %rs52;
	and.b32  	%r922, %r117, %r921;
	setp.eq.s32 	%p196, %r922, 0;
	or.pred  	%p197, %p195, %p196;
	@%p197 bra 	$L__BB3_116;
	and.b16  	%rs276, %rs52, %rs39;
	st.shared.u16 	[%r171+12], %rs276;
	setp.eq.s16 	%p198, %rs276, 0;
	mov.b16 	%rs645, 1;
	@%p198 bra 	$L__BB3_151;
$L__BB3_116:
	and.b16  	%rs277, %rs1, 255;
	setp.gt.u16 	%p199, %rs277, 1;
	@%p199 bra 	$L__BB3_119;
	ld.shared.u16 	%rs54, [%r171+14];
	add.s16 	%rs278, %rs54, -1;
	and.b16  	%rs279, %rs54, %rs278;
	setp.eq.s16 	%p200, %rs279, 0;
	cvt.u32.u16 	%r924, %rs54;
	and.b32  	%r925, %r117, %r924;
	setp.eq.s32 	%p201, %r925, 0;
	or.pred  	%p202, %p200, %p201;
	@%p202 bra 	$L__BB3_119;
	and.b16  	%rs281, %rs54, %rs39;
	st.shared.u16 	[%r171+14], %rs281;
	setp.eq.s16 	%p203, %rs281, 0;
	mov.b16 	%rs645, 1;
	@%p203 bra 	$L__BB3_151;
$L__BB3_119:
	and.b16  	%rs282, %rs1, 255;
	setp.gt.u16 	%p204, %rs282, 1;
	@%p204 bra 	$L__BB3_122;
	ld.shared.u16 	%rs56, [%r171+16];
	add.s16 	%rs283, %rs56, -1;
	and.b16  	%rs284, %rs56, %rs283;
	setp.eq.s16 	%p205, %rs284, 0;
	cvt.u32.u16 	%r927, %rs56;
	and.b32  	%r928, %r117, %r927;
	setp.eq.s32 	%p206, %r928, 0;
	or.pred  	%p207, %p205, %p206;
	@%p207 bra 	$L__BB3_122;
	and.b16  	%rs286, %rs56, %rs39;
	st.shared.u16 	[%r171+16], %rs286;
	setp.eq.s16 	%p208, %rs286, 0;
	mov.b16 	%rs645, 1;
	@%p208 bra 	$L__BB3_151;
$L__BB3_122:
	and.b32  	%r930, %r1693, 65535;
	popc.b32 	%r931, %r930;
	setp.ne.s32 	%p209, %r931, 1;
	@%p209 bra 	$L__BB3_150;
	setp.eq.s32 	%p210, %r18, 0;
	brev.b32 	%r932, %r1693;
	bfind.shiftamt.u32 	%r933, %r932;
	cvt.u16.u32 	%rs287, %r117;
	not.b16 	%rs58, %rs287;
	shl.b32 	%r934, %r933, 1;
	mov.u32 	%r935, _ZZ23phase3_branching_kernelPtPiPKfS2_iE7s_cands;
	add.s32 	%r172, %r935, %r934;
	@%p210 bra 	$L__BB3_126;
	ld.shared.u16 	%rs59, [%r172];
	add.s16 	%rs288, %rs59, -1;
	and.b16  	%rs289, %rs59, %rs288;
	setp.eq.s16 	%p211, %rs289, 0;
	cvt.u32.u16 	%r936, %rs59;
	and.b32  	%r937, %r117, %r936;
	setp.eq.s32 	%p212, %r937, 0;
	or.pred  	%p213, %p211, %p212;
	@%p213 bra 	$L__BB3_126;
	and.b16  	%rs291, %rs59, %rs58;
	st.shared.u16 	[%r172], %rs291;
	setp.eq.s16 	%p214, %rs291, 0;
	mov.b16 	%rs645, 1;
	@%p214 bra 	$L__BB3_151;
$L__BB3_126:
	setp.lt.u32 	%p215, %r18, 2;
	@%p215 bra 	$L__BB3_129;
	ld.shared.u16 	%rs61, [%r172+18];
	add.s16 	%rs292, %rs61, -1;
	and.b16  	%rs293, %rs61, %rs292;
	setp.eq.s16 	%p216, %rs293, 0;
	cvt.u32.u16 	%r939, %rs61;
	and.b32  	%r940, %r117, %r939;
	setp.eq.s32 	%p217, %r940, 0;
	or.pred  	%p218, %p216, %p217;
	@%p218 bra 	$L__BB3_129;
	and.b16  	%rs295, %rs61, %rs58;
	st.shared.u16 	[%r172+18], %rs295;
	setp.eq.s16 	%p219, %rs295, 0;
	mov.b16 	%rs645, 1;
	@%p219 bra 	$L__BB3_151;
$L__BB3_129:
	setp.lt.u32 	%p220, %r18, 3;
	@%p220 bra 	$L__BB3_132;
	ld.shared.u16 	%rs63, [%r172+36];
	add.s16 	%rs296, %rs63, -1;
	and.b16  	%rs297, %rs63, %rs296;
	setp.eq.s16 	%p221, %rs297, 0;
	cvt.u32.u16 	%r942, %rs63;
	and.b32  	%r943, %r117, %r942;
	setp.eq.s32 	%p222, %r943, 0;
	or.pred  	%p223, %p221, %p222;
	@%p223 bra 	$L__BB3_132;
	and.b16  	%rs299, %rs63, %rs58;
	st.shared.u16 	[%r172+36], %rs299;
	setp.eq.s16 	%p224, %rs299, 0;
	mov.b16 	%rs645, 1;
	@%p224 bra 	$L__BB3_151;
$L__BB3_132:
	add.s32 	%r945, %r18, -1;
	setp.lt.u32 	%p225, %r945, 3;
	@%p225 bra 	$L__BB3_135;
	ld.shared.u16 	%rs65, [%r172+54];
	add.s16 	%rs300, %rs65, -1;
	and.b16  	%rs301, %rs65, %rs300;
	setp.eq.s16 	%p226, %rs301, 0;
	cvt.u32.u16 	%r946, %rs65;
	and.b32  	%r947, %r117, %r946;
	setp.eq.s32 	%p227, %r947, 0;
	or.pred  	%p228, %p226, %p227;
	@%p228 bra 	$L__BB3_135;
	and.b16  	%rs303, %rs65, %rs58;
	st.shared.u16 	[%r172+54], %rs303;
	setp.eq.s16 	%p229, %rs303, 0;
	mov.b16 	%rs645, 1;
	@%p229 bra 	$L__BB3_151;
$L__BB3_135:
	add.s32 	%r949, %r18, -2;
	setp.lt.u32 	%p230, %r949, 3;
	@%p230 bra 	$L__BB3_138;
	ld.shared.u16 	%rs67, [%r172+72];
	add.s16 	%rs304, %rs67, -1;
	and.b16  	%rs305, %rs67, %rs304;
	setp.eq.s16 	%p231, %rs305, 0;
	cvt.u32.u16 	%r950, %rs67;
	and.b32  	%r951, %r117, %r950;
	setp.eq.s32 	%p232, %r951, 0;
	or.pred  	%p233, %p231, %p232;
	@%p233 bra 	$L__BB3_138;
	and.b16  	%rs307, %rs67, %rs58;
	st.shared.u16 	[%r172+72], %rs307;
	setp.eq.s16 	%p234, %rs307, 0;
	mov.b16 	%rs645, 1;
	@%p234 bra 	$L__BB3_151;
$L__BB3_138:
	add.s32 	%r953, %r18, -3;
	setp.lt.u32 	%p235, %r953, 3;
	@%p235 bra 	$L__BB3_141;
	ld.shared.u16 	%rs69, [%r172+90];
	add.s16 	%rs308, %rs69, -1;
	and.b16  	%rs309, %rs69, %rs308;
	setp.eq.s16 	%p236, %rs309, 0;
	cvt.u32.u16 	%r954, %rs69;
	and.b32  	%r955, %r117, %r954;
	setp.eq.s32 	%p237, %r955, 0;
	or.pred  	%p238, %p236, %p237;
	@%p238 bra 	$L__BB3_141;
	and.b16  	%rs311, %rs69, %rs58;
	st.shared.u16 	[%r172+90], %rs311;
	setp.eq.s16 	%p239, %rs311, 0;
	mov.b16 	%rs645, 1;
	@%p239 bra 	$L__BB3_151;
$L__BB3_141:
	add.s32 	%r957, %r18, -4;
	setp.lt.u32 	%p240, %r957, 3;
	@%p240 bra 	$L__BB3_144;
	ld.shared.u16 	%rs71, [%r172+108];
	add.s16 	%rs312, %rs71, -1;
	and.b16  	%rs313, %rs71, %rs312;
	setp.eq.s16 	%p241, %rs313, 0;
	cvt.u32.u16 	%r958, %rs71;
	and.b32  	%r959, %r117, %r958;
	setp.eq.s32 	%p242, %r959, 0;
	or.pred  	%p243, %p241, %p242;
	@%p243 bra 	$L__BB3_144;
	and.b16  	%rs315, %rs71, %rs58;
	st.shared.u16 	[%r172+108], %rs315;
	setp.eq.s16 	%p244, %rs315, 0;
	mov.b16 	%rs645, 1;
	@%p244 bra 	$L__BB3_151;
$L__BB3_144:
	add.s32 	%r961, %r18, -5;
	setp.lt.u32 	%p245, %r961, 3;
	@%p245 bra 	$L__BB3_147;
	ld.shared.u16 	%rs73, [%r172+126];
	add.s16 	%rs316, %rs73, -1;
	and.b16  	%rs317, %rs73, %rs316;
	setp.eq.s16 	%p246, %rs317, 0;
	cvt.u32.u16 	%r962, %rs73;
	and.b32  	%r963, %r117, %r962;
	setp.eq.s32 	%p247, %r963, 0;
	or.pred  	%p248, %p246, %p247;
	@%p248 bra 	$L__BB3_147;
	and.b16  	%rs319, %rs73, %rs58;
	st.shared.u16 	[%r172+126], %rs319;
	setp.eq.s16 	%p249, %rs319, 0;
	mov.b16 	%rs645, 1;
	@%p249 bra 	$L__BB3_151;
$L__BB3_147:
	add.s32 	%r965, %r18, -6;
	setp.lt.u32 	%p250, %r965, 3;
	@%p250 bra 	$L__BB3_150;
	ld.shared.u16 	%rs75, [%r172+144];
	add.s16 	%rs320, %rs75, -1;
	and.b16  	%rs321, %rs75, %rs320;
	setp.eq.s16 	%p251, %rs321, 0;
	cvt.u32.u16 	%r966, %rs75;
	and.b32  	%r967, %r117, %r966;
	setp.eq.s32 	%p252, %r967, 0;
	or.pred  	%p253, %p251, %p252;
	@%p253 bra 	$L__BB3_150;
	and.b16  	%rs323, %rs75, %rs58;
	st.shared.u16 	[%r172+144], %rs323;
	setp.eq.s16 	%p254, %rs323, 0;
	mov.b16 	%rs645, 1;
	@%p254 bra 	$L__BB3_151;
$L__BB3_150:
	add.s32 	%r1688, %r1688, 1;
	setp.ne.s32 	%p255, %r1688, 9;
	@%p255 bra 	$L__BB3_75;
$L__BB3_151:
	and.b16  	%rs325, %rs37, 255;
	setp.ne.s16 	%p256, %rs325, 0;
	setp.gt.u32 	%p257, %r15, 17;
	selp.u16 	%rs326, 1, 0, %p256;
	or.b16  	%rs78, %rs645, %rs326;
	bar.warp.sync 	%r445;
	mov.b16 	%rs649, 0;
	@%p257 bra 	$L__BB3_185;
	mov.b32 	%r1716, 0;
	mov.b16 	%rs649, 0;
$L__BB3_153:
	mov.b32 	%r971, 1;
	shl.b32 	%r175, %r971, %r1716;
	ld.shared.u16 	%r972, [%r44];
	setp.eq.s32 	%p258, %r972, 0;
	and.b32  	%r973, %r175, %r972;
	setp.eq.s32 	%p259, %r973, 0;
	or.pred  	%p260, %p258, %p259;
	mov.b32 	%r1719, 0;
	mov.u32 	%r1720, %r1719;
	@%p260 bra 	$L__BB3_155;
	ld.const.u32 	%r976, [%rd11];
	mov.b32 	%r1720, 1;
	shl.b32 	%r1719, %r1720, %r976;
$L__BB3_155:
	ld.shared.u16 	%r977, [%r45];
	setp.eq.s32 	%p261, %r977, 0;
	and.b32  	%r978, %r175, %r977;
	setp.eq.s32 	%p262, %r978, 0;
	or.pred  	%p263, %p261, %p262;
	@%p263 bra 	$L__BB3_157;
	ld.const.u32 	%r980, [%rd12];
	mov.b32 	%r981, 1;
	shl.b32 	%r982, %r981, %r980;
	or.b32  	%r1719, %r982, %r1719;
	add.s32 	%r1720, %r1720, 1;
$L__BB3_157:
	ld.shared.u16 	%r983, [%r46];
	setp.eq.s32 	%p264, %r983, 0;
	and.b32  	%r984, %r175, %r983;
	setp.eq.s32 	%p265, %r984, 0;
	or.pred  	%p266, %p264, %p265;
	@%p266 bra 	$L__BB3_159;
	ld.const.u32 	%r986, [%rd13];
	mov.b32 	%r987, 1;
	shl.b32 	%r988, %r987, %r986;
	or.b32  	%r1719, %r988, %r1719;
	add.s32 	%r1720, %r1720, 1;
$L__BB3_159:
	ld.shared.u16 	%r989, [%r47];
	setp.eq.s32 	%p267, %r989, 0;
	and.b32  	%r990, %r175, %r989;
	setp.eq.s32 	%p268, %r990, 0;
	or.pred  	%p269, %p267, %p268;
	@%p269 bra 	$L__BB3_161;
	ld.const.u32 	%r992, [%rd14];
	mov.b32 	%r993, 1;
	shl.b32 	%r994, %r993, %r992;
	or.b32  	%r1719, %r994, %r1719;
	add.s32 	%r1720, %r1720, 1;
$L__BB3_161:
	ld.shared.u16 	%r995, [%r48];
	setp.eq.s32 	%p270, %r995, 0;
	and.b32  	%r996, %r175, %r995;
	setp.eq.s32 	%p271, %r996, 0;
	or.pred  	%p272, %p270, %p271;
	@%p272 bra 	$L__BB3_163;
	ld.const.u32 	%r998, [%rd15];
	mov.b32 	%r999, 1;
	shl.b32 	%r1000, %r999, %r998;
	or.b32  	%r1719, %r1000, %r1719;
	add.s32 	%r1720, %r1720, 1;
$L__BB3_163:
	ld.shared.u16 	%r1001, [%r49];
	setp.eq.s32 	%p273, %r1001, 0;
	and.b32  	%r1002, %r175, %r1001;
	setp.eq.s32 	%p274, %r1002, 0;
	or.pred  	%p275, %p273, %p274;
	@%p275 bra 	$L__BB3_165;
	ld.const.u32 	%r1004, [%rd16];
	mov.b32 	%r1005, 1;
	shl.b32 	%r1006, %r1005, %r1004;
	or.b32  	%r1719, %r1006, %r1719;
	add.s32 	%r1720, %r1720, 1;
$L__BB3_165:
	ld.shared.u16 	%r1007, [%r50];
	setp.eq.s32 	%p276, %r1007, 0;
	and.b32  	%r1008, %r175, %r1007;
	setp.eq.s32 	%p277, %r1008, 0;
	or.pred  	%p278, %p276, %p277;
	@%p278 bra 	$L__BB3_167;
	ld.const.u32 	%r1010, [%rd17];
	mov.b32 	%r1011, 1;
	shl.b32 	%r1012, %r1011, %r1010;
	or.b32  	%r1719, %r1012, %r1719;
	add.s32 	%r1720, %r1720, 1;
$L__BB3_167:
	ld.shared.u16 	%r1013, [%r51];
	setp.eq.s32 	%p279, %r1013, 0;
	and.b32  	%r1014, %r175, %r1013;
	setp.eq.s32 	%p280, %r1014, 0;
	or.pred  	%p281, %p279, %p280;
	@%p281 bra 	$L__BB3_169;
	ld.const.u32 	%r1016, [%rd18];
	mov.b32 	%r1017, 1;
	shl.b32 	%r1018, %r1017, %r1016;
	or.b32  	%r1719, %r1018, %r1719;
	add.s32 	%r1720, %r1720, 1;
$L__BB3_169:
	ld.shared.u16 	%r1019, [%r52];
	setp.eq.s32 	%p282, %r1019, 0;
	and.b32  	%r1020, %r175, %r1019;
	setp.eq.s32 	%p283, %r1020, 0;
	or.pred  	%p284, %p282, %p283;
	@%p284 bra 	$L__BB3_171;
	ld.const.u32 	%r1022, [%rd19];
	mov.b32 	%r1023, 1;
	shl.b32 	%r1024, %r1023, %r1022;
	or.b32  	%r1719, %r1024, %r1719;
	add.s32 	%r1720, %r1720, 1;
$L__BB3_171:
	setp.lt.u32 	%p285, %r1720, 2;
	@%p285 bra 	$L__BB3_184;
	and.b32  	%r1025, %r1719, 65535;
	popc.b32 	%r1026, %r1025;
	setp.ne.s32 	%p286, %r1026, 1;
	@%p286 bra 	$L__BB3_184;
	brev.b32 	%r1027, %r1719;
	bfind.shiftamt.u32 	%r1028, %r1027;
	mul.hi.s32 	%r1030, %r1028, 1431655766;
	shr.u32 	%r1031, %r1030, 31;
	add.s32 	%r1032, %r1030, %r1031;
	mul.lo.s32 	%r1735, %r1032, 3;
	sub.s32 	%r1033, %r1028, %r1735;
	mul.lo.s32 	%r212, %r1033, 3;
	cvt.u16.u32 	%rs328, %r175;
	not.b16 	%rs80, %rs328;
	add.s32 	%r213, %r1735, 2;
	add.s32 	%r214, %r212, 1;
	add.s32 	%r215, %r212, 2;
$L__BB3_174:
	mov.u32 	%r216, %r1735;
	selp.b32 	%r1034, %r212, %r216, %p30;
	setp.eq.s32 	%p288, %r19, %r1034;
	mad.lo.s32 	%r1035, %r216, 9, %r212;
	shl.b32 	%r1036, %r1035, 1;
	mov.u32 	%r1037, _ZZ23phase3_branching_kernelPtPiPKfS2_iE7s_cands;
	add.s32 	%r217, %r1037, %r1036;
	@%p288 bra 	$L__BB3_177;
	ld.shared.u16 	%rs82, [%r217];
	add.s16 	%rs329, %rs82, -1;
	and.b16  	%rs330, %rs82, %rs329;
	setp.eq.s16 	%p289, %rs330, 0;
	cvt.u32.u16 	%r1038, %rs82;
	and.b32  	%r1039, %r175, %r1038;
	setp.eq.s32 	%p290, %r1039, 0;
	or.pred  	%p291, %p289, %p290;
	@%p291 bra 	$L__BB3_177;
	and.b16  	%rs332, %rs82, %rs80;
	st.shared.u16 	[%r217], %rs332;
	setp.eq.s16 	%p292, %rs332, 0;
	mov.b16 	%rs649, 1;
	@%p292 bra 	$L__BB3_185;
$L__BB3_177:
	selp.b32 	%r1041, %r214, %r216, %p30;
	setp.eq.s32 	%p294, %r19, %r1041;
	@%p294 bra 	$L__BB3_180;
	ld.shared.u16 	%rs84, [%r217+2];
	add.s16 	%rs333, %rs84, -1;
	and.b16  	%rs334, %rs84, %rs333;
	setp.eq.s16 	%p295, %rs334, 0;
	cvt.u32.u16 	%r1042, %rs84;
	and.b32  	%r1043, %r175, %r1042;
	setp.eq.s32 	%p296, %r1043, 0;
	or.pred  	%p297, %p295, %p296;
	@%p297 bra 	$L__BB3_180;
	and.b16  	%rs336, %rs84, %rs80;
	st.shared.u16 	[%r217+2], %rs336;
	setp.eq.s16 	%p298, %rs336, 0;
	mov.b16 	%rs649, 1;
	@%p298 bra 	$L__BB3_185;
$L__BB3_180:
	selp.b32 	%r1045, %r215, %r216, %p30;
	setp.eq.s32 	%p300, %r19, %r1045;
	@%p300 bra 	$L__BB3_183;
	ld.shared.u16 	%rs86, [%r217+4];
	add.s16 	%rs337, %rs86, -1;
	and.b16  	%rs338, %rs86, %rs337;
	setp.eq.s16 	%p301, %rs338, 0;
	cvt.u32.u16 	%r1046, %rs86;
	and.b32  	%r1047, %r175, %r1046;
	setp.eq.s32 	%p302, %r1047, 0;
	or.pred  	%p303, %p301, %p302;
	@%p303 bra 	$L__BB3_183;
	and.b16  	%rs340, %rs86, %rs80;
	st.shared.u16 	[%r217+4], %rs340;
	setp.eq.s16 	%p304, %rs340, 0;
	mov.b16 	%rs649, 1;
	@%p304 bra 	$L__BB3_185;
$L__BB3_183:
	add.s32 	%r1735, %r216, 1;
	setp.lt.s32 	%p305, %r216, %r213;
	@%p305 bra 	$L__BB3_174;
$L__BB3_184:
	add.s32 	%r1716, %r1716, 1;
	setp.ne.s32 	%p306, %r1716, 9;
	@%p306 bra 	$L__BB3_153;
$L__BB3_185:
	and.b16  	%rs341, %rs78, 255;
	setp.ne.s16 	%p307, %rs341, 0;
	setp.ne.s32 	%p308, %r445, -1;
	selp.u16 	%rs342, 1, 0, %p307;
	or.b16  	%rs90, %rs649, %rs342;
	bar.warp.sync 	%r445;
	@%p308 bra 	$L__BB3_187;
	and.b16  	%rs344, %rs90, 255;
	setp.ne.s16 	%p340, %rs344, 0;
	mov.b32 	%r1239, -1;
	vote.sync.ballot.b32 	%r1794, %p340, %r1239;
	bra.uni 	$L__BB3_246;
$L__BB3_187:
	and.b16  	%rs343, %rs90, 255;
	setp.ne.s16 	%p309, %rs343, 0;
	and.b32  	%r1049, %r445, 4;
	setp.eq.s32 	%p310, %r1049, 0;
	and.b32  	%r1050, %r445, 2;
	and.b32  	%r1051, %r445, 1;
	vote.sync.ballot.b32 	%r1052, %p309, %r445;
	and.b32  	%r1053, %r1052, %r1051;
	mov.b32 	%r1054, 1;
	shl.b32 	%r1055, %r1054, %r1051;
	and.b32  	%r1056, %r1052, %r445;
	shl.b32 	%r1057, %r1056, 30;
	shr.s32 	%r1058, %r1057, 31;
	and.b32  	%r1059, %r1058, %r1055;
	or.b32  	%r1738, %r1053, %r1059;
	shr.u32 	%r1060, %r1050, 1;
	add.s32 	%r1739, %r1051, %r1060;
	@%p310 bra 	$L__BB3_189;
	shl.b32 	%r1061, %r1052, 29;
	shr.s32 	%r1062, %r1061, 31;
	mov.b32 	%r1063, 1;
	shl.b32 	%r1064, %r1063, %r1739;
	and.b32  	%r1065, %r1062, %r1064;
	or.b32  	%r1738, %r1065, %r1738;
	add.s32 	%r1739, %r1739, 1;
$L__BB3_189:
	and.b32  	%r1066, %r445, 8;
	setp.eq.s32 	%p312, %r1066, 0;
	@%p312 bra 	$L__BB3_191;
	shl.b32 	%r1067, %r1052, 28;
	shr.s32 	%r1068, %r1067, 31;
	mov.b32 	%r1069, 1;
	shl.b32 	%r1070, %r1069, %r1739;
	and.b32  	%r1071, %r1068, %r1070;
	or.b32  	%r1738, %r1071, %r1738;
	add.s32 	%r1739, %r1739, 1;
$L__BB3_191:
	and.b32  	%r1072, %r445, 16;
	setp.eq.s32 	%p313, %r1072, 0;
	@%p313 bra 	$L__BB3_193;
	shl.b32 	%r1073, %r1052, 27;
	shr.s32 	%r1074, %r1073, 31;
	mov.b32 	%r1075, 1;
	shl.b32 	%r1076, %r1075, %r1739;
	and.b32  	%r1077, %r1074, %r1076;
	or.b32  	%r1738, %r1077, %r1738;
	add.s32 	%r1739, %r1739, 1;
$L__BB3_193:
	and.b32  	%r1078, %r445, 32;
	setp.eq.s32 	%p314, %r1078, 0;
	@%p314 bra 	$L__BB3_195;
	shl.b32 	%r1079, %r1052, 26;
	shr.s32 	%r1080, %r1079, 31;
	mov.b32 	%r1081, 1;
	shl.b32 	%r1082, %r1081, %r1739;
	and.b32  	%r1083, %r1080, %r1082;
	or.b32  	%r1738, %r1083, %r1738;
	add.s32 	%r1739, %r1739, 1;
$L__BB3_195:
	and.b32  	%r1084, %r445, 64;
	setp.eq.s32 	%p315, %r1084, 0;
	@%p315 bra 	$L__BB3_197;
	shl.b32 	%r1085, %r1052, 25;
	shr.s32 	%r1086, %r1085, 31;
	mov.b32 	%r1087, 1;
	shl.b32 	%r1088, %r1087, %r1739;
	and.b32  	%r1089, %r1086, %r1088;
	or.b32  	%r1738, %r1089, %r1738;
	add.s32 	%r1739, %r1739, 1;
$L__BB3_197:
	and.b32  	%r1090, %r445, 128;
	setp.eq.s32 	%p316, %r1090, 0;
	@%p316 bra 	$L__BB3_199;
	shl.b32 	%r1091, %r1052, 24;
	shr.s32 	%r1092, %r1091, 31;
	mov.b32 	%r1093, 1;
	shl.b32 	%r1094, %r1093, %r1739;
	and.b32  	%r1095, %r1092, %r1094;
	or.b32  	%r1738, %r1095, %r1738;
	add.s32 	%r1739, %r1739, 1;
$L__BB3_199:
	and.b32  	%r1096, %r445, 256;
	setp.eq.s32 	%p317, %r1096, 0;
	@%p317 bra 	$L__BB3_201;
	shl.b32 	%r1097, %r1052, 23;
	shr.s32 	%r1098, %r1097, 31;
	mov.b32 	%r1099, 1;
	shl.b32 	%r1100, %r1099, %r1739;
	and.b32  	%r1101, %r1098, %r1100;
	or.b32  	%r1738, %r1101, %r1738;
	add.s32 	%r1739, %r1739, 1;
$L__BB3_201:
	and.b32  	%r1102, %r445, 512;
	setp.eq.s32 	%p318, %r1102, 0;
	@%p318 bra 	$L__BB3_203;
	shl.b32 	%r1103, %r1052, 22;
	shr.s32 	%r1104, %r1103, 31;
	mov.b32 	%r1105, 1;
	shl.b32 	%r1106, %r1105, %r1739;
	and.b32  	%r1107, %r1104, %r1106;
	or.b32  	%r1738, %r1107, %r1738;
	add.s32 	%r1739, %r1739, 1;
$L__BB3_203:
	and.b32  	%r1108, %r445, 1024;
	setp.eq.s32 	%p319, %r1108, 0;
	@%p319 bra 	$L__BB3_205;
	shl.b32 	%r1109, %r1052, 21;
	shr.s32 	%r1110, %r1109, 31;
	mov.b32 	%r1111, 1;
	shl.b32 	%r1112, %r1111, %r1739;
	and.b32  	%r1113, %r1110, %r1112;
	or.b32  	%r1738, %r1113, %r1738;
	add.s32 	%r1739, %r1739, 1;
$L__BB3_205:
	and.b32  	%r1114, %r445, 2048;
	setp.eq.s32 	%p320, %r1114, 0;
	@%p320 bra 	$L__BB3_207;
	shl.b32 	%r1115, %r1052, 20;
	shr.s32 	%r1116, %r1115, 31;
	mov.b32 	%r1117, 1;
	shl.b32 	%r1118, %r1117, %r1739;
	and.b32  	%r1119, %r1116, %r1118;
	or.b32  	%r1738, %r1119, %r1738;
	add.s32 	%r1739, %r1739, 1;
$L__BB3_207:
	and.b32  	%r1120, %r445, 4096;
	setp.eq.s32 	%p321, %r1120, 0;
	@%p321 bra 	$L__BB3_209;
	shl.b32 	%r1121, %r1052, 19;
	shr.s32 	%r1122, %r1121, 31;
	mov.b32 	%r1123, 1;
	shl.b32 	%r1124, %r1123, %r1739;
	and.b32  	%r1125, %r1122, %r1124;
	or.b32  	%r1738, %r1125, %r1738;
	add.s32 	%r1739, %r1739, 1;
$L__BB3_209:
	and.b32  	%r1126, %r445, 8192;
	setp.eq.s32 	%p322, %r1126, 0;
	@%p322 bra 	$L__BB3_211;
	shl.b32 	%r1127, %r1052, 18;
	shr.s32 	%r1128, %r1127, 31;
	mov.b32 	%r1129, 1;
	shl.b32 	%r1130, %r1129, %r1739;
	and.b32  	%r1131, %r1128, %r1130;
	or.b32  	%r1738, %r1131, %r1738;
	add.s32 	%r1739, %r1739, 1;
$L__BB3_211:
	and.b32  	%r1132, %r445, 16384;
	setp.eq.s32 	%p323, %r1132, 0;
	@%p323 bra 	$L__BB3_213;
	shl.b32 	%r1133, %r1052, 17;
	shr.s32 	%r1134, %r1133, 31;
	mov.b32 	%r1135, 1;
	shl.b32 	%r1136, %r1135, %r1739;
	and.b32  	%r1137, %r1134, %r1136;
	or.b32  	%r1738, %r1137, %r1738;
	add.s32 	%r1739, %r1739, 1;
$L__BB3_213:
	and.b32  	%r1138, %r445, 32768;
	setp.eq.s32 	%p324, %r1138, 0;
	@%p324 bra 	$L__BB3_215;
	shl.b32 	%r1139, %r1052, 16;
	shr.s32 	%r1140, %r1139, 31;
	mov.b32 	%r1141, 1;
	shl.b32 	%r1142, %r1141, %r1739;
	and.b32  	%r1143, %r1140, %r1142;
	or.b32  	%r1738, %r1143, %r1738;
	add.s32 	%r1739, %r1739, 1;
$L__BB3_215:
	and.b32  	%r1144, %r445, 65536;
	setp.eq.s32 	%p325, %r1144, 0;
	@%p325 bra 	$L__BB3_217;
	shl.b32 	%r1145, %r1052, 15;
	shr.s32 	%r1146, %r1145, 31;
	mov.b32 	%r1147, 1;
	shl.b32 	%r1148, %r1147, %r1739;
	and.b32  	%r1149, %r1146, %r1148;
	or.b32  	%r1738, %r1149, %r1738;
	add.s32 	%r1739, %r1739, 1;
$L__BB3_217:
	and.b32  	%r1150, %r445, 131072;
	setp.eq.s32 	%p326, %r1150, 0;
	@%p326 bra 	$L__BB3_219;
	shl.b32 	%r1151, %r1052, 14;
	shr.s32 	%r1152, %r1151, 31;
	mov.b32 	%r1153, 1;
	shl.b32 	%r1154, %r1153, %r1739;
	and.b32  	%r1155, %r1152, %r1154;
	or.b32  	%r1738, %r1155, %r1738;
	add.s32 	%r1739, %r1739, 1;
$L__BB3_219:
	and.b32  	%r1156, %r445, 262144;
	setp.eq.s32 	%p327, %r1156, 0;
	@%p327 bra 	$L__BB3_221;
	shl.b32 	%r1157, %r1052, 13;
	shr.s32 	%r1158, %r1157, 31;
	mov.b32 	%r1159, 1;
	shl.b32 	%r1160, %r1159, %r1739;
	and.b32  	%r1161, %r1158, %r1160;
	or.b32  	%r1738, %r1161, %r1738;
	add.s32 	%r1739, %r1739, 1;
$L__BB3_221:
	and.b32  	%r1162, %r445, 524288;
	setp.eq.s32 	%p328, %r1162, 0;
	@%p328 bra 	$L__BB3_223;
	shl.b32 	%r1163, %r1052, 12;
	shr.s32 	%r1164, %r1163, 31;
	mov.b32 	%r1165, 1;
	shl.b32 	%r1166, %r1165, %r1739;
	and.b32  	%r1167, %r1164, %r1166;
	or.b32  	%r1738, %r1167, %r1738;
	add.s32 	%r1739, %r1739, 1;
$L__BB3_223:
	and.b32  	%r1168, %r445, 1048576;
	setp.eq.s32 	%p329, %r1168, 0;
	@%p329 bra 	$L__BB3_225;
	shl.b32 	%r1169, %r1052, 11;
	shr.s32 	%r1170, %r1169, 31;
	mov.b32 	%r1171, 1;
	shl.b32 	%r1172, %r1171, %r1739;
	and.b32  	%r1173, %r1170, %r1172;
	or.b32  	%r1738, %r1173, %r1738;
	add.s32 	%r1739, %r1739, 1;
$L__BB3_225:
	and.b32  	%r1174, %r445, 2097152;
	setp.eq.s32 	%p330, %r1174, 0;
	@%p330 bra 	$L__BB3_227;
	shl.b32 	%r1175, %r1052, 10;
	shr.s32 	%r1176, %r1175, 31;
	mov.b32 	%r1177, 1;
	shl.b32 	%r1178, %r1177, %r1739;
	and.b32  	%r1179, %r1176, %r1178;
	or.b32  	%r1738, %r1179, %r1738;
	add.s32 	%r1739, %r1739, 1;
$L__BB3_227:
	and.b32  	%r1180, %r445, 4194304;
	setp.eq.s32 	%p331, %r1180, 0;
	@%p331 bra 	$L__BB3_229;
	shl.b32 	%r1181, %r1052, 9;
	shr.s32 	%r1182, %r1181, 31;
	mov.b32 	%r1183, 1;
	shl.b32 	%r1184, %r1183, %r1739;
	and.b32  	%r1185, %r1182, %r1184;
	or.b32  	%r1738, %r1185, %r1738;
	add.s32 	%r1739, %r1739, 1;
$L__BB3_229:
	and.b32  	%r1186, %r445, 8388608;
	setp.eq.s32 	%p332, %r1186, 0;
	@%p332 bra 	$L__BB3_231;
	shl.b32 	%r1187, %r1052, 8;
	shr.s32 	%r1188, %r1187, 31;
	mov.b32 	%r1189, 1;
	shl.b32 	%r1190, %r1189, %r1739;
	and.b32  	%r1191, %r1188, %r1190;
	or.b32  	%r1738, %r1191, %r1738;
	add.s32 	%r1739, %r1739, 1;
$L__BB3_231:
	and.b32  	%r1192, %r445, 16777216;
	setp.eq.s32 	%p333, %r1192, 0;
	@%p333 bra 	$L__BB3_233;
	shl.b32 	%r1193, %r1052, 7;
	shr.s32 	%r1194, %r1193, 31;
	mov.b32 	%r1195, 1;
	shl.b32 	%r1196, %r1195, %r1739;
	and.b32  	%r1197, %r1194, %r1196;
	or.b32  	%r1738, %r1197, %r1738;
	add.s32 	%r1739, %r1739, 1;
$L__BB3_233:
	and.b32  	%r1198, %r445, 33554432;
	setp.eq.s32 	%p334, %r1198, 0;
	@%p334 bra 	$L__BB3_235;
	shl.b32 	%r1199, %r1052, 6;
	shr.s32 	%r1200, %r1199, 31;
	mov.b32 	%r1201, 1;
	shl.b32 	%r1202, %r1201, %r1739;
	and.b32  	%r1203, %r1200, %r1202;
	or.b32  	%r1738, %r1203, %r1738;
	add.s32 	%r1739, %r1739, 1;
$L__BB3_235:
	and.b32  	%r1204, %r445, 67108864;
	setp.eq.s32 	%p335, %r1204, 0;
	@%p335 bra 	$L__BB3_237;
	shl.b32 	%r1205, %r1052, 5;
	shr.s32 	%r1206, %r1205, 31;
	mov.b32 	%r1207, 1;
	shl.b32 	%r1208, %r1207, %r1739;
	and.b32  	%r1209, %r1206, %r1208;
	or.b32  	%r1738, %r1209, %r1738;
	add.s32 	%r1739, %r1739, 1;
$L__BB3_237:
	and.b32  	%r1210, %r445, 134217728;
	setp.eq.s32 	%p336, %r1210, 0;
	@%p336 bra 	$L__BB3_239;
	shl.b32 	%r1211, %r1052, 4;
	shr.s32 	%r1212, %r1211, 31;
	mov.b32 	%r1213, 1;
	shl.b32 	%r1214, %r1213, %r1739;
	and.b32  	%r1215, %r1212, %r1214;
	or.b32  	%r1738, %r1215, %r1738;
	add.s32 	%r1739, %r1739, 1;
$L__BB3_239:
	and.b32  	%r1216, %r445, 268435456;
	setp.eq.s32 	%p337, %r1216, 0;
	@%p337 bra 	$L__BB3_241;
	shl.b32 	%r1217, %r1052, 3;
	shr.s32 	%r1218, %r1217, 31;
	mov.b32 	%r1219, 1;
	shl.b32 	%r1220, %r1219, %r1739;
	and.b32  	%r1221, %r1218, %r1220;
	or.b32  	%r1738, %r1221, %r1738;
	add.s32 	%r1739, %r1739, 1;
$L__BB3_241:
	and.b32  	%r1222, %r445, 536870912;
	setp.eq.s32 	%p338, %r1222, 0;
	@%p338 bra 	$L__BB3_243;
	shl.b32 	%r1223, %r1052, 2;
	shr.s32 	%r1224, %r1223, 31;
	mov.b32 	%r1225, 1;
	shl.b32 	%r1226, %r1225, %r1739;
	and.b32  	%r1227, %r1224, %r1226;
	or.b32  	%r1738, %r1227, %r1738;
	add.s32 	%r1739, %r1739, 1;
$L__BB3_243:
	and.b32  	%r1228, %r445, 1073741824;
	setp.eq.s32 	%p339, %r1228, 0;
	@%p339 bra 	$L__BB3_245;
	shl.b32 	%r1229, %r1052, 1;
	shr.s32 	%r1230, %r1229, 31;
	mov.b32 	%r1231, 1;
	shl.b32 	%r1232, %r1231, %r1739;
	and.b32  	%r1233, %r1230, %r1232;
	or.b32  	%r1738, %r1233, %r1738;
	add.s32 	%r1739, %r1739, 1;
$L__BB3_245:
	and.b32  	%r1234, %r445, %r1052;
	mov.b32 	%r1235, 1;
	shl.b32 	%r1236, %r1235, %r1739;
	shr.s32 	%r1237, %r1234, 31;
	and.b32  	%r1238, %r1237, %r1236;
	or.b32  	%r1794, %r1738, %r1238;
$L__BB3_246:
	shl.b32 	%r1240, %r10, 1;
	mov.u32 	%r1241, _ZZ23phase3_branching_kernelPtPiPKfS2_iE7s_cands;
	add.s32 	%r342, %r1241, %r1240;
	setp.eq.s32 	%p342, %r1794, 0;
	@%p342 bra 	$L__BB3_256;
	mov.u32 	%r1795, %r15;
$L__BB3_248:
	shl.b32 	%r1242, %r1795, 1;
	mov.u32 	%r1243, _ZZ23phase3_branching_kernelPtPiPKfS2_iE7s_cands;
	add.s32 	%r1244, %r1243, %r1242;
	ld.shared.u16 	%rs91, [%r1244];
	setp.ne.s16 	%p343, %rs91, 0;
	add.s32 	%r344, %r1795, 32;
	setp.lt.u32 	%p344, %r1795, 49;
	and.pred  	%p345, %p343, %p344;
	mov.u32 	%r1795, %r344;
	@%p345 bra 	$L__BB3_248;
	setp.eq.s16 	%p346, %rs91, 0;
	vote.sync.ballot.b32 	%r1245, %p346, %r445;
	setp.eq.s32 	%p348, %r1245, 0;
	@%p348 bra 	$L__BB3_17;
$L__BB3_250:
	setp.ne.s32 	%p500, %r1809, 0;
	mov.b32 	%r1811, -1;
	@%p500 bra 	$L__BB3_328;
$L__BB3_251:
	ld.param.u64 	%rd83, [_Z23phase3_branching_kernelPtPiPKfS2_i_param_0];
	bar.warp.sync 	%r416;
	mov.u32 	%r1657, %ctaid.x;
	mad.lo.s32 	%r1658, %r1657, 81, %r1813;
	mul.wide.u32 	%rd81, %r1658, 2;
	cvta.to.global.u64 	%rd82, %rd83;
	add.s64 	%rd85, %rd82, %rd81;
	shl.b32 	%r1659, %r1813, 1;
	mov.u32 	%r1660, _ZZ23phase3_branching_kernelPtPiPKfS2_iE7s_cands;
	add.s32 	%r1812, %r1660, %r1659;
$L__BB3_252:
	ld.shared.u16 	%rs606, [%r1812];
	st.global.u16 	[%rd85], %rs606;
	add.s32 	%r412, %r1813, 32;
	add.s64 	%rd85, %rd85, 64;
	add.s32 	%r1812, %r1812, 64;
	setp.lt.u32 	%p566, %r1813, 49;
	mov.u32 	%r1813, %r412;
	@%p566 bra 	$L__BB3_252;
	setp.ne.s32 	%p567, %r4, 0;
	@%p567 bra 	$L__BB3_255;
	st.global.u32 	[%rd4], %r1811;
$L__BB3_255:
	ret;
$L__BB3_256:
	mov.b32 	%r1796, 0;
	bra.uni 	$L__BB3_262;
$L__BB3_257:
	setp.eq.s32 	%p351, %r1796, 80;
	mov.b32 	%r1811, 3;
	@%p351 bra 	$L__BB3_251;
	ld.shared.u16 	%rs348, [%r347+2];
	add.s16 	%rs349, %rs348, -1;
	xor.b16  	%rs350, %rs348, %rs349;
	setp.le.u16 	%p352, %rs350, %rs349;
	@%p352 bra 	$L__BB3_263;
	ld.shared.u16 	%rs351, [%r347+4];
	add.s16 	%rs352, %rs351, -1;
	xor.b16  	%rs353, %rs351, %rs352;
	setp.le.u16 	%p353, %rs353, %rs352;
	@%p353 bra 	$L__BB3_263;
	ld.shared.u16 	%rs354, [%r347+6];
	add.s16 	%rs355, %rs354, -1;
	xor.b16  	%rs356, %rs354, %rs355;
	setp.le.u16 	%p354, %rs356, %rs355;
	@%p354 bra 	$L__BB3_263;
	add.s32 	%r1796, %r1796, 4;
$L__BB3_262:
	shl.b32 	%r1247, %r1796, 1;
	mov.u32 	%r1248, _ZZ23phase3_branching_kernelPtPiPKfS2_iE7s_cands;
	add.s32 	%r347, %r1248, %r1247;
	ld.shared.u16 	%rs345, [%r347];
	add.s16 	%rs346, %rs345, -1;
	xor.b16  	%rs347, %rs345, %rs346;
	setp.gt.u16 	%p350, %rs347, %rs346;
	@%p350 bra 	$L__BB3_257;
$L__BB3_263:
	// begin inline asm
	activemask.b32 %r1250;
	// end inline asm
	popc.b32 	%r1805, %r1250;
	and.b32  	%r1252, %r1250, %r417;
	popc.b32 	%r1802, %r1252;
	mov.b32 	%r1800, 10;
	mov.u32 	%r1797, %r1802;
$L__BB3_264:
	shl.b32 	%r1253, %r1797, 1;
	add.s32 	%r1255, %r1248, %r1253;
	ld.shared.u16 	%r1256, [%r1255];
	popc.b32 	%r1257, %r1256;
	cvt.u16.u32 	%rs357, %r1257;
	setp.lt.u16 	%p355, %rs357, 2;
	min.s32 	%r1258, %r1257, %r1800;
	selp.b32 	%r1800, %r1800, %r1258, %p355;
	add.s32 	%r354, %r1797, 32;
	setp.lt.u32 	%p356, %r1797, 49;
	mov.u32 	%r1797, %r354;
	@%p356 bra 	$L__BB3_264;
	setp.lt.u32 	%p357, %r1805, 2;
	mov.u32 	%r1799, %r1805;
	@%p357 bra 	$L__BB3_270;
$L__BB3_266:
	setp.ne.s32 	%p358, %r1250, -1;
	shr.u32 	%r357, %r1799, 1;
	@%p358 bra 	$L__BB3_268;
	shfl.sync.down.b32	%r1801|%p1, %r1800, %r357, 31, -1;
	bra.uni 	$L__BB3_269;
$L__BB3_268:
	// begin inline asm
	mov.u32 %r1259, %laneid;
	// end inline asm
	add.s32 	%r1260, %r357, 1;
	fns.b32 	%r1261, %r1250, %r1259, %r1260;
	setp.gt.u32 	%p359, %r1261, 31;
	selp.b32 	%r1262, %r1259, %r1261, %p359;
	shfl.sync.idx.b32	%r1801|%p2, %r1800, %r1262, 31, %r1250;
$L__BB3_269:
	min.s32 	%r1800, %r1801, %r1800;
	setp.gt.u32 	%p360, %r1799, 3;
	mov.u32 	%r1799, %r357;
	@%p360 bra 	$L__BB3_266;
$L__BB3_270:
	brev.b32 	%r1263, %r1250;
	bfind.shiftamt.u32 	%r363, %r1263;
	shfl.sync.idx.b32	%r364|%p361, %r1800, %r363, 31, %r1250;
	setp.gt.s32 	%p362, %r364, 9;
	@%p362 bra 	$L__BB3_250;
	mov.b32 	%r1804, -1;
	mov.f32 	%f218, 0fBF800000;
$L__BB3_272:
	mov.u32 	%r365, %r1802;
	shl.b32 	%r1265, %r365, 1;
	add.s32 	%r1267, %r1248, %r1265;
	ld.shared.u16 	%rs358, [%r1267];
	cvt.u32.u16 	%r1268, %rs358;
	popc.b32 	%r1269, %r1268;
	cvt.u16.u32 	%rs359, %r1269;
	setp.lt.u16 	%p363, %rs359, 2;
	setp.ne.s32 	%p364, %r364, %r1269;
	or.pred  	%p365, %p363, %p364;
	@%p365 bra 	$L__BB3_317;
	add.s32 	%r1270, %r1268, -1;
	and.b32  	%r1271, %r1270, %r1268;
	setp.eq.s32 	%p366, %r1271, 0;
	mov.f32 	%f217, 0f00000000;
	@%p366 bra 	$L__BB3_315;
	mul.wide.u32 	%rd70, %r365, 80;
	mov.u64 	%rd71, d_peers;
	add.s64 	%rd23, %rd71, %rd70;
	ld.const.u32 	%r1272, [%rd23];
	shl.b32 	%r1273, %r1272, 1;
	add.s32 	%r1275, %r1248, %r1273;
	ld.shared.u16 	%rs93, [%r1275];
	setp.eq.s16 	%p367, %rs93, 0;
	cvt.u32.u16 	%r368, %rs93;
	add.s32 	%r1276, %r368, -1;
	and.b32  	%r1277, %r1276, %r368;
	setp.eq.s32 	%p368, %r1277, 0;
	or.pred  	%p369, %p367, %p368;
	mov.f32 	%f198, 0f00000000;
	@%p369 bra 	$L__BB3_276;
	and.b16  	%rs360, %rs93, %rs358;
	cvt.u32.u16 	%r1279, %rs360;
	popc.b32 	%r1280, %r1279;
	cvt.u16.u32 	%rs361, %r1280;
	popc.b32 	%r1281, %r368;
	cvt.rn.f32.u16 	%f133, %rs361;
	cvt.rn.f32.u32 	%f134, %r1281;
	div.rn.f32 	%f135, %f133, %f134;
	add.f32 	%f198, %f135, 0f00000000;
$L__BB3_276:
	ld.const.u32 	%r1282, [%rd23+4];
	shl.b32 	%r1283, %r1282, 1;
	add.s32 	%r1285, %r1248, %r1283;
	ld.shared.u16 	%rs94, [%r1285];
	setp.eq.s16 	%p370, %rs94, 0;
	cvt.u32.u16 	%r369, %rs94;
	add.s32 	%r1286, %r369, -1;
	and.b32  	%r1287, %r1286, %r369;
	setp.eq.s32 	%p371, %r1287, 0;
	or.pred  	%p372, %p370, %p371;
	@%p372 bra 	$L__BB3_278;
	and.b16  	%rs362, %rs94, %rs358;
	cvt.u32.u16 	%r1289, %rs362;
	popc.b32 	%r1290, %r1289;
	cvt.u16.u32 	%rs363, %r1290;
	popc.b32 	%r1291, %r369;
	cvt.rn.f32.u16 	%f136, %rs363;
	cvt.rn.f32.u32 	%f137, %r1291;
	div.rn.f32 	%f138, %f136, %f137;
	add.f32 	%f198, %f198, %f138;
$L__BB3_278:
	ld.const.u32 	%r1292, [%rd23+8];
	shl.b32 	%r1293, %r1292, 1;
	add.s32 	%r1295, %r1248, %r1293;
	ld.shared.u16 	%rs95, [%r1295];
	setp.eq.s16 	%p373, %rs95, 0;
	cvt.u32.u16 	%r370, %rs95;
	add.s32 	%r1296, %r370, -1;
	and.b32  	%r1297, %r1296, %r370;
	setp.eq.s32 	%p374, %r1297, 0;
	or.pred  	%p375, %p373, %p374;
	@%p375 bra 	$L__BB3_280;
	and.b16  	%rs364, %rs95, %rs358;
	cvt.u32.u16 	%r1299, %rs364;
	popc.b32 	%r1300, %r1299;
	cvt.u16.u32 	%rs365, %r1300;
	popc.b32 	%r1301, %r370;
	cvt.rn.f32.u16 	%f139, %rs365;
	cvt.rn.f32.u32 	%f140, %r1301;
	div.rn.f32 	%f141, %f139, %f140;
	add.f32 	%f198, %f198, %f141;
$L__BB3_280:
	ld.const.u32 	%r1302, [%rd23+12];
	shl.b32 	%r1303, %r1302, 1;
	add.s32 	%r1305, %r1248, %r1303;
	ld.shared.u16 	%rs96, [%r1305];
	setp.eq.s16 	%p376, %rs96, 0;
	cvt.u32.u16 	%r371, %rs96;
	add.s32 	%r1306, %r371, -1;
	and.b32  	%r1307, %r1306, %r371;
	setp.eq.s32 	%p377, %r1307, 0;
	or.pred  	%p378, %p376, %p377;
	@%p378 bra 	$L__BB3_282;
	and.b16  	%rs366, %rs96, %rs358;
	cvt.u32.u16 	%r1309, %rs366;
	popc.b32 	%r1310, %r1309;
	cvt.u16.u32 	%rs367, %r1310;
	popc.b32 	%r1311, %r371;
	cvt.rn.f32.u16 	%f142, %rs367;
	cvt.rn.f32.u32 	%f143, %r1311;
	div.rn.f32 	%f144, %f142, %f143;
	add.f32 	%f198, %f198, %f144;
$L__BB3_282:
	ld.const.u32 	%r1312, [%rd23+16];
	shl.b32 	%r1313, %r1312, 1;
	add.s32 	%r1315, %r1248, %r1313;
	ld.shared.u16 	%rs97, [%r1315];
	setp.eq.s16 	%p379, %rs97, 0;
	cvt.u32.u16 	%r372, %rs97;
	add.s32 	%r1316, %r372, -1;
	and.b32  	%r1317, %r1316, %r372;
	setp.eq.s32 	%p380, %r1317, 0;
	or.pred  	%p381, %p379, %p380;
	@%p381 bra 	$L__BB3_284;
	and.b16  	%rs368, %rs97, %rs358;
	cvt.u32.u16 	%r1319, %rs368;
	popc.b32 	%r1320, %r1319;
	cvt.u16.u32 	%rs369, %r1320;
	popc.b32 	%r1321, %r372;
	cvt.rn.f32.u16 	%f145, %rs369;
	cvt.rn.f32.u32 	%f146, %r1321;
	div.rn.f32 	%f147, %f145, %f146;
	add.f32 	%f198, %f198, %f147;
$L__BB3_284:
	ld.const.u32 	%r1322, [%rd23+20];
	shl.b32 	%r1323, %r1322, 1;
	add.s32 	%r1325, %r1248, %r1323;
	ld.shared.u16 	%rs98, [%r1325];
	setp.eq.s16 	%p382, %rs98, 0;
	cvt.u32.u16 	%r373, %rs98;
	add.s32 	%r1326, %r373, -1;
	and.b32  	%r1327, %r1326, %r373;
	setp.eq.s32 	%p383, %r1327, 0;
	or.pred  	%p384, %p382, %p383;
	@%p384 bra 	$L__BB3_286;
	and.b16  	%rs370, %rs98, %rs358;
	cvt.u32.u16 	%r1329, %rs370;
	popc.b32 	%r1330, %r1329;
	cvt.u16.u32 	%rs371, %r1330;
	popc.b32 	%r1331, %r373;
	cvt.rn.f32.u16 	%f148, %rs371;
	cvt.rn.f32.u32 	%f149, %r1331;
	div.rn.f32 	%f150, %f148, %f149;
	add.f32 	%f198, %f198, %f150;
$L__BB3_286:
	ld.const.u32 	%r1332, [%rd23+24];
	shl.b32 	%r1333, %r1332, 1;
	add.s32 	%r1335, %r1248, %r1333;
	ld.shared.u16 	%rs99, [%r1335];
	setp.eq.s16 	%p385, %rs99, 0;
	cvt.u32.u16 	%r374, %rs99;
	add.s32 	%r1336, %r374, -1;
	and.b32  	%r1337, %r1336, %r374;
	setp.eq.s32 	%p386, %r1337, 0;
	or.pred  	%p387, %p385, %p386;
	@%p387 bra 	$L__BB3_288;
	and.b16  	%rs372, %rs99, %rs358;
	cvt.u32.u16 	%r1339, %rs372;
	popc.b32 	%r1340, %r1339;
	cvt.u16.u32 	%rs373, %r1340;
	popc.b32 	%r1341, %r374;
	cvt.rn.f32.u16 	%f151, %rs373;
	cvt.rn.f32.u32 	%f152, %r1341;
	div.rn.f32 	%f153, %f151, %f152;
	add.f32 	%f198, %f198, %f153;
$L__BB3_288:
	ld.const.u32 	%r1342, [%rd23+28];
	shl.b32 	%r1343, %r1342, 1;
	add.s32 	%r1345, %r1248, %r1343;
	ld.shared.u16 	%rs100, [%r1345];
	setp.eq.s16 	%p388, %rs100, 0;
	cvt.u32.u16 	%r375, %rs100;
	add.s32 	%r1346, %r375, -1;
	and.b32  	%r1347, %r1346, %r375;
	setp.eq.s32 	%p389, %r1347, 0;
	or.pred  	%p390, %p388, %p389;
	@%p390 bra 	$L__BB3_290;
	and.b16  	%rs374, %rs100, %rs358;
	cvt.u32.u16 	%r1349, %rs374;
	popc.b32 	%r1350, %r1349;
	cvt.u16.u32 	%rs375, %r1350;
	popc.b32 	%r1351, %r375;
	cvt.rn.f32.u16 	%f154, %rs375;
	cvt.rn.f32.u32 	%f155, %r1351;
	div.rn.f32 	%f156, %f154, %f155;
	add.f32 	%f198, %f198, %f156;
$L__BB3_290:
	ld.const.u32 	%r1352, [%rd23+32];
	shl.b32 	%r1353, %r1352, 1;
	add.s32 	%r1355, %r1248, %r1353;
	ld.shared.u16 	%rs101, [%r1355];
	setp.eq.s16 	%p391, %rs101, 0;
	cvt.u32.u16 	%r376, %rs101;
	add.s32 	%r1356, %r376, -1;
	and.b32  	%r1357, %r1356, %r376;
	setp.eq.s32 	%p392, %r1357, 0;
	or.pred  	%p393, %p391, %p392;
	@%p393 bra 	$L__BB3_292;
	and.b16  	%rs376, %rs101, %rs358;
	cvt.u32.u16 	%r1359, %rs376;
	popc.b32 	%r1360, %r1359;
	cvt.u16.u32 	%rs377, %r1360;
	popc.b32 	%r1361, %r376;
	cvt.rn.f32.u16 	%f157, %rs377;
	cvt.rn.f32.u32 	%f158, %r1361;
	div.rn.f32 	%f159, %f157, %f158;
	add.f32 	%f198, %f198, %f159;
$L__BB3_292:
	ld.const.u32 	%r1362, [%rd23+36];
	shl.b32 	%r1363, %r1362, 1;
	add.s32 	%r1365, %r1248, %r1363;
	ld.shared.u16 	%rs102, [%r1365];
	setp.eq.s16 	%p394, %rs102, 0;
	cvt.u32.u16 	%r377, %rs102;
	add.s32 	%r1366, %r377, -1;
	and.b32  	%r1367, %r1366, %r377;
	setp.eq.s32 	%p395, %r1367, 0;
	or.pred  	%p396, %p394, %p395;
	@%p396 bra 	$L__BB3_294;
	and.b16  	%rs378, %rs102, %rs358;
	cvt.u32.u16 	%r1369, %rs378;
	popc.b32 	%r1370, %r1369;
	cvt.u16.u32 	%rs379, %r1370;
	popc.b32 	%r1371, %r377;
	cvt.rn.f32.u16 	%f160, %rs379;
	cvt.rn.f32.u32 	%f161, %r1371;
	div.rn.f32 	%f162, %f160, %f161;
	add.f32 	%f198, %f198, %f162;
$L__BB3_294:
	ld.const.u32 	%r1372, [%rd23+40];
	shl.b32 	%r1373, %r1372, 1;
	add.s32 	%r1375, %r1248, %r1373;
	ld.shared.u16 	%rs103, [%r1375];
	setp.eq.s16 	%p397, %rs103, 0;
	cvt.u32.u16 	%r378, %rs103;
	add.s32 	%r1376, %r378, -1;
	and.b32  	%r1377, %r1376, %r378;
	setp.eq.s32 	%p398, %r1377, 0;
	or.pred  	%p399, %p397, %p398;
	@%p399 bra 	$L__BB3_296;
	and.b16  	%rs380, %rs103, %rs358;
	cvt.u32.u16 	%r1379, %rs380;
	popc.b32 	%r1380, %r1379;
	cvt.u16.u32 	%rs381, %r1380;
	popc.b32 	%r1381, %r378;
	cvt.rn.f32.u16 	%f163, %rs381;
	cvt.rn.f32.u32 	%f164, %r1381;
	div.rn.f32 	%f165, %f163, %f164;
	add.f32 	%f198, %f198, %f165;
$L__BB3_296:
	ld.const.u32 	%r1382, [%rd23+44];
	shl.b32 	%r1383, %r1382, 1;
	add.s32 	%r1385, %r1248, %r1383;
	ld.shared.u16 	%rs104, [%r1385];
	setp.eq.s16 	%p400, %rs104, 0;
	cvt.u32.u16 	%r379, %rs104;
	add.s32 	%r1386, %r379, -1;
	and.b32  	%r1387, %r1386, %r379;
	setp.eq.s32 	%p401, %r1387, 0;
	or.pred  	%p402, %p400, %p401;
	@%p402 bra 	$L__BB3_298;
	and.b16  	%rs382, %rs104, %rs358;
	cvt.u32.u16 	%r1389, %rs382;
	popc.b32 	%r1390, %r1389;
	cvt.u16.u32 	%rs383, %r1390;
	popc.b32 	%r1391, %r379;
	cvt.rn.f32.u16 	%f166, %rs383;
	cvt.rn.f32.u32 	%f167, %r1391;
	div.rn.f32 	%f168, %f166, %f167;
	add.f32 	%f198, %f198, %f168;
$L__BB3_298:
	ld.const.u32 	%r1392, [%rd23+48];
	shl.b32 	%r1393, %r1392, 1;
	add.s32 	%r1395, %r1248, %r1393;
	ld.shared.u16 	%rs105, [%r1395];
	setp.eq.s16 	%p403, %rs105, 0;
	cvt.u32.u16 	%r380, %rs105;
	add.s32 	%r1396, %r380, -1;
	and.b32  	%r1397, %r1396, %r380;
	setp.eq.s32 	%p404, %r1397, 0;
	or.pred  	%p405, %p403, %p404;
	@%p405 bra 	$L__BB3_300;
	and.b16  	%rs384, %rs105, %rs358;
	cvt.u32.u16 	%r1399, %rs384;
	popc.b32 	%r1400, %r1399;
	cvt.u16.u32 	%rs385, %r1400;
	popc.b32 	%r1401, %r380;
	cvt.rn.f32.u16 	%f169, %rs385;
	cvt.rn.f32.u32 	%f170, %r1401;
	div.rn.f32 	%f171, %f169, %f170;
	add.f32 	%f198, %f198, %f171;
$L__BB3_300:
	ld.const.u32 	%r1402, [%rd23+52];
	shl.b32 	%r1403, %r1402, 1;
	add.s32 	%r1405, %r1248, %r1403;
	ld.shared.u16 	%rs106, [%r1405];
	setp.eq.s16 	%p406, %rs106, 0;
	cvt.u32.u16 	%r381, %rs106;
	add.s32 	%r1406, %r381, -1;
	and.b32  	%r1407, %r1406, %r381;
	setp.eq.s32 	%p407, %r1407, 0;
	or.pred  	%p408, %p406, %p407;
	@%p408 bra 	$L__BB3_302;
	and.b16  	%rs386, %rs106, %rs358;
	cvt.u32.u16 	%r1409, %rs386;
	popc.b32 	%r1410, %r1409;
	cvt.u16.u32 	%rs387, %r1410;
	popc.b32 	%r1411, %r381;
	cvt.rn.f32.u16 	%f172, %rs387;
	cvt.rn.f32.u32 	%f173, %r1411;
	div.rn.f32 	%f174, %f172, %f173;
	add.f32 	%f198, %f198, %f174;
$L__BB3_302:
	ld.const.u32 	%r1412, [%rd23+56];
	shl.b32 	%r1413, %r1412, 1;
	add.s32 	%r1415, %r1248, %r1413;
	ld.shared.u16 	%rs107, [%r1415];
	setp.eq.s16 	%p409, %rs107, 0;
	cvt.u32.u16 	%r382, %rs107;
	add.s32 	%r1416, %r382, -1;
	and.b32  	%r1417, %r1416, %r382;
	setp.eq.s32 	%p410, %r1417, 0;
	or.pred  	%p411, %p409, %p410;
	@%p411 bra 	$L__BB3_304;
	and.b16  	%rs388, %rs107, %rs358;
	cvt.u32.u16 	%r1419, %rs388;
	popc.b32 	%r1420, %r1419;
	cvt.u16.u32 	%rs389, %r1420;
	popc.b32 	%r1421, %r382;
	cvt.rn.f32.u16 	%f175, %rs389;
	cvt.rn.f32.u32 	%f176, %r1421;
	div.rn.f32 	%f177, %f175, %f176;
	add.f32 	%f198, %f198, %f177;
$L__BB3_304:
	ld.const.u32 	%r1422, [%rd23+60];
	shl.b32 	%r1423, %r1422, 1;
	add.s32 	%r1425, %r1248, %r1423;
	ld.shared.u16 	%rs108, [%r1425];
	setp.eq.s16 	%p412, %rs108, 0;
	cvt.u32.u16 	%r383, %rs108;
	add.s32 	%r1426, %r383, -1;
	and.b32  	%r1427, %r1426, %r383;
	setp.eq.s32 	%p413, %r1427, 0;
	or.pred  	%p414, %p412, %p413;
	@%p414 bra 	$L__BB3_306;
	and.b16  	%rs390, %rs108, %rs358;
	cvt.u32.u16 	%r1429, %rs390;
	popc.b32 	%r1430, %r1429;
	cvt.u16.u32 	%rs391, %r1430;
	popc.b32 	%r1431, %r383;
	cvt.rn.f32.u16 	%f178, %rs391;
	cvt.rn.f32.u32 	%f179, %r1431;
	div.rn.f32 	%f180, %f178, %f179;
	add.f32 	%f198, %f198, %f180;
$L__BB3_306:
	ld.const.u32 	%r1432, [%rd23+64];
	shl.b32 	%r1433, %r1432, 1;
	add.s32 	%r1435, %r1248, %r1433;
	ld.shared.u16 	%rs109, [%r1435];
	setp.eq.s16 	%p415, %rs109, 0;
	cvt.u32.u16 	%r384, %rs109;
	add.s32 	%r1436, %r384, -1;
	and.b32  	%r1437, %r1436, %r384;
	setp.eq.s32 	%p416, %r1437, 0;
	or.pred  	%p417, %p415, %p416;
	@%p417 bra 	$L__BB3_308;
	and.b16  	%rs392, %rs109, %rs358;
	cvt.u32.u16 	%r1439, %rs392;
	popc.b32 	%r1440, %r1439;
	cvt.u16.u32 	%rs393, %r1440;
	popc.b32 	%r1441, %r384;
	cvt.rn.f32.u16 	%f181, %rs393;
	cvt.rn.f32.u32 	%f182, %r1441;
	div.rn.f32 	%f183, %f181, %f182;
	add.f32 	%f198, %f198, %f183;
$L__BB3_308:
	ld.const.u32 	%r1442, [%rd23+68];
	shl.b32 	%r1443, %r1442, 1;
	add.s32 	%r1445, %r1248, %r1443;
	ld.shared.u16 	%rs110, [%r1445];
	setp.eq.s16 	%p418, %rs110, 0;
	cvt.u32.u16 	%r385, %rs110;
	add.s32 	%r1446, %r385, -1;
	and.b32  	%r1447, %r1446, %r385;
	setp.eq.s32 	%p419, %r1447, 0;
	or.pred  	%p420, %p418, %p419;
	@%p420 bra 	$L__BB3_310;
	and.b16  	%rs394, %rs110, %rs358;
	cvt.u32.u16 	%r1449, %rs394;
	popc.b32 	%r1450, %r1449;
	cvt.u16.u32 	%rs395, %r1450;
	popc.b32 	%r1451, %r385;
	cvt.rn.f32.u16 	%f184, %rs395;
	cvt.rn.f32.u32 	%f185, %r1451;
	div.rn.f32 	%f186, %f184, %f185;
	add.f32 	%f198, %f198, %f186;
$L__BB3_310:
	ld.const.u32 	%r1452, [%rd23+72];
	shl.b32 	%r1453, %r1452, 1;
	add.s32 	%r1455, %r1248, %r1453;
	ld.shared.u16 	%rs111, [%r1455];
	setp.eq.s16 	%p421, %rs111, 0;
	cvt.u32.u16 	%r386, %rs111;
	add.s32 	%r1456, %r386, -1;
	and.b32  	%r1457, %r1456, %r386;
	setp.eq.s32 	%p422, %r1457, 0;
	or.pred  	%p423, %p421, %p422;
	@%p423 bra 	$L__BB3_312;
	and.b16  	%rs396, %rs111, %rs358;
	cvt.u32.u16 	%r1459, %rs396;
	popc.b32 	%r1460, %r1459;
	cvt.u16.u32 	%rs397, %r1460;
	popc.b32 	%r1461, %r386;
	cvt.rn.f32.u16 	%f187, %rs397;
	cvt.rn.f32.u32 	%f188, %r1461;
	div.rn.f32 	%f189, %f187, %f188;
	add.f32 	%f198, %f198, %f189;
$L__BB3_312:
	ld.const.u32 	%r1462, [%rd23+76];
	shl.b32 	%r1463, %r1462, 1;
	add.s32 	%r1465, %r1248, %r1463;
	ld.shared.u16 	%rs112, [%r1465];
	setp.eq.s16 	%p424, %rs112, 0;
	cvt.u32.u16 	%r387, %rs112;
	add.s32 	%r1466, %r387, -1;
	and.b32  	%r1467, %r1466, %r387;
	setp.eq.s32 	%p425, %r1467, 0;
	or.pred  	%p426, %p424, %p425;
	@%p426 bra 	$L__BB3_314;
	and.b16  	%rs398, %rs112, %rs358;
	cvt.u32.u16 	%r1469, %rs398;
	popc.b32 	%r1470, %r1469;
	cvt.u16.u32 	%rs399, %r1470;
	popc.b32 	%r1471, %r387;
	cvt.rn.f32.u16 	%f190, %rs399;
	cvt.rn.f32.u32 	%f191, %r1471;
	div.rn.f32 	%f192, %f190, %f191;
	add.f32 	%f198, %f198, %f192;
$L__BB3_314:
	cvt.rn.f32.u32 	%f193, %r1269;
	mul.f32 	%f217, %f198, %f193;
$L__BB3_315:
	setp.leu.f32 	%p427, %f217, %f218;
	@%p427 bra 	$L__BB3_317;
	mov.u32 	%r1804, %r365;
	mov.f32 	%f218, %f217;
$L__BB3_317:
	add.s32 	%r1802, %r365, 32;
	setp.lt.u32 	%p428, %r365, 49;
	@%p428 bra 	$L__BB3_272;
	setp.lt.u32 	%p429, %r1805, 2;
	@%p429 bra 	$L__BB3_323;
$L__BB3_319:
	setp.eq.s32 	%p430, %r1250, -1;
	shr.u32 	%r392, %r1805, 1;
	@%p430 bra 	$L__BB3_321;
	// begin inline asm
	mov.u32 %r1473, %laneid;
	// end inline asm
	add.s32 	%r1474, %r392, 1;
	fns.b32 	%r1475, %r1250, %r1473, %r1474;
	setp.gt.u32 	%p431, %r1475, 31;
	selp.b32 	%r1476, %r1473, %r1475, %p431;
	mov.b32 	%r1477, %f218;
	shfl.sync.idx.b32	%r1807|%p4, %r1477, %r1476, 31, %r1250;
	shfl.sync.idx.b32	%r1808|%p5, %r1804, %r1476, 31, %r1250;
	bra.uni 	$L__BB3_322;
$L__BB3_321:
	mov.b32 	%r1478, %f218;
	shfl.sync.down.b32	%r1807|%p6, %r1478, %r392, 31, -1;
	shfl.sync.down.b32	%r1808|%p7, %r1804, %r392, 31, -1;
$L__BB3_322:
	mov.b32 	%f194, %r1807;
	setp.lt.f32 	%p432, %f218, %f194;
	selp.b32 	%r1804, %r1808, %r1804, %p432;
	selp.f32 	%f218, %f194, %f218, %p432;
	setp.gt.u32 	%p433, %r1805, 3;
	mov.u32 	%r1805, %r392;
	@%p433 bra 	$L__BB3_319;
$L__BB3_323:
	shfl.sync.idx.b32	%r401|%p434, %r1804, %r363, 31, %r1250;
	setp.lt.s32 	%p435, %r401, 0;
	@%p435 bra 	$L__BB3_250;
	shl.b32 	%r1479, %r401, 1;
	add.s32 	%r402, %r1248, %r1479;
	ld.shared.u16 	%rs113, [%r402];
	setp.eq.s16 	%p436, %rs113, 0;
	setp.gt.s32 	%p437, %r1809, 39;
	or.pred  	%p438, %p436, %p437;
	@%p438 bra 	$L__BB3_250;
	setp.gt.u32 	%p439, %r10, 16;
	mul.wide.s32 	%rd72, %r1809, 168;
	add.s64 	%rd73, %rd3, %rd72;
	st.local.u32 	[%rd73], %r401;
	cvt.u32.u16 	%r1481, %rs113;
	brev.b32 	%r1482, %r1481;
	bfind.shiftamt.u32 	%r1483, %r1482;
	mov.b32 	%r1484, 1;
	shl.b32 	%r1485, %r1484, %r1483;
	cvt.u16.u32 	%rs114, %r1485;
	not.b16 	%rs115, %rs114;
	and.b16  	%rs400, %rs113, %rs115;
	st.local.u16 	[%rd73+4], %rs400;
	ld.shared.u16 	%rs401, [%r342];
	mul.wide.u32 	%rd74, %r10, 2;
	add.s64 	%rd24, %rd73, %rd74;
	st.local.u16 	[%rd24+6], %rs401;
	ld.shared.u16 	%rs402, [%r342+64];
	st.local.u16 	[%rd24+70], %rs402;
	@%p439 bra 	$L__BB3_327;
	ld.shared.u16 	%rs403, [%r342+128];
	st.local.u16 	[%rd24+134], %rs403;
$L__BB3_327:
	bar.warp.sync 	%r422;
	add.s32 	%r1809, %r1809, 1;
	mul.wide.u32 	%rd75, %r401, 80;
	mov.u64 	%rd76, d_peers;
	add.s64 	%rd25, %rd76, %rd75;
	ld.const.u32 	%r1486, [%rd25];
	shl.b32 	%r1487, %r1486, 1;
	add.s32 	%r1489, %r1248, %r1487;
	ld.shared.u16 	%rs404, [%r1489];
	add.s16 	%rs406, %rs404, -1;
	xor.b16  	%rs407, %rs404, %rs406;
	setp.gt.u16 	%p440, %rs407, %rs406;
	and.b16  	%rs408, %rs404, %rs115;
	setp.ne.s16 	%p441, %rs408, 0;
	or.pred  	%p442, %p440, %p441;
	@%p442 bra 	$L__BB3_329;
$L__BB3_328:
	setp.eq.s32 	%p501, %r1809, 0;
	mov.b32 	%r1811, -1;
	@%p501 bra 	$L__BB3_251;
	bra.uni 	$L__BB3_351;
$L__BB3_329:
	ld.const.u32 	%r1490, [%rd25+4];
	shl.b32 	%r1491, %r1490, 1;
	add.s32 	%r1493, %r1248, %r1491;
	ld.shared.u16 	%rs409, [%r1493];
	add.s16 	%rs411, %rs409, -1;
	xor.b16  	%rs412, %rs409, %rs411;
	setp.le.u16 	%p443, %rs412, %rs411;
	and.b16  	%rs413, %rs409, %rs115;
	setp.eq.s16 	%p444, %rs413, 0;
	and.pred  	%p445, %p443, %p444;
	@%p445 bra 	$L__BB3_328;
	ld.const.u32 	%r1494, [%rd25+8];
	shl.b32 	%r1495, %r1494, 1;
	add.s32 	%r1497, %r1248, %r1495;
	ld.shared.u16 	%rs414, [%r1497];
	add.s16 	%rs416, %rs414, -1;
	xor.b16  	%rs417, %rs414, %rs416;
	setp.le.u16 	%p446, %rs417, %rs416;
	and.b16  	%rs418, %rs414, %rs115;
	setp.eq.s16 	%p447, %rs418, 0;
	and.pred  	%p448, %p446, %p447;
	@%p448 bra 	$L__BB3_328;
	ld.const.u32 	%r1498, [%rd25+12];
	shl.b32 	%r1499, %r1498, 1;
	add.s32 	%r1501, %r1248, %r1499;
	ld.shared.u16 	%rs419, [%r1501];
	add.s16 	%rs421, %rs419, -1;
	xor.b16  	%rs422, %rs419, %rs421;
	setp.le.u16 	%p449, %rs422, %rs421;
	and.b16  	%rs423, %rs419, %rs115;
	setp.eq.s16 	%p450, %rs423, 0;
	and.pred  	%p451, %p449, %p450;
	@%p451 bra 	$L__BB3_328;
	ld.const.u32 	%r1502, [%rd25+16];
	shl.b32 	%r1503, %r1502, 1;
	add.s32 	%r1505, %r1248, %r1503;
	ld.shared.u16 	%rs424, [%r1505];
	add.s16 	%rs426, %rs424, -1;
	xor.b16  	%rs427, %rs424, %rs426;
	setp.le.u16 	%p452, %rs427, %rs426;
	and.b16  	%rs428, %rs424, %rs115;
	setp.eq.s16 	%p453, %rs428, 0;
	and.pred  	%p454, %p452, %p453;
	@%p454 bra 	$L__BB3_328;
	ld.const.u32 	%r1506, [%rd25+20];
	shl.b32 	%r1507, %r1506, 1;
	add.s32 	%r1509, %r1248, %r1507;
	ld.shared.u16 	%rs429, [%r1509];
	add.s16 	%rs431, %rs429, -1;
	xor.b16  	%rs432, %rs429, %rs431;
	setp.le.u16 	%p455, %rs432, %rs431;
	and.b16  	%rs433, %rs429, %rs115;
	setp.eq.s16 	%p456, %rs433, 0;
	and.pred  	%p457, %p455, %p456;
	@%p457 bra 	$L__BB3_328;
	ld.const.u32 	%r1510, [%rd25+24];
	shl.b32 	%r1511, %r1510, 1;
	add.s32 	%r1513, %r1248, %r1511;
	ld.shared.u16 	%rs434, [%r1513];
	add.s16 	%rs436, %rs434, -1;
	xor.b16  	%rs437, %rs434, %rs436;
	setp.le.u16 	%p458, %rs437, %rs436;
	and.b16  	%rs438, %rs434, %rs115;
	setp.eq.s16 	%p459, %rs438, 0;
	and.pred  	%p460, %p458, %p459;
	@%p460 bra 	$L__BB3_328;
	ld.const.u32 	%r1514, [%rd25+28];
	shl.b32 	%r1515, %r1514, 1;
	add.s32 	%r1517, %r1248, %r1515;
	ld.shared.u16 	%rs439, [%r1517];
	add.s16 	%rs441, %rs439, -1;
	xor.b16  	%rs442, %rs439, %rs441;
	setp.le.u16 	%p461, %rs442, %rs441;
	and.b16  	%rs443, %rs439, %rs115;
	setp.eq.s16 	%p462, %rs443, 0;
	and.pred  	%p463, %p461, %p462;
	@%p463 bra 	$L__BB3_328;
	ld.const.u32 	%r1518, [%rd25+32];
	shl.b32 	%r1519, %r1518, 1;
	add.s32 	%r1521, %r1248, %r1519;
	ld.shared.u16 	%rs444, [%r1521];
	add.s16 	%rs446, %rs444, -1;
	xor.b16  	%rs447, %rs444, %rs446;
	setp.le.u16 	%p464, %rs447, %rs446;
	and.b16  	%rs448, %rs444, %rs115;
	setp.eq.s16 	%p465, %rs448, 0;
	and.pred  	%p466, %p464, %p465;
	@%p466 bra 	$L__BB3_328;
	ld.const.u32 	%r1522, [%rd25+36];
	shl.b32 	%r1523, %r1522, 1;
	add.s32 	%r1525, %r1248, %r1523;
	ld.shared.u16 	%rs449, [%r1525];
	add.s16 	%rs451, %rs449, -1;
	xor.b16  	%rs452, %rs449, %rs451;
	setp.le.u16 	%p467, %rs452, %rs451;
	and.b16  	%rs453, %rs449, %rs115;
	setp.eq.s16 	%p468, %rs453, 0;
	and.pred  	%p469, %p467, %p468;
	@%p469 bra 	$L__BB3_328;
	ld.const.u32 	%r1526, [%rd25+40];
	shl.b32 	%r1527, %r1526, 1;
	add.s32 	%r1529, %r1248, %r1527;
	ld.shared.u16 	%rs454, [%r1529];
	add.s16 	%rs456, %rs454, -1;
	xor.b16  	%rs457, %rs454, %rs456;
	setp.le.u16 	%p470, %rs457, %rs456;
	and.b16  	%rs458, %rs454, %rs115;
	setp.eq.s16 	%p471, %rs458, 0;
	and.pred  	%p472, %p470, %p471;
	@%p472 bra 	$L__BB3_328;
	ld.const.u32 	%r1530, [%rd25+44];
	shl.b32 	%r1531, %r1530, 1;
	add.s32 	%r1533, %r1248, %r1531;
	ld.shared.u16 	%rs459, [%r1533];
	add.s16 	%rs461, %rs459, -1;
	xor.b16  	%rs462, %rs459, %rs461;
	setp.le.u16 	%p473, %rs462, %rs461;
	and.b16  	%rs463, %rs459, %rs115;
	setp.eq.s16 	%p474, %rs463, 0;
	and.pred  	%p475, %p473, %p474;
	@%p475 bra 	$L__BB3_328;
	ld.const.u32 	%r1534, [%rd25+48];
	shl.b32 	%r1535, %r1534, 1;
	add.s32 	%r1537, %r1248, %r1535;
	ld.shared.u16 	%rs464, [%r1537];
	add.s16 	%rs466, %rs464, -1;
	xor.b16  	%rs467, %rs464, %rs466;
	setp.le.u16 	%p476, %rs467, %rs466;
	and.b16  	%rs468, %rs464, %rs115;
	setp.eq.s16 	%p477, %rs468, 0;
	and.pred  	%p478, %p476, %p477;
	@%p478 bra 	$L__BB3_328;
	ld.const.u32 	%r1538, [%rd25+52];
	shl.b32 	%r1539, %r1538, 1;
	add.s32 	%r1541, %r1248, %r1539;
	ld.shared.u16 	%rs469, [%r1541];
	add.s16 	%rs471, %rs469, -1;
	xor.b16  	%rs472, %rs469, %rs471;
	setp.le.u16 	%p479, %rs472, %rs471;
	and.b16  	%rs473, %rs469, %rs115;
	setp.eq.s16 	%p480, %rs473, 0;
	and.pred  	%p481, %p479, %p480;
	@%p481 bra 	$L__BB3_328;
	ld.const.u32 	%r1542, [%rd25+56];
	shl.b32 	%r1543, %r1542, 1;
	add.s32 	%r1545, %r1248, %r1543;
	ld.shared.u16 	%rs474, [%r1545];
	add.s16 	%rs476, %rs474, -1;
	xor.b16  	%rs477, %rs474, %rs476;
	setp.le.u16 	%p482, %rs477, %rs476;
	and.b16  	%rs478, %rs474, %rs115;
	setp.eq.s16 	%p483, %rs478, 0;
	and.pred  	%p484, %p482, %p483;
	@%p484 bra 	$L__BB3_328;
	ld.const.u32 	%r1546, [%rd25+60];
	shl.b32 	%r1547, %r1546, 1;
	add.s32 	%r1549, %r1248, %r1547;
	ld.shared.u16 	%rs479, [%r1549];
	add.s16 	%rs481, %rs479, -1;
	xor.b16  	%rs482, %rs479, %rs481;
	setp.le.u16 	%p485, %rs482, %rs481;
	and.b16  	%rs483, %rs479, %rs115;
	setp.eq.s16 	%p486, %rs483, 0;
	and.pred  	%p487, %p485, %p486;
	@%p487 bra 	$L__BB3_328;
	ld.const.u32 	%r1550, [%rd25+64];
	shl.b32 	%r1551, %r1550, 1;
	add.s32 	%r1553, %r1248, %r1551;
	ld.shared.u16 	%rs484, [%r1553];
	add.s16 	%rs486, %rs484, -1;
	xor.b16  	%rs487, %rs484, %rs486;
	setp.le.u16 	%p488, %rs487, %rs486;
	and.b16  	%rs488, %rs484, %rs115;
	setp.eq.s16 	%p489, %rs488, 0;
	and.pred  	%p490, %p488, %p489;
	@%p490 bra 	$L__BB3_328;
	ld.const.u32 	%r1554, [%rd25+68];
	shl.b32 	%r1555, %r1554, 1;
	add.s32 	%r1557, %r1248, %r1555;
	ld.shared.u16 	%rs489, [%r1557];
	add.s16 	%rs491, %rs489, -1;
	xor.b16  	%rs492, %rs489, %rs491;
	setp.le.u16 	%p491, %rs492, %rs491;
	and.b16  	%rs493, %rs489, %rs115;
	setp.eq.s16 	%p492, %rs493, 0;
	and.pred  	%p493, %p491, %p492;
	@%p493 bra 	$L__BB3_328;
	ld.const.u32 	%r1558, [%rd25+72];
	shl.b32 	%r1559, %r1558, 1;
	add.s32 	%r1561, %r1248, %r1559;
	ld.shared.u16 	%rs494, [%r1561];
	add.s16 	%rs496, %rs494, -1;
	xor.b16  	%rs497, %rs494, %rs496;
	setp.le.u16 	%p494, %rs497, %rs496;
	and.b16  	%rs498, %rs494, %rs115;
	setp.eq.s16 	%p495, %rs498, 0;
	and.pred  	%p496, %p494, %p495;
	@%p496 bra 	$L__BB3_328;
	ld.const.u32 	%r1562, [%rd25+76];
	shl.b32 	%r1563, %r1562, 1;
	add.s32 	%r1565, %r1248, %r1563;
	ld.shared.u16 	%rs499, [%r1565];
	add.s16 	%rs501, %rs499, -1;
	xor.b16  	%rs502, %rs499, %rs501;
	setp.le.u16 	%p497, %rs502, %rs501;
	and.b16  	%rs503, %rs499, %rs115;
	setp.eq.s16 	%p498, %rs503, 0;
	and.pred  	%p499, %p497, %p498;
	@%p499 bra 	$L__BB3_328;
	st.shared.u16 	[%r402], %rs114;
	bra.uni 	$L__BB3_16;
$L__BB3_349:
	mov.b16 	%rs605, 0;
	st.local.u16 	[%rd26+-164], %rs605;
$L__BB3_350:
	setp.eq.s32 	%p565, %r1809, 0;
	@%p565 bra 	$L__BB3_251;
$L__BB3_351:
	mov.u32 	%r405, %r1809;
	add.s32 	%r1809, %r405, -1;
	mul.wide.s32 	%rd77, %r405, 168;
	add.s64 	%rd26, %rd3, %rd77;
	ld.local.u16 	%rs653, [%rd26+-164];
	setp.eq.s16 	%p502, %rs653, 0;
	@%p502 bra 	$L__BB3_350;
	add.s64 	%rd27, %rd26, -168;
	mul.wide.u32 	%rd78, %r10, 2;
	add.s64 	%rd28, %rd27, %rd78;
	ld.local.u16 	%rs117, [%rd28+6];
	ld.local.u16 	%rs118, [%rd28+70];
	bra.uni 	$L__BB3_354;
$L__BB3_353:
	setp.eq.s16 	%p564, %rs653, 0;
	@%p564 bra 	$L__BB3_349;
$L__BB3_354:
	setp.gt.u32 	%p503, %r10, 16;
	cvt.u32.u16 	%r1568, %rs653;
	brev.b32 	%r1569, %r1568;
	bfind.shiftamt.u32 	%r1570, %r1569;
	mov.b32 	%r1571, 1;
	shl.b32 	%r1572, %r1571, %r1570;
	cvt.u16.u32 	%rs120, %r1572;
	not.b16 	%rs121, %rs120;
	and.b16  	%rs653, %rs653, %rs121;
	st.shared.u16 	[%r342], %rs117;
	st.shared.u16 	[%r342+64], %rs118;
	@%p503 bra 	$L__BB3_356;
	ld.local.u16 	%rs504, [%rd28+134];
	st.shared.u16 	[%r342+128], %rs504;
$L__BB3_356:
	bar.warp.sync 	%r422;
	ld.local.u32 	%r407, [%rd27];
	mul.wide.s32 	%rd79, %r407, 80;
	mov.u64 	%rd80, d_peers;
	add.s64 	%rd29, %rd80, %rd79;
	ld.const.u32 	%r1573, [%rd29];
	shl.b32 	%r1574, %r1573, 1;
	mov.u32 	%r1575, _ZZ23phase3_branching_kernelPtPiPKfS2_iE7s_cands;
	add.s32 	%r1576, %r1575, %r1574;
	ld.shared.u16 	%rs505, [%r1576];
	add.s16 	%rs507, %rs505, -1;
	xor.b16  	%rs508, %rs505, %rs507;
	setp.le.u16 	%p504, %rs508, %rs507;
	and.b16  	%rs509, %rs505, %rs121;
	setp.eq.s16 	%p505, %rs509, 0;
	and.pred  	%p506, %p504, %p505;
	@%p506 bra 	$L__BB3_353;
	ld.const.u32 	%r1577, [%rd29+4];
	shl.b32 	%r1578, %r1577, 1;
	add.s32 	%r1580, %r1575, %r1578;
	ld.shared.u16 	%rs510, [%r1580];
	add.s16 	%rs512, %rs510, -1;
	xor.b16  	%rs513, %rs510, %rs512;
	setp.le.u16 	%p507, %rs513, %rs512;
	and.b16  	%rs514, %rs510, %rs121;
	setp.eq.s16 	%p508, %rs514, 0;
	and.pred  	%p509, %p507, %p508;
	@%p509 bra 	$L__BB3_353;
	ld.const.u32 	%r1581, [%rd29+8];
	shl.b32 	%r1582, %r1581, 1;
	add.s32 	%r1584, %r1575, %r1582;
	ld.shared.u16 	%rs515, [%r1584];
	add.s16 	%rs517, %rs515, -1;
	xor.b16  	%rs518, %rs515, %rs517;
	setp.le.u16 	%p510, %rs518, %rs517;
	and.b16  	%rs519, %rs515, %rs121;
	setp.eq.s16 	%p511, %rs519, 0;
	and.pred  	%p512, %p510, %p511;
	@%p512 bra 	$L__BB3_353;
	ld.const.u32 	%r1585, [%rd29+12];
	shl.b32 	%r1586, %r1585, 1;
	add.s32 	%r1588, %r1575, %r1586;
	ld.shared.u16 	%rs520, [%r1588];
	add.s16 	%rs522, %rs520, -1;
	xor.b16  	%rs523, %rs520, %rs522;
	setp.le.u16 	%p513, %rs523, %rs522;
	and.b16  	%rs524, %rs520, %rs121;
	setp.eq.s16 	%p514, %rs524, 0;
	and.pred  	%p515, %p513, %p514;
	@%p515 bra 	$L__BB3_353;
	ld.const.u32 	%r1589, [%rd29+16];
	shl.b32 	%r1590, %r1589, 1;
	add.s32 	%r1592, %r1575, %r1590;
	ld.shared.u16 	%rs525, [%r1592];
	add.s16 	%rs527, %rs525, -1;
	xor.b16  	%rs528, %rs525, %rs527;
	setp.le.u16 	%p516, %rs528, %rs527;
	and.b16  	%rs529, %rs525, %rs121;
	setp.eq.s16 	%p517, %rs529, 0;
	and.pred  	%p518, %p516, %p517;
	@%p518 bra 	$L__BB3_353;
	ld.const.u32 	%r1593, [%rd29+20];
	shl.b32 	%r1594, %r1593, 1;
	add.s32 	%r1596, %r1575, %r1594;
	ld.shared.u16 	%rs530, [%r1596];
	add.s16 	%rs532, %rs530, -1;
	xor.b16  	%rs533, %rs530, %rs532;
	setp.le.u16 	%p519, %rs533, %rs532;
	and.b16  	%rs534, %rs530, %rs121;
	setp.eq.s16 	%p520, %rs534, 0;
	and.pred  	%p521, %p519, %p520;
	@%p521 bra 	$L__BB3_353;
	ld.const.u32 	%r1597, [%rd29+24];
	shl.b32 	%r1598, %r1597, 1;
	add.s32 	%r1600, %r1575, %r1598;
	ld.shared.u16 	%rs535, [%r1600];
	add.s16 	%rs537, %rs535, -1;
	xor.b16  	%rs538, %rs535, %rs537;
	setp.le.u16 	%p522, %rs538, %rs537;
	and.b16  	%rs539, %rs535, %rs121;
	setp.eq.s16 	%p523, %rs539, 0;
	and.pred  	%p524, %p522, %p523;
	@%p524 bra 	$L__BB3_353;
	ld.const.u32 	%r1601, [%rd29+28];
	shl.b32 	%r1602, %r1601, 1;
	add.s32 	%r1604, %r1575, %r1602;
	ld.shared.u16 	%rs540, [%r1604];
	add.s16 	%rs542, %rs540, -1;
	xor.b16  	%rs543, %rs540, %rs542;
	setp.le.u16 	%p525, %rs543, %rs542;
	and.b16  	%rs544, %rs540, %rs121;
	setp.eq.s16 	%p526, %rs544, 0;
	and.pred  	%p527, %p525, %p526;
	@%p527 bra 	$L__BB3_353;
	ld.const.u32 	%r1605, [%rd29+32];
	shl.b32 	%r1606, %r1605, 1;
	add.s32 	%r1608, %r1575, %r1606;
	ld.shared.u16 	%rs545, [%r1608];
	add.s16 	%rs547, %rs545, -1;
	xor.b16  	%rs548, %rs545, %rs547;
	setp.le.u16 	%p528, %rs548, %rs547;
	and.b16  	%rs549, %rs545, %rs121;
	setp.eq.s16 	%p529, %rs549, 0;
	and.pred  	%p530, %p528, %p529;
	@%p530 bra 	$L__BB3_353;
	ld.const.u32 	%r1609, [%rd29+36];
	shl.b32 	%r1610, %r1609, 1;
	add.s32 	%r1612, %r1575, %r1610;
	ld.shared.u16 	%rs550, [%r1612];
	add.s16 	%rs552, %rs550, -1;
	xor.b16  	%rs553, %rs550, %rs552;
	setp.le.u16 	%p531, %rs553, %rs552;
	and.b16  	%rs554, %rs550, %rs121;
	setp.eq.s16 	%p532, %rs554, 0;
	and.pred  	%p533, %p531, %p532;
	@%p533 bra 	$L__BB3_353;
	ld.const.u32 	%r1613, [%rd29+40];
	shl.b32 	%r1614, %r1613, 1;
	add.s32 	%r1616, %r1575, %r1614;
	ld.shared.u16 	%rs555, [%r1616];
	add.s16 	%rs557, %rs555, -1;
	xor.b16  	%rs558, %rs555, %rs557;
	setp.le.u16 	%p534, %rs558, %rs557;
	and.b16  	%rs559, %rs555, %rs121;
	setp.eq.s16 	%p535, %rs559, 0;
	and.pred  	%p536, %p534, %p535;
	@%p536 bra 	$L__BB3_353;
	ld.const.u32 	%r1617, [%rd29+44];
	shl.b32 	%r1618, %r1617, 1;
	add.s32 	%r1620, %r1575, %r1618;
	ld.shared.u16 	%rs560, [%r1620];
	add.s16 	%rs562, %rs560, -1;
	xor.b16  	%rs563, %rs560, %rs562;
	setp.le.u16 	%p537, %rs563, %rs562;
	and.b16  	%rs564, %rs560, %rs121;
	setp.eq.s16 	%p538, %rs564, 0;
	and.pred  	%p539, %p537, %p538;
	@%p539 bra 	$L__BB3_353;
	ld.const.u32 	%r1621, [%rd29+48];
	shl.b32 	%r1622, %r1621, 1;
	add.s32 	%r1624, %r1575, %r1622;
	ld.shared.u16 	%rs565, [%r1624];
	add.s16 	%rs567, %rs565, -1;
	xor.b16  	%rs568, %rs565, %rs567;
	setp.le.u16 	%p540, %rs568, %rs567;
	and.b16  	%rs569, %rs565, %rs121;
	setp.eq.s16 	%p541, %rs569, 0;
	and.pred  	%p542, %p540, %p541;
	@%p542 bra 	$L__BB3_353;
	ld.const.u32 	%r1625, [%rd29+52];
	shl.b32 	%r1626, %r1625, 1;
	add.s32 	%r1628, %r1575, %r1626;
	ld.shared.u16 	%rs570, [%r1628];
	add.s16 	%rs572, %rs570, -1;
	xor.b16  	%rs573, %rs570, %rs572;
	setp.le.u16 	%p543, %rs573, %rs572;
	and.b16  	%rs574, %rs570, %rs121;
	setp.eq.s16 	%p544, %rs574, 0;
	and.pred  	%p545, %p543, %p544;
	@%p545 bra 	$L__BB3_353;
	ld.const.u32 	%r1629, [%rd29+56];
	shl.b32 	%r1630, %r1629, 1;
	add.s32 	%r1632, %r1575, %r1630;
	ld.shared.u16 	%rs575, [%r1632];
	add.s16 	%rs577, %rs575, -1;
	xor.b16  	%rs578, %rs575, %rs577;
	setp.le.u16 	%p546, %rs578, %rs577;
	and.b16  	%rs579, %rs575, %rs121;
	setp.eq.s16 	%p547, %rs579, 0;
	and.pred  	%p548, %p546, %p547;
	@%p548 bra 	$L__BB3_353;
	ld.const.u32 	%r1633, [%rd29+60];
	shl.b32 	%r1634, %r1633, 1;
	add.s32 	%r1636, %r1575, %r1634;
	ld.shared.u16 	%rs580, [%r1636];
	add.s16 	%rs582, %rs580, -1;
	xor.b16  	%rs583, %rs580, %rs582;
	setp.le.u16 	%p549, %rs583, %rs582;
	and.b16  	%rs584, %rs580, %rs121;
	setp.eq.s16 	%p550, %rs584, 0;
	and.pred  	%p551, %p549, %p550;
	@%p551 bra 	$L__BB3_353;
	ld.const.u32 	%r1637, [%rd29+64];
	shl.b32 	%r1638, %r1637, 1;
	add.s32 	%r1640, %r1575, %r1638;
	ld.shared.u16 	%rs585, [%r1640];
	add.s16 	%rs587, %rs585, -1;
	xor.b16  	%rs588, %rs585, %rs587;
	setp.le.u16 	%p552, %rs588, %rs587;
	and.b16  	%rs589, %rs585, %rs121;
	setp.eq.s16 	%p553, %rs589, 0;
	and.pred  	%p554, %p552, %p553;
	@%p554 bra 	$L__BB3_353;
	ld.const.u32 	%r1641, [%rd29+68];
	shl.b32 	%r1642, %r1641, 1;
	add.s32 	%r1644, %r1575, %r1642;
	ld.shared.u16 	%rs590, [%r1644];
	add.s16 	%rs592, %rs590, -1;
	xor.b16  	%rs593, %rs590, %rs592;
	setp.le.u16 	%p555, %rs593, %rs592;
	and.b16  	%rs594, %rs590, %rs121;
	setp.eq.s16 	%p556, %rs594, 0;
	and.pred  	%p557, %p555, %p556;
	@%p557 bra 	$L__BB3_353;
	ld.const.u32 	%r1645, [%rd29+72];
	shl.b32 	%r1646, %r1645, 1;
	add.s32 	%r1648, %r1575, %r1646;
	ld.shared.u16 	%rs595, [%r1648];
	add.s16 	%rs597, %rs595, -1;
	xor.b16  	%rs598, %rs595, %rs597;
	setp.le.u16 	%p558, %rs598, %rs597;
	and.b16  	%rs599, %rs595, %rs121;
	setp.eq.s16 	%p559, %rs599, 0;
	and.pred  	%p560, %p558, %p559;
	@%p560 bra 	$L__BB3_353;
	ld.const.u32 	%r1649, [%rd29+76];
	shl.b32 	%r1650, %r1649, 1;
	add.s32 	%r1652, %r1575, %r1650;
	ld.shared.u16 	%rs600, [%r1652];
	add.s16 	%rs602, %rs600, -1;
	xor.b16  	%rs603, %rs600, %rs602;
	setp.le.u16 	%p561, %rs603, %rs602;
	and.b16  	%rs604, %rs600, %rs121;
	setp.eq.s16 	%p562, %rs604, 0;
	and.pred  	%p563, %p561, %p562;
	@%p563 bra 	$L__BB3_353;
	st.local.u16 	[%rd26+-164], %rs653;
	shl.b32 	%r1653, %r407, 1;
	add.s32 	%r1655, %r1575, %r1653;
	st.shared.u16 	[%r1655], %rs120;
	mov.u32 	%r1809, %r405;
	bra.uni 	$L__BB3_16;

}


// ===== COMPILED SASS (sm_100) =====

	.target	sm_100

	.elftype	@"ET_EXEC"


//--------------------- .note.nv.tkinfo           --------------------------
	.section	.note.nv.tkinfo,"",@"SHT_NOTE"
	.sectionflags	@"SHF_NOTE_NV_TKINFO"
	.tkinfo
        /*0018*/ 	.word	0x00000002
        /*0030*/ 	.string	""
        /*0030*/ 	.string	"ptxas"
        /*0030*/ 	.string	"Cuda compilation tools, release 13.0, V13.0.88"
        /*0030*/ 	.string	"Build cuda_13.0.r13.0/compiler.36424714_0"
        /*0030*/ 	.string	"-arch sm_100 -m 64 "



//--------------------- .note.nv.cuinfo           --------------------------
	.section	.note.nv.cuinfo,"",@"SHT_NOTE"
	.sectionflags	@"SHF_NOTE_NV_CUINFO"
        /*0018*/ 	.short	0x0002
        /*001a*/ 	.short	0x0064
        /*001c*/ 	.short	0x0082
	.zero		2


//--------------------- .nv.info                  --------------------------
	.section	.nv.info,"",@"SHT_CUDA_INFO"
	.align	4


	//----- nvinfo : EIATTR_REGCOUNT
	.align		4
        /*0000*/ 	.byte	0x04, 0x2f
        /*0002*/ 	.short	(.L_5 - .L_4)
	.align		4
.L_4:
        /*0004*/ 	.word	index@(_Z25phase1_propagation_kernelPKiPtPiPfS3_i)
        /*0008*/ 	.word	0x00000047


	//----- nvinfo : EIATTR_FRAME_SIZE
	.align		4
.L_5:
        /*000c*/ 	.byte	0x04, 0x11
        /*000e*/ 	.short	(.L_7 - .L_6)
	.align		4
.L_6:
        /*0010*/ 	.word	index@($__internal_8_$__cuda_sm3x_div_rn_noftz_f32_slowpath)
        /*0014*/ 	.word	0x00000000


	//----- nvinfo : EIATTR_FRAME_SIZE
	.align		4
.L_7:
        /*0018*/ 	.byte	0x04, 0x11
        /*001a*/ 	.short	(.L_9 - .L_8)
	.align		4
.L_8:
        /*001c*/ 	.word	index@(_Z25phase1_propagation_kernelPKiPtPiPfS3_i)
        /*0020*/ 	.word	0x00000000


	//----- nvinfo : EIATTR_REGCOUNT
	.align		4
.L_9:
        /*0024*/ 	.byte	0x04, 0x2f
        /*0026*/ 	.short	(.L_11 - .L_10)
	.align		4
.L_10:
        /*0028*/ 	.word	index@(_Z17trichotomy_kernelPKtPKfS2_Pfi)
        /*002c*/ 	.word	0x00000016


	//----- nvinfo : EIATTR_FRAME_SIZE
	.align		4
.L_11:
        /*0030*/ 	.byte	0x04, 0x11
        /*0032*/ 	.short	(.L_13 - .L_12)
	.align		4
.L_12:
        /*0034*/ 	.word	index@($__internal_7_$__cuda_sm3x_div_rn_noftz_f32_slowpath)
        /*0038*/ 	.word	0x00000000


	//----- nvinfo : EIATTR_FRAME_SIZE
	.align		4
.L_13:
        /*003c*/ 	.byte	0x04, 0x11
        /*003e*/ 	.short	(.L_15 - .L_14)
	.align		4
.L_14:
        /*0040*/ 	.word	index@($__internal_6_$__cuda_sm20_rcp_rn_f32_slowpath)
        /*0044*/ 	.word	0x00000000


	//----- nvinfo : EIATTR_FRAME_SIZE
	.align		4
.L_15:
        /*0048*/ 	.byte	0x04, 0x11
        /*004a*/ 	.short	(.L_17 - .L_16)
	.align		4
.L_16:
        /*004c*/ 	.word	index@(_Z17trichotomy_kernelPKtPKfS2_Pfi)
        /*0050*/ 	.word	0x00000000


	//----- nvinfo : EIATTR_REGCOUNT
	.align		4
.L_17:
        /*0054*/ 	.byte	0x04, 0x2f
        /*0056*/ 	.short	(.L_19 - .L_18)
	.align		4
.L_18:
        /*0058*/ 	.word	index@(_Z24phase2_relaxation_kernelPtPiPKfS2_S2_i)
        /*005c*/ 	.word	0x00000066


	//----- nvinfo : EIATTR_FRAME_SIZE
	.align		4
.L_19:
        /*0060*/ 	.byte	0x04, 0x11
        /*0062*/ 	.short	(.L_21 - .L_20)
	.align		4
.L_20:
        /*0064*/ 	.word	index@($__internal_5_$__cuda_sm3x_div_rn_noftz_f32_slowpath)
        /*0068*/ 	.word	0x00000028


	//----- nvinfo : EIATTR_FRAME_SIZE
	.align		4
.L_21:
        /*006c*/ 	.byte	0x04, 0x11
        /*006e*/ 	.short	(.L_23 - .L_22)
	.align		4
.L_22:
        /*0070*/ 	.word	index@($__internal_4_$__cuda_sm20_sqrt_rn_f32_slowpath)
        /*0074*/ 	.word	0x00000028


	//----- nvinfo : EIATTR_FRAME_SIZE
	.align		4
.L_23:
        /*0078*/ 	.byte	0x04, 0x11
        /*007a*/ 	.short	(.L_25 - .L_24)
	.align		4
.L_24:
        /*007c*/ 	.word	index@($__internal_3_$__cuda_sm20_rcp_rn_f32_slowpath)
        /*0080*/ 	.word	0x00000028


	//----- nvinfo : EIATTR_FRAME_SIZE
	.align		4
.L_25:
        /*0084*/ 	.byte	0x04, 0x11
        /*0086*/ 	.short	(.L_27 - .L_26)
	.align		4
.L_26:
        /*0088*/ 	.word	index@(_Z24phase2_relaxation_kernelPtPiPKfS2_S2_i)
        /*008c*/ 	.word	0x00000028


	//----- nvinfo : EIATTR_REGCOUNT
	.align		4
.L_27:
        /*0090*/ 	.byte	0x04, 0x2f
        /*0092*/ 	.short	(.L_29 - .L_28)
	.align		4
.L_28:
        /*0094*/ 	.word	index@(_Z23phase3_branching_kernelPtPiPKfS2_i)
        /*0098*/ 	.word	0x00000047


	//----- nvinfo : EIATTR_FRAME_SIZE
	.align		4
.L_29:
        /*009c*/ 	.byte	0x04, 0x11
        /*009e*/ 	.short	(.L_31 - .L_30)
	.align		4
.L_30:
        /*00a0*/ 	.word	index@($__internal_2_$__cuda_sm3x_div_rn_noftz_f32_slowpath)
        /*00a4*/ 	.word	0x00001a70


	//----- nvinfo : EIATTR_FRAME_SIZE
	.align		4
.L_31:
        /*00a8*/ 	.byte	0x04, 0x11
        /*00aa*/ 	.short	(.L_33 - .L_32)
	.align		4
.L_32:
        /*00ac*/ 	.word	index@($__internal_1_$__cuda_sm20_sqrt_rn_f32_slowpath)
        /*00b0*/ 	.word	0x00001a70


	//----- nvinfo : EIATTR_FRAME_SIZE
	.align		4
.L_33:
        /*00b4*/ 	.byte	0x04, 0x11
        /*00b6*/ 	.short	(.L_35 - .L_34)
	.align		4
.L_34:
        /*00b8*/ 	.word	index@($__internal_0_$__cuda_sm20_rcp_rn_f32_slowpath)
        /*00bc*/ 	.word	0x00001a70


	//----- nvinfo : EIATTR_FRAME_SIZE
	.align		4
.L_35:
        /*00c0*/ 	.byte	0x04, 0x11
        /*00c2*/ 	.short	(.L_37 - .L_36)
	.align		4
.L_36:
        /*00c4*/ 	.word	index@(_Z23phase3_branching_kernelPtPiPKfS2_i)
        /*00c8*/ 	.word	0x00001a70


	//----- nvinfo : EIATTR_MIN_STACK_SIZE
	.align		4
.L_37:
        /*00cc*/ 	.byte	0x04, 0x12
        /*00ce*/ 	.short	(.L_39 - .L_38)
	.align		4
.L_38:
        /*00d0*/ 	.word	index@(_Z23phase3_branching_kernelPtPiPKfS2_i)
        /*00d4*/ 	.word	0x00001a70


	//----- nvinfo : EIATTR_MIN_STACK_SIZE
	.align		4
.L_39:
        /*00d8*/ 	.byte	0x04, 0x12
        /*00da*/ 	.short	(.L_41 - .L_40)
	.align		4
.L_40:
        /*00dc*/ 	.word	index@(_Z24phase2_relaxation_kernelPtPiPKfS2_S2_i)
        /*00e0*/ 	.word	0x00000028


	//----- nvinfo : EIATTR_MIN_STACK_SIZE
	.align		4
.L_41:
        /*00e4*/ 	.byte	0x04, 0x12
        /*00e6*/ 	.short	(.L_43 - .L_42)
	.align		4
.L_42:
        /*00e8*/ 	.word	index@(_Z17trichotomy_kernelPKtPKfS2_Pfi)
        /*00ec*/ 	.word	0x00000000


	//----- nvinfo : EIATTR_MIN_STACK_SIZE
	.align		4
.L_43:
        /*00f0*/ 	.byte	0x04, 0x12
        /*00f2*/ 	.short	(.L_45 - .L_44)
	.align		4
.L_44:
        /*00f4*/ 	.word	index@(_Z25phase1_propagation_kernelPKiPtPiPfS3_i)
        /*00f8*/ 	.word	0x00000000
.L_45:


//--------------------- .nv.compat                --------------------------
	.section	.nv.compat,"",@"SHT_CUDA_COMPAT_INFO"
	.align	4
        /*0000*/ 	.byte	0x02, 0x09, 0x00, 0x00, 0x02, 0x02, 0x01, 0x00, 0x02, 0x05, 0x05, 0x00, 0x03, 0x07, 0x01, 0x01
        /*0010*/ 	.byte	0x02, 0x03, 0x00, 0x00, 0x02, 0x06, 0x01, 0x00, 0x04, 0x0b, 0x08, 0x00, 0x01, 0x00, 0x00, 0x00
        /*0020*/ 	.byte	0x00, 0x00, 0x00, 0x00


//--------------------- .nv.info._Z23phase3_branching_kernelPtPiPKfS2_i --------------------------
	.section	.nv.info._Z23phase3_branching_kernelPtPiPKfS2_i,"",@"SHT_CUDA_INFO"
	.sectionflags	@""
	.align	4


	//----- nvinfo : EIATTR_CUDA_API_VERSION
	.align		4
        /*0000*/ 	.byte	0x04, 0x37
        /*0002*/ 	.short	(.L_47 - .L_46)
.L_46:
        /*0004*/ 	.word	0x00000082


	//----- nvinfo : EIATTR_KPARAM_INFO
	.align		4
.L_47:
        /*0008*/ 	.byte	0x04, 0x17
        /*000a*/ 	.short	(.L_49 - .L_48)
.L_48:
        /*000c*/ 	.word	0x00000000
        /*0010*/ 	.short	0x0004
        /*0012*/ 	.short	0x0020
        /*0014*/ 	.byte	0x00, 0xf0, 0x11, 0x00


	//----- nvinfo : EIATTR_KPARAM_INFO
	.align		4
.L_49:
        /*0018*/ 	.byte	0x04, 0x17
        /*001a*/ 	.short	(.L_51 - .L_50)
.L_50:
        /*001c*/ 	.word	0x00000000
        /*0020*/ 	.short	0x0003
        /*0022*/ 	.short	0x0018
        /*0024*/ 	.byte	0x00, 0xf5, 0x21, 0x00


	//----- nvinfo : EIATTR_KPARAM_INFO
	.align		4
.L_51:
        /*0028*/ 	.byte	0x04, 0x17
        /*002a*/ 	.short	(.L_53 - .L_52)
.L_52:
        /*002c*/ 	.word	0x00000000
        /*0030*/ 	.short	0x0002
        /*0032*/ 	.short	0x0010
        /*0034*/ 	.byte	0x00, 0xf5, 0x21, 0x00


	//----- nvinfo : EIATTR_KPARAM_INFO
	.align		4
.L_53:
        /*0038*/ 	.byte	0x04, 0x17
        /*003a*/ 	.short	(.L_55 - .L_54)
.L_54:
        /*003c*/ 	.word	0x00000000
        /*0040*/ 	.short	0x0001
        /*0042*/ 	.short	0x0008
        /*0044*/ 	.byte	0x00, 0xf5, 0x21, 0x00


	//----- nvinfo : EIATTR_KPARAM_INFO
	.align		4
.L_55:
        /*0048*/ 	.byte	0x04, 0x17
        /*004a*/ 	.short	(.L_57 - .L_56)
.L_56:
        /*004c*/ 	.word	0x00000000
        /*0050*/ 	.short	0x0000
        /*0052*/ 	.short	0x0000
        /*0054*/ 	.byte	0x00, 0xf5, 0x21, 0x00


	//----- nvinfo : EIATTR_SPARSE_MMA_MASK
	.align		4
.L_57:
        /*0058*/ 	.byte	0x03, 0x50
        /*005a*/ 	.short	0x0000


	//----- nvinfo : EIATTR_MAXREG_COUNT
	.align		4
        /*005c*/ 	.byte	0x03, 0x1b
        /*005e*/ 	.short	0x00ff


	//----- nvinfo : EIATTR_MERCURY_ISA_VERSION
	.align		4
        /*0060*/ 	.byte	0x03, 0x5f
        /*0062*/ 	.short	0x0101


	//----- nvinfo : EIATTR_INT_WARP_WIDE_INSTR_OFFSETS
	.align		4
        /*0064*/ 	.byte	0x04, 0x31
        /*0066*/ 	.short	(.L_59 - .L_58)


	//   ....[0]....
.L_58:
        /*0068*/ 	.word	0x00002010


	//   ....[1]....
        /*006c*/ 	.word	0x00002020


	//   ....[2]....
        /*0070*/ 	.word	0x00002030


	//   ....[3]....
        /*0074*/ 	.word	0x00002ec0


	//   ....[4]....
        /*0078*/ 	.word	0x00002ed0


	//   ....[5]....
        /*007c*/ 	.word	0x00002ee0


	//   ....[6]....
        /*0080*/ 	.word	0x000042e0


	//   ....[7]....
        /*0084*/ 	.word	0x000042f0


	//   ....[8]....
        /*0088*/ 	.word	0x00004300


	//   ....[9]....
        /*008c*/ 	.word	0x00006120


	//   ....[10]....
        /*0090*/ 	.word	0x00006130


	//   ....[11]....
        /*0094*/ 	.word	0x00006140


	//   ....[12]....
        /*0098*/ 	.word	0x00006ab0


	//   ....[13]....
        /*009c*/ 	.word	0x00006ac0


	//   ....[14]....
        /*00a0*/ 	.word	0x00006ad0


	//   ....[15]....
        /*00a4*/ 	.word	0x00006bc0


	//   ....[16]....
        /*00a8*/ 	.word	0x00007780


	//   ....[17]....
        /*00ac*/ 	.word	0x00007de0


	//   ....[18]....
        /*00b0*/ 	.word	0x00007df0


	//   ....[19]....
        /*00b4*/ 	.word	0x00007fc0


	//   ....[20]....
        /*00b8*/ 	.word	0x00008100


	//   ....[21]....
        /*00bc*/ 	.word	0x00008120


	//   ....[22]....
        /*00c0*/ 	.word	0x00008130


	//   ....[23]....
        /*00c4*/ 	.word	0x0000a840


	//   ....[24]....
        /*00c8*/ 	.word	0x0000a850


	//   ....[25]....
        /*00cc*/ 	.word	0x0000a9d0


	//   ....[26]....
        /*00d0*/ 	.word	0x0000abe0


	//   ....[27]....
        /*00d4*/ 	.word	0x0000abf0


	//   ....[28]....
        /*00d8*/ 	.word	0x0000ac00


	//----- nvinfo : EIATTR_COOP_GROUP_MASK_REGIDS
	.align		4
.L_59:
        /*00dc*/ 	.byte	0x04, 0x29
        /*00de*/ 	.short	(.L_61 - .L_60)


	//   ....[0]....
.L_60:
        /*00e0*/ 	.word	0x05000000


	//   ....[1]....
        /*00e4*/ 	.word	0x05000032


	//   ....[2]....
        /*00e8*/ 	.word	0x05000032


	//   ....[3]....
        /*00ec*/ 	.word	0x05000032


	//   ....[4]....
        /*00f0*/ 	.word	0x05000032


	//   ....[5]....
        /*00f4*/ 	.word	0x05000032


	//   ....[6]....
        /*00f8*/ 	.word	0xffffffff


	//   ....[7]....
        /*00fc*/ 	.word	0x05000032


	//   ....[8]....
        /*0100*/ 	.word	0x05000032


	//   ....[9]....
        /*0104*/ 	.word	0xffffffff


	//   ....[10]....
        /*0108*/ 	.word	0x05000002


	//   ....[11]....
        /*010c*/ 	.word	0x05000002


	//   ....[12]....
        /*0110*/ 	.word	0x05000002


	//   ....[13]....
        /*0114*/ 	.word	0x05000002


	//   ....[14]....
        /*0118*/ 	.word	0xffffffff


	//   ....[15]....
        /*011c*/ 	.word	0xffffffff


	//   ....[16]....
        /*0120*/ 	.word	0x05000002


	//   ....[17]....
        /*0124*/ 	.word	0x05000004


	//   ....[18]....
        /*0128*/ 	.word	0x05000005


	//   ....[19]....
        /*012c*/ 	.word	0x05000002


	//   ....[20]....
        /*0130*/ 	.word	0x05000008


	//   ....[21]....
        /*0134*/ 	.word	0x05000008


	//   ....[22]....
        /*0138*/ 	.word	0x05000008


	//   ....[23]....
        /*013c*/ 	.word	0x05000008


	//   ....[24]....
        /*0140*/ 	.word	0x05000008


	//   ....[25]....
        /*0144*/ 	.word	0x05000008


	//   ....[26]....
        /*0148*/ 	.word	0x05000008


	//   ....[27]....
        /*014c*/ 	.word	0x05000008


	//   ....[28]....
        /*0150*/ 	.word	0x05000008


	//   ....[29]....
        /*0154*/ 	.word	0x05000008


	//   ....[30]....
        /*0158*/ 	.word	0x05000008


	//   ....[31]....
        /*015c*/ 	.word	0x05000008


	//   ....[32]....
        /*0160*/ 	.word	0x05000008


	//   ....[33]....
        /*0164*/ 	.word	0x05000008


	//   ....[34]....
        /*0168*/ 	.word	0x05000008


	//   ....[35]....
        /*016c*/ 	.word	0x05000008


	//   ....[36]....
        /*0170*/ 	.word	0x05000008


	//   ....[37]....
        /*0174*/ 	.word	0x05000008


	//   ....[38]....
        /*0178*/ 	.word	0x05000008


	//----- nvinfo : EIATTR_COOP_GROUP_INSTR_OFFSETS
	.align		4
.L_61:
        /*017c*/ 	.byte	0x04, 0x28
        /*017e*/ 	.short	(.L_63 - .L_62)


	//   ....[0]....
.L_62:
        /*0180*/ 	.word	0x000002e0


	//   ....[1]....
        /*0184*/ 	.word	0x00002070


	//   ....[2]....
        /*0188*/ 	.word	0x00002f40


	//   ....[3]....
        /*018c*/ 	.word	0x00004360


	//   ....[4]....
        /*0190*/ 	.word	0x000061b0


	//   ....[5]....
        /*0194*/ 	.word	0x00006b40


	//   ....[6]....
        /*0198*/ 	.word	0x00006ba0


	//   ....[7]....
        /*019c*/ 	.word	0x00006c30


	//   ....[8]....
        /*01a0*/ 	.word	0x000077c0


	//   ....[9]....
        /*01a4*/ 	.word	0x00007c70


	//   ....[10]....
        /*01a8*/ 	.word	0x00008090


	//   ....[11]....
        /*01ac*/ 	.word	0x00008170


	//   ....[12]....
        /*01b0*/ 	.word	0x0000aaf0


	//   ....[13]....
        /*01b4*/ 	.word	0x0000ab00


	//   ....[14]....
        /*01b8*/ 	.word	0x0000ab40


	//   ....[15]....
        /*01bc*/ 	.word	0x0000ab50


	//   ....[16]....
        /*01c0*/ 	.word	0x0000ac30


	//   ....[17]....
        /*01c4*/ 	.word	0x0000add0


	//   ....[18]....
        /*01c8*/ 	.word	0x0000bdf0


	//   ....[19]....
        /*01cc*/ 	.word	0x0000cd50


	//   ....[20]....
        /*01d0*/ 	.word	0x0000cf30


	//   ....[21]....
        /*01d4*/ 	.word	0x0000cfa0


	//   ....[22]....
        /*01d8*/ 	.word	0x0000d010


	//   ....[23]....
        /*01dc*/ 	.word	0x0000d080


	//   ....[24]....
        /*01e0*/ 	.word	0x0000d0f0


	//   ....[25]....
        /*01e4*/ 	.word	0x0000d160


	//   ....[26]....
        /*01e8*/ 	.word	0x0000d1f0


	//   ....[27]....
        /*01ec*/ 	.word	0x0000d280


	//   ....[28]....
        /*01f0*/ 	.word	0x0000d330


	//   ....[29]....
        /*01f4*/ 	.word	0x0000d3d0


	//   ....[30]....
        /*01f8*/ 	.word	0x0000d470


	//   ....[31]....
        /*01fc*/ 	.word	0x0000d510


	//   ....[32]....
        /*0200*/ 	.word	0x0000d5b0


	//   ....[33]....
        /*0204*/ 	.word	0x0000d650


	//   ....[34]....
        /*0208*/ 	.word	0x0000d6d0


	//   ....[35]....
        /*020c*/ 	.word	0x0000d770


	//   ....[36]....
        /*0210*/ 	.word	0x0000d7f0


	//   ....[37]....
        /*0214*/ 	.word	0x0000d860


	//   ....[38]....
        /*0218*/ 	.word	0x0000d8d0


	//----- nvinfo : EIATTR_VRC_CTA_INIT_COUNT
	.align		4
.L_63:
        /*021c*/ 	.byte	0x02, 0x4a
	.zero		1
	.zero		1


	//----- nvinfo : EIATTR_EXIT_INSTR_OFFSETS
	.align		4
        /*0220*/ 	.byte	0x04, 0x1c
        /*0222*/ 	.short	(.L_65 - .L_64)


	//   ....[0]....
.L_64:
        /*0224*/ 	.word	0x00000050


	//   ....[1]....
        /*0228*/ 	.word	0x000000b0


	//   ....[2]....
        /*022c*/ 	.word	0x0000ceb0


	//   ....[3]....
        /*0230*/ 	.word	0x0000cef0


	//----- nvinfo : EIATTR_CRS_STACK_SIZE
	.align		4
.L_65:
        /*0234*/ 	.byte	0x04, 0x1e
        /*0236*/ 	.short	(.L_67 - .L_66)
.L_66:
        /*0238*/ 	.word	0x00000000


	//----- nvinfo : EIATTR_CBANK_PARAM_SIZE
	.align		4
.L_67:
        /*023c*/ 	.byte	0x03, 0x19
        /*023e*/ 	.short	0x0024


	//----- nvinfo : EIATTR_PARAM_CBANK
	.align		4
        /*0240*/ 	.byte	0x04, 0x0a
        /*0242*/ 	.short	(.L_69 - .L_68)
	.align		4
.L_68:
        /*0244*/ 	.word	index@(.nv.constant0._Z23phase3_branching_kernelPtPiPKfS2_i)
        /*0248*/ 	.short	0x0380
        /*024a*/ 	.short	0x0024


	//----- nvinfo : EIATTR_SW_WAR
	.align		4
.L_69:
        /*024c*/ 	.byte	0x04, 0x36
        /*024e*/ 	.short	(.L_71 - .L_70)
.L_70:
        /*0250*/ 	.word	0x00000008
.L_71:


//--------------------- .nv.info._Z24phase2_relaxation_kernelPtPiPKfS2_S2_i --------------------------
	.section	.nv.info._Z24phase2_relaxation_kernelPtPiPKfS2_S2_i,"",@"SHT_CUDA_INFO"
	.sectionflags	@""
	.align	4


	//----- nvinfo : EIATTR_CUDA_API_VERSION
	.align		4
        /*0000*/ 	.byte	0x04, 0x37
        /*0002*/ 	.short	(.L_73 - .L_72)
.L_72:
        /*0004*/ 	.word	0x00000082


	//----- nvinfo : EIATTR_KPARAM_INFO
	.align		4
.L_73:
        /*0008*/ 	.byte	0x04, 0x17
        /*000a*/ 	.short	(.L_75 - .L_74)
.L_74:
        /*000c*/ 	.word	0x00000000
        /*0010*/ 	.short	0x0005
        /*0012*/ 	.short	0x0028
        /*0014*/ 	.byte	0x00, 0xf0, 0x11, 0x00


	//----- nvinfo : EIATTR_KPARAM_INFO
	.align		4
.L_75:
        /*0018*/ 	.byte	0x04, 0x17
        /*001a*/ 	.short	(.L_77 - .L_76)
.L_76:
        /*001c*/ 	.word	0x00000000
        /*0020*/ 	.short	0x0004
        /*0022*/ 	.short	0x0020
        /*0024*/ 	.byte	0x00, 0xf5, 0x21, 0x00


	//----- nvinfo : EIATTR_KPARAM_INFO
	.align		4
.L_77:
        /*0028*/ 	.byte	0x04, 0x17
        /*002a*/ 	.short	(.L_79 - .L_78)
.L_78:
        /*002c*/ 	.word	0x00000000
        /*0030*/ 	.short	0x0003
        /*0032*/ 	.short	0x0018
        /*0034*/ 	.byte	0x00, 0xf5, 0x21, 0x00


	//----- nvinfo : EIATTR_KPARAM_INFO
	.align		4
.L_79:
        /*0038*/ 	.byte	0x04, 0x17
        /*003a*/ 	.short	(.L_81 - .L_80)
.L_80:
        /*003c*/ 	.word	0x00000000
        /*0040*/ 	.short	0x0002
        /*0042*/ 	.short	0x0010
        /*0044*/ 	.byte	0x00, 0xf5, 0x21, 0x00


	//----- nvinfo : EIATTR_KPARAM_INFO
	.align		4
.L_81:
        /*0048*/ 	.byte	0x04, 0x17
        /*004a*/ 	.short	(.L_83 - .L_82)
.L_82:
        /*004c*/ 	.word	0x00000000
        /*0050*/ 	.short	0x0001
        /*0052*/ 	.short	0x0008
        /*0054*/ 	.byte	0x00, 0xf5, 0x21, 0x00


	//----- nvinfo : EIATTR_KPARAM_INFO
	.align		4
.L_83:
        /*0058*/ 	.byte	0x04, 0x17
        /*005a*/ 	.short	(.L_85 - .L_84)
.L_84:
        /*005c*/ 	.word	0x00000000
        /*0060*/ 	.short	0x0000
        /*0062*/ 	.short	0x0000
        /*0064*/ 	.byte	0x00, 0xf5, 0x21, 0x00


	//----- nvinfo : EIATTR_SPARSE_MMA_MASK
	.align		4
.L_85:
        /*0068*/ 	.byte	0x03, 0x50
        /*006a*/ 	.short	0x0000


	//----- nvinfo : EIATTR_MAXREG_COUNT
	.align		4
        /*006c*/ 	.byte	0x03, 0x1b
        /*006e*/ 	.short	0x00ff


	//----- nvinfo : EIATTR_MERCURY_ISA_VERSION
	.align		4
        /*0070*/ 	.byte	0x03, 0x5f
        /*0072*/ 	.short	0x0101


	//----- nvinfo : EIATTR_UNUSED_LOAD_BYTE_OFFSET
	.align		4
        /*0074*/ 	.byte	0x04, 0x44
        /*0076*/ 	.short	(.L_87 - .L_86)


	//   ....[0]....
.L_86:
        /*0078*/ 	.word	0x00008790
        /*007c*/ 	.word	0x00000fff


	//----- nvinfo : EIATTR_COOP_GROUP_MASK_REGIDS
	.align		4
.L_87:
        /*0080*/ 	.byte	0x04, 0x29
        /*0082*/ 	.short	(.L_89 - .L_88)


	//   ....[0]....
.L_88:
        /*0084*/ 	.word	0x05000000


	//   ....[1]....
        /*0088*/ 	.word	0x05000002


	//   ....[2]....
        /*008c*/ 	.word	0x05000000


	//   ....[3]....
        /*0090*/ 	.word	0x05000002


	//   ....[4]....
        /*0094*/ 	.word	0x05000000


	//   ....[5]....
        /*0098*/ 	.word	0xffffffff


	//   ....[6]....
        /*009c*/ 	.word	0x05000009


	//   ....[7]....
        /*00a0*/ 	.word	0xffffffff


	//   ....[8]....
        /*00a4*/ 	.word	0x05000009


	//   ....[9]....
        /*00a8*/ 	.word	0x05000009


	//   ....[10]....
        /*00ac*/ 	.word	0x05000009


	//   ....[11]....
        /*00b0*/ 	.word	0x05000000


	//   ....[12]....
        /*00b4*/ 	.word	0x05000000


	//   ....[13]....
        /*00b8*/ 	.word	0x0500000c


	//   ....[14]....
        /*00bc*/ 	.word	0x0500000c


	//   ....[15]....
        /*00c0*/ 	.word	0xffffffff


	//   ....[16]....
        /*00c4*/ 	.word	0xffffffff


	//   ....[17]....
        /*00c8*/ 	.word	0x05000029


	//   ....[18]....
        /*00cc*/ 	.word	0x05000029


	//   ....[19]....
        /*00d0*/ 	.word	0x05000000


	//   ....[20]....
        /*00d4*/ 	.word	0x05000029


	//   ....[21]....
        /*00d8*/ 	.word	0x05000029


	//   ....[22]....
        /*00dc*/ 	.word	0x05000009


	//   ....[23]....
        /*00e0*/ 	.word	0x05000002


	//   ....[24]....
        /*00e4*/ 	.word	0x05000000


	//   ....[25]....
        /*00e8*/ 	.word	0x05000000


	//   ....[26]....
        /*00ec*/ 	.word	0x0500001c


	//   ....[27]....
        /*00f0*/ 	.word	0x0500001c


	//   ....[28]....
        /*00f4*/ 	.word	0x0500001c


	//   ....[29]....
        /*00f8*/ 	.word	0x0500001d


	//   ....[30]....
        /*00fc*/ 	.word	0x0500001d


	//   ....[31]....
        /*0100*/ 	.word	0xffffffff


	//   ....[32]....
        /*0104*/ 	.word	0x0500001d


	//   ....[33]....
        /*0108*/ 	.word	0x0500001c


	//   ....[34]....
        /*010c*/ 	.word	0x05000000


	//   ....[35]....
        /*0110*/ 	.word	0x05000000


	//   ....[36]....
        /*0114*/ 	.word	0x05000000


	//   ....[37]....
        /*0118*/ 	.word	0x0500001d


	//   ....[38]....
        /*011c*/ 	.word	0x0500001d


	//   ....[39]....
        /*0120*/ 	.word	0x0500001d


	//   ....[40]....
        /*0124*/ 	.word	0x0500001d


	//   ....[41]....
        /*0128*/ 	.word	0x0500001d


	//   ....[42]....
        /*012c*/ 	.word	0x0500001d


	//   ....[43]....
        /*0130*/ 	.word	0x0500001d


	//   ....[44]....
        /*0134*/ 	.word	0x0500001d


	//   ....[45]....
        /*0138*/ 	.word	0x0500001d


	//   ....[46]....
        /*013c*/ 	.word	0x0500001d


	//   ....[47]....
        /*0140*/ 	.word	0x0500001d


	//----- nvinfo : EIATTR_COOP_GROUP_INSTR_OFFSETS
	.align		4
.L_89:
        /*0144*/ 	.byte	0x04, 0x28
        /*0146*/ 	.short	(.L_91 - .L_90)


	//   ....[0]....
.L_90:
        /*0148*/ 	.word	0x00000420


	//   ....[1]....
        /*014c*/ 	.word	0x00001ad0


	//   ....[2]....
        /*0150*/ 	.word	0x00002db0


	//   ....[3]....
        /*0154*/ 	.word	0x000047d0


	//   ....[4]....
        /*0158*/ 	.word	0x00005d30


	//   ....[5]....
        /*015c*/ 	.word	0x00007d60


	//   ....[6]....
        /*0160*/ 	.word	0x00008110


	//   ....[7]....
        /*0164*/ 	.word	0x00008150


	//   ....[8]....
        /*0168*/ 	.word	0x00008500


	//   ....[9]....
        /*016c*/ 	.word	0x00008590


	//   ....[10]....
        /*0170*/ 	.word	0x000085a0


	//   ....[11]....
        /*0174*/ 	.word	0x00009530


	//   ....[12]....
        /*0178*/ 	.word	0x00009680


	//   ....[13]....
        /*017c*/ 	.word	0x00009c30


	//   ....[14]....
        /*0180*/ 	.word	0x00009c40


	//   ....[15]....
        /*0184*/ 	.word	0x00009c60


	//   ....[16]....
        /*0188*/ 	.word	0x00009c70


	//   ....[17]....
        /*018c*/ 	.word	0x00009cf0


	//   ....[18]....
        /*0190*/ 	.word	0x00009fb0


	//   ....[19]....
        /*0194*/ 	.word	0x0000a020


	//   ....[20]....
        /*0198*/ 	.word	0x0000b2f0


	//   ....[21]....
        /*019c*/ 	.word	0x0000b300


	//   ....[22]....
        /*01a0*/ 	.word	0x0000b3c0


	//   ....[23]....
        /*01a4*/ 	.word	0x0000b4c0


	//   ....[24]....
        /*01a8*/ 	.word	0x0000b530


	//   ....[25]....
        /*01ac*/ 	.word	0x0000b5a0


	//   ....[26]....
        /*01b0*/ 	.word	0x0000d530


	//   ....[27]....
        /*01b4*/ 	.word	0x0000e280


	//   ....[28]....
        /*01b8*/ 	.word	0x0000f5c0


	//   ....[29]....
        /*01bc*/ 	.word	0x00011370


	//   ....[30]....
        /*01c0*/ 	.word	0x00011cf0


	//   ....[31]....
        /*01c4*/ 	.word	0x00011d40


	//   ....[32]....
        /*01c8*/ 	.word	0x00011dc0


	//   ....[33]....
        /*01cc*/ 	.word	0x00012950


	//   ....[34]....
        /*01d0*/ 	.word	0x00012a10


	//   ....[35]....
        /*01d4*/ 	.word	0x00012db0


	//   ....[36]....
        /*01d8*/ 	.word	0x00012f10


	//   ....[37]....
        /*01dc*/ 	.word	0x00013070


	//   ....[38]....
        /*01e0*/ 	.word	0x000130f0


	//   ....[39]....
        /*01e4*/ 	.word	0x00013170


	//   ....[40]....
        /*01e8*/ 	.word	0x000131e0


	//   ....[41]....
        /*01ec*/ 	.word	0x00013250


	//   ....[42]....
        /*01f0*/ 	.word	0x000132c0


	//   ....[43]....
        /*01f4*/ 	.word	0x00013320


	//   ....[44]....
        /*01f8*/ 	.word	0x000133b0


	//   ....[45]....
        /*01fc*/ 	.word	0x00013420


	//   ....[46]....
        /*0200*/ 	.word	0x00013490


	//   ....[47]....
        /*0204*/ 	.word	0x00013500


	//----- nvinfo : EIATTR_VRC_CTA_INIT_COUNT
	.align		4
.L_91:
        /*0208*/ 	.byte	0x02, 0x4a
	.zero		1
	.zero		1


	//----- nvinfo : EIATTR_EXIT_INSTR_OFFSETS
	.align		4
        /*020c*/ 	.byte	0x04, 0x1c
        /*020e*/ 	.short	(.L_93 - .L_92)


	//   ....[0]....
.L_92:
        /*0210*/ 	.word	0x00000050


	//   ....[1]....
        /*0214*/ 	.word	0x000000b0


	//   ....[2]....
        /*0218*/ 	.word	0x00000150


	//   ....[3]....
        /*021c*/ 	.word	0x00013020


	//----- nvinfo : EIATTR_CRS_STACK_SIZE
	.align		4
.L_93:
        /*0220*/ 	.byte	0x04, 0x1e
        /*0222*/ 	.short	(.L_95 - .L_94)
.L_94:
        /*0224*/ 	.word	0x00000000


	//----- nvinfo : EIATTR_CBANK_PARAM_SIZE
	.align		4
.L_95:
        /*0228*/ 	.byte	0x03, 0x19
        /*022a*/ 	.short	0x002c


	//----- nvinfo : EIATTR_PARAM_CBANK
	.align		4
        /*022c*/ 	.byte	0x04, 0x0a
        /*022e*/ 	.short	(.L_97 - .L_96)
	.align		4
.L_96:
        /*0230*/ 	.word	index@(.nv.constant0._Z24phase2_relaxation_kernelPtPiPKfS2_S2_i)
        /*0234*/ 	.short	0x0380
        /*0236*/ 	.short	0x002c


	//----- nvinfo : EIATTR_SW_WAR
	.align		4
.L_97:
        /*0238*/ 	.byte	0x04, 0x36
        /*023a*/ 	.short	(.L_99 - .L_98)
.L_98:
        /*023c*/ 	.word	0x00000008
.L_99:


//--------------------- .nv.info._Z17trichotomy_kernelPKtPKfS2_Pfi --------------------------
	.section	.nv.info._Z17trichotomy_kernelPKtPKfS2_Pfi,"",@"SHT_CUDA_INFO"
	.sectionflags	@""
	.align	4


	//----- nvinfo : EIATTR_CUDA_API_VERSION
	.align		4
        /*0000*/ 	.byte	0x04, 0x37
        /*0002*/ 	.short	(.L_101 - .L_100)
.L_100:
        /*0004*/ 	.word	0x00000082


	//----- nvinfo : EIATTR_KPARAM_INFO
	.align		4
.L_101:
        /*0008*/ 	.byte	0x04, 0x17
        /*000a*/ 	.short	(.L_103 - .L_102)
.L_102:
        /*000c*/ 	.word	0x00000000
        /*0010*/ 	.short	0x0004
        /*0012*/ 	.short	0x0020
        /*0014*/ 	.byte	0x00, 0xf0, 0x11, 0x00


	//----- nvinfo : EIATTR_KPARAM_INFO
	.align		4
.L_103:
        /*0018*/ 	.byte	0x04, 0x17
        /*001a*/ 	.short	(.L_105 - .L_104)
.L_104:
        /*001c*/ 	.word	0x00000000
        /*0020*/ 	.short	0x0003
        /*0022*/ 	.short	0x0018
        /*0024*/ 	.byte	0x00, 0xf5, 0x21, 0x00


	//----- nvinfo : EIATTR_KPARAM_INFO
	.align		4
.L_105:
        /*0028*/ 	.byte	0x04, 0x17
        /*002a*/ 	.short	(.L_107 - .L_106)
.L_106:
        /*002c*/ 	.word	0x00000000
        /*0030*/ 	.short	0x0002
        /*0032*/ 	.short	0x0010
        /*0034*/ 	.byte	0x00, 0xf5, 0x21, 0x00


	//----- nvinfo : EIATTR_KPARAM_INFO
	.align		4
.L_107:
        /*0038*/ 	.byte	0x04, 0x17
        /*003a*/ 	.short	(.L_109 - .L_108)
.L_108:
        /*003c*/ 	.word	0x00000000
        /*0040*/ 	.short	0x0001
        /*0042*/ 	.short	0x0008
        /*0044*/ 	.byte	0x00, 0xf5, 0x21, 0x00


	//----- nvinfo : EIATTR_KPARAM_INFO
	.align		4
.L_109:
        /*0048*/ 	.byte	0x04, 0x17
        /*004a*/ 	.short	(.L_111 - .L_110)
.L_110:
        /*004c*/ 	.word	0x00000000
        /*0050*/ 	.short	0x0000
        /*0052*/ 	.short	0x0000
        /*0054*/ 	.byte	0x00, 0xf5, 0x21, 0x00


	//----- nvinfo : EIATTR_SPARSE_MMA_MASK
	.align		4
.L_111:
        /*0058*/ 	.byte	0x03, 0x50
        /*005a*/ 	.short	0x0000


	//----- nvinfo : EIATTR_MAXREG_COUNT
	.align		4
        /*005c*/ 	.byte	0x03, 0x1b
        /*005e*/ 	.short	0x00ff


	//----- nvinfo : EIATTR_MERCURY_ISA_VERSION
	.align		4
        /*0060*/ 	.byte	0x03, 0x5f
        /*0062*/ 	.short	0x0101


	//----- nvinfo : EIATTR_COOP_GROUP_MASK_REGIDS
	.align		4
        /*0064*/ 	.byte	0x04, 0x29
        /*0066*/ 	.short	(.L_113 - .L_112)


	//   ....[0]....
.L_112:
        /*0068*/ 	.word	0xffffffff


	//   ....[1]....
        /*006c*/ 	.word	0x05000004


	//   ....[2]....
        /*0070*/ 	.word	0xffffffff


	//   ....[3]....
        /*0074*/ 	.word	0x05000004


	//   ....[4]....
        /*0078*/ 	.word	0xffffffff


	//   ....[5]....
        /*007c*/ 	.word	0x05000004


	//   ....[6]....
        /*0080*/ 	.word	0x05000004


	//   ....[7]....
        /*0084*/ 	.word	0x05000004


	//   ....[8]....
        /*0088*/ 	.word	0x05000004


	//----- nvinfo : EIATTR_COOP_GROUP_INSTR_OFFSETS
	.align		4
.L_113:
        /*008c*/ 	.byte	0x04, 0x28
        /*008e*/ 	.short	(.L_115 - .L_114)


	//   ....[0]....
.L_114:
        /*0090*/ 	.word	0x00000390


	//   ....[1]....
        /*0094*/ 	.word	0x00000740


	//   ....[2]....
        /*0098*/ 	.word	0x00000780


	//   ....[3]....
        /*009c*/ 	.word	0x00000b30


	//   ....[4]....
        /*00a0*/ 	.word	0x00000b60


	//   ....[5]....
        /*00a4*/ 	.word	0x00000f10


	//   ....[6]....
        /*00a8*/ 	.word	0x00000f80


	//   ....[7]....
        /*00ac*/ 	.word	0x00000f90


	//   ....[8]....
        /*00b0*/ 	.word	0x00001080


	//----- nvinfo : EIATTR_VRC_CTA_INIT_COUNT
	.align		4
.L_115:
        /*00b4*/ 	.byte	0x02, 0x4a
	.zero		1
	.zero		1


	//----- nvinfo : EIATTR_EXIT_INSTR_OFFSETS
	.align		4
        /*00b8*/ 	.byte	0x04, 0x1c
        /*00ba*/ 	.short	(.L_117 - .L_116)


	//   ....[0]....
.L_116:
        /*00bc*/ 	.word	0x00000040


	//   ....[1]....
        /*00c0*/ 	.word	0x00001170


	//   ....[2]....
        /*00c4*/ 	.word	0x000011c0


	//----- nvinfo : EIATTR_CRS_STACK_SIZE
	.align		4
.L_117:
        /*00c8*/ 	.byte	0x04, 0x1e
        /*00ca*/ 	.short	(.L_119 - .L_118)
.L_118:
        /*00cc*/ 	.word	0x00000000


	//----- nvinfo : EIATTR_CBANK_PARAM_SIZE
	.align		4
.L_119:
        /*00d0*/ 	.byte	0x03, 0x19
        /*00d2*/ 	.short	0x0024


	//----- nvinfo : EIATTR_PARAM_CBANK
	.align		4
        /*00d4*/ 	.byte	0x04, 0x0a
        /*00d6*/ 	.short	(.L_121 - .L_120)
	.align		4
.L_120:
        /*00d8*/ 	.word	index@(.nv.constant0._Z17trichotomy_kernelPKtPKfS2_Pfi)
        /*00dc*/ 	.short	0x0380
        /*00de*/ 	.short	0x0024


	//----- nvinfo : EIATTR_SW_WAR
	.align		4
.L_121:
        /*00e0*/ 	.byte	0x04, 0x36
        /*00e2*/ 	.short	(.L_123 - .L_122)
.L_122:
        /*00e4*/ 	.word	0x00000008
.L_123:


//--------------------- .nv.info._Z25phase1_propagation_kernelPKiPtPiPfS3_i --------------------------
	.section	.nv.info._Z25phase1_propagation_kernelPKiPtPiPfS3_i,"",@"SHT_CUDA_INFO"
	.sectionflags	@""
	.align	4


	//----- nvinfo : EIATTR_CUDA_API_VERSION
	.align		4
        /*0000*/ 	.byte	0x04, 0x37
        /*0002*/ 	.short	(.L_125 - .L_124)
.L_124:
        /*0004*/ 	.word	0x00000082


	//----- nvinfo : EIATTR_KPARAM_INFO
	.align		4
.L_125:
        /*0008*/ 	.byte	0x04, 0x17
        /*000a*/ 	.short	(.L_127 - .L_126)
.L_126:
        /*000c*/ 	.word	0x00000000
        /*0010*/ 	.short	0x0005
        /*0012*/ 	.short	0x0028
        /*0014*/ 	.byte	0x00, 0xf0, 0x11, 0x00


	//----- nvinfo : EIATTR_KPARAM_INFO
	.align		4
.L_127:
        /*0018*/ 	.byte	0x04, 0x17
        /*001a*/ 	.short	(.L_129 - .L_128)
.L_128:
        /*001c*/ 	.word	0x00000000
        /*0020*/ 	.short	0x0004
        /*0022*/ 	.short	0x0020
        /*0024*/ 	.byte	0x00, 0xf5, 0x21, 0x00


	//----- nvinfo : EIATTR_KPARAM_INFO
	.align		4
.L_129:
        /*0028*/ 	.byte	0x04, 0x17
        /*002a*/ 	.short	(.L_131 - .L_130)
.L_130:
        /*002c*/ 	.word	0x00000000
        /*0030*/ 	.short	0x0003
        /*0032*/ 	.short	0x0018
        /*0034*/ 	.byte	0x00, 0xf5, 0x21, 0x00


	//----- nvinfo : EIATTR_KPARAM_INFO
	.align		4
.L_131:
        /*0038*/ 	.byte	0x04, 0x17
        /*003a*/ 	.short	(.L_133 - .L_132)
.L_132:
        /*003c*/ 	.word	0x00000000
        /*0040*/ 	.short	0x0002
        /*0042*/ 	.short	0x0010
        /*0044*/ 	.byte	0x00, 0xf5, 0x21, 0x00


	//----- nvinfo : EIATTR_KPARAM_INFO
	.align		4
.L_133:
        /*0048*/ 	.byte	0x04, 0x17
        /*004a*/ 	.short	(.L_135 - .L_134)
.L_134:
        /*004c*/ 	.word	0x00000000
        /*0050*/ 	.short	0x0001
        /*0052*/ 	.short	0x0008
        /*0054*/ 	.byte	0x00, 0xf5, 0x21, 0x00


	//----- nvinfo : EIATTR_KPARAM_INFO
	.align		4
.L_135:
        /*0058*/ 	.byte	0x04, 0x17
        /*005a*/ 	.short	(.L_137 - .L_136)
.L_136:
        /*005c*/ 	.word	0x00000000
        /*0060*/ 	.short	0x0000
        /*0062*/ 	.short	0x0000
        /*0064*/ 	.byte	0x00, 0xf5, 0x21, 0x00


	//----- nvinfo : EIATTR_SPARSE_MMA_MASK
	.align		4
.L_137:
        /*0068*/ 	.byte	0x03, 0x50
        /*006a*/ 	.short	0x0000


	//----- nvinfo : EIATTR_MAXREG_COUNT
	.align		4
        /*006c*/ 	.byte	0x03, 0x1b
        /*006e*/ 	.short	0x00ff


	//----- nvinfo : EIATTR_MERCURY_ISA_VERSION
	.align		4
        /*0070*/ 	.byte	0x03, 0x5f
        /*0072*/ 	.short	0x0101


	//----- nvinfo : EIATTR_COOP_GROUP_MASK_REGIDS
	.align		4
        /*0074*/ 	.byte	0x04, 0x29
        /*0076*/ 	.short	(.L_139 - .L_138)


	//   ....[0]....
.L_138:
        /*0078*/ 	.word	0x05000004


	//   ....[1]....
        /*007c*/ 	.word	0x05000002


	//   ....[2]....
        /*0080*/ 	.word	0x05000002


	//   ....[3]....
        /*0084*/ 	.word	0x05000002


	//   ....[4]....
        /*0088*/ 	.word	0x05000003


	//   ....[5]....
        /*008c*/ 	.word	0x05000003


	//   ....[6]....
        /*0090*/ 	.word	0xffffffff


	//   ....[7]....
        /*0094*/ 	.word	0x05000004


	//   ....[8]....
        /*0098*/ 	.word	0x05000002


	//   ....[9]....
        /*009c*/ 	.word	0x05000000


	//   ....[10]....
        /*00a0*/ 	.word	0x05000004


	//   ....[11]....
        /*00a4*/ 	.word	0x05000005


	//   ....[12]....
        /*00a8*/ 	.word	0x05000006


	//   ....[13]....
        /*00ac*/ 	.word	0xffffffff


	//   ....[14]....
        /*00b0*/ 	.word	0xffffffff


	//   ....[15]....
        /*00b4*/ 	.word	0xffffffff


	//   ....[16]....
        /*00b8*/ 	.word	0x05000005


	//   ....[17]....
        /*00bc*/ 	.word	0x05000005


	//   ....[18]....
        /*00c0*/ 	.word	0x05000005


	//   ....[19]....
        /*00c4*/ 	.word	0x05000005


	//   ....[20]....
        /*00c8*/ 	.word	0x05000005


	//   ....[21]....
        /*00cc*/ 	.word	0x05000005


	//   ....[22]....
        /*00d0*/ 	.word	0x05000005


	//   ....[23]....
        /*00d4*/ 	.word	0x05000005


	//   ....[24]....
        /*00d8*/ 	.word	0x05000005


	//   ....[25]....
        /*00dc*/ 	.word	0x05000005


	//   ....[26]....
        /*00e0*/ 	.word	0x05000005


	//   ....[27]....
        /*00e4*/ 	.word	0x05000005


	//   ....[28]....
        /*00e8*/ 	.word	0x05000005


	//   ....[29]....
        /*00ec*/ 	.word	0x05000005


	//   ....[30]....
        /*00f0*/ 	.word	0x05000005


	//----- nvinfo : EIATTR_COOP_GROUP_INSTR_OFFSETS
	.align		4
.L_139:
        /*00f4*/ 	.byte	0x04, 0x28
        /*00f6*/ 	.short	(.L_141 - .L_140)


	//   ....[0]....
.L_140:
        /*00f8*/ 	.word	0x00000730


	//   ....[1]....
        /*00fc*/ 	.word	0x00001670


	//   ....[2]....
        /*0100*/ 	.word	0x00002530


	//   ....[3]....
        /*0104*/ 	.word	0x00003af0


	//   ....[4]....
        /*0108*/ 	.word	0x00005910


	//   ....[5]....
        /*010c*/ 	.word	0x00006280


	//   ....[6]....
        /*0110*/ 	.word	0x000062d0


	//   ....[7]....
        /*0114*/ 	.word	0x00006360


	//   ....[8]....
        /*0118*/ 	.word	0x00006ee0


	//   ....[9]....
        /*011c*/ 	.word	0x00006f90


	//   ....[10]....
        /*0120*/ 	.word	0x00008b50


	//   ....[11]....
        /*0124*/ 	.word	0x00008b60


	//   ....[12]....
        /*0128*/ 	.word	0x00008b70


	//   ....[13]....
        /*012c*/ 	.word	0x00008bb0


	//   ....[14]....
        /*0130*/ 	.word	0x00008bc0


	//   ....[15]....
        /*0134*/ 	.word	0x00008bd0


	//   ....[16]....
        /*0138*/ 	.word	0x00009100


	//   ....[17]....
        /*013c*/ 	.word	0x00009180


	//   ....[18]....
        /*0140*/ 	.word	0x00009200


	//   ....[19]....
        /*0144*/ 	.word	0x00009280


	//   ....[20]....
        /*0148*/ 	.word	0x00009300


	//   ....[21]....
        /*014c*/ 	.word	0x00009380


	//   ....[22]....
        /*0150*/ 	.word	0x000093f0


	//   ....[23]....
        /*0154*/ 	.word	0x00009480


	//   ....[24]....
        /*0158*/ 	.word	0x00009500


	//   ....[25]....
        /*015c*/ 	.word	0x000095b0


	//   ....[26]....
        /*0160*/ 	.word	0x00009630


	//   ....[27]....
        /*0164*/ 	.word	0x000096a0


	//   ....[28]....
        /*0168*/ 	.word	0x00009720


	//   ....[29]....
        /*016c*/ 	.word	0x000097a0


	//   ....[30]....
        /*0170*/ 	.word	0x000097f0


	//----- nvinfo : EIATTR_VRC_CTA_INIT_COUNT
	.align		4
.L_141:
        /*0174*/ 	.byte	0x02, 0x4a
	.zero		1
	.zero		1


	//----- nvinfo : EIATTR_EXIT_INSTR_OFFSETS
	.align		4
        /*0178*/ 	.byte	0x04, 0x1c
        /*017a*/ 	.short	(.L_143 - .L_142)


	//   ....[0]....
.L_142:
        /*017c*/ 	.word	0x00000040


	//   ....[1]....
        /*0180*/ 	.word	0x00008d60


	//   ....[2]....
        /*0184*/ 	.word	0x00009060


	//   ....[3]....
        /*0188*/ 	.word	0x000090b0


	//----- nvinfo : EIATTR_CRS_STACK_SIZE
	.align		4
.L_143:
        /*018c*/ 	.byte	0x04, 0x1e
        /*018e*/ 	.short	(.L_145 - .L_144)
.L_144:
        /*0190*/ 	.word	0x00000000


	//----- nvinfo : EIATTR_CBANK_PARAM_SIZE
	.align		4
.L_145:
        /*0194*/ 	.byte	0x03, 0x19
        /*0196*/ 	.short	0x002c


	//----- nvinfo : EIATTR_PARAM_CBANK
	.align		4
        /*0198*/ 	.byte	0x04, 0x0a
        /*019a*/ 	.short	(.L_147 - .L_146)
	.align		4
.L_146:
        /*019c*/ 	.word	index@(.nv.constant0._Z25phase1_propagation_kernelPKiPtPiPfS3_i)
        /*01a0*/ 	.short	0x0380
        /*01a2*/ 	.short	0x002c


	//----- nvinfo : EIATTR_SW_WAR
	.align		4
.L_147:
        /*01a4*/ 	.byte	0x04, 0x36
        /*01a6*/ 	.short	(.L_149 - .L_148)
.L_148:
        /*01a8*/ 	.word	0x00000008
.L_149:


//--------------------- .nv.callgraph             --------------------------
	.section	.nv.callgraph,"",@"SHT_CUDA_CALLGRAPH"
	.align	4
	.sectionentsize	8
	.align		4
        /*0000*/ 	.word	0x00000000
	.align		4
        /*0004*/ 	.word	0xffffffff
	.align		4
        /*0008*/ 	.word	0x00000000
	.align		4
        /*000c*/ 	.word	0xfffffffe
	.align		4
        /*0010*/ 	.word	0x00000000
	.align		4
        /*0014*/ 	.word	0xfffffffd
	.align		4
        /*0018*/ 	.word	0x00000000
	.align		4
        /*001c*/ 	.word	0xfffffffc


//--------------------- .nv.constant3             --------------------------
	.section	.nv.constant3,"a",@progbits
	.align	4
.nv.constant3:
	.type		d_peers,@object
	.size		d_peers,(d_row_of - d_peers)
d_peers:
	.zero		6480
	.type		d_row_of,@object
	.size		d_row_of,(d_col_of - d_row_of)
d_row_of:
	.zero		324
	.type		d_col_of,@object
	.size		d_col_of,(d_box_of - d_col_of)
d_col_of:
	.zero		324
	.type		d_box_of,@object
	.size		d_box_of,(.L_3 - d_box_of)
d_box_of:
	.zero		324
.L_3:


//--------------------- .text._Z23phase3_branching_kernelPtPiPKfS2_i --------------------------
	.section	.text._Z23phase3_branching_kernelPtPiPKfS2_i,"ax",@progbits
	.align	128
        .global         _Z23phase3_branching_kernelPtPiPKfS2_i
        .type           _Z23phase3_branching_kernelPtPiPKfS2_i,@function
        .size           _Z23phase3_branching_kernelPtPiPKfS2_i,(.L_x_930 - _Z23phase3_branching_kernelPtPiPKfS2_i)
        .other          _Z23phase3_branching_kernelPtPiPKfS2_i,@"STO_CUDA_ENTRY STV_DEFAULT"
_Z23phase3_branching_kernelPtPiPKfS2_i:
.text._Z23phase3_branching_kernelPtPiPKfS2_i:
[----:B------:R-:W0:Y:S01]  /*0000*/  LDC R1, c[0x0][0x37c] ;  /* 0x0000df00ff017b82 */ /* 0x000e220000000800 */
[----:B------:R-:W1:Y:S01]  /*0010*/  S2R R34, SR_CTAID.X ;  /* 0x0000000000227919 */ /* 0x000e620000002500 */
[----:B------:R-:W1:Y:S01]  /*0020*/  LDCU UR4, c[0x0][0x3a0] ;  /* 0x00007400ff0477ac */ /* 0x000e620008000800 */
[----:B0-----:R-:W-:Y:S01]  /*0030*/  VIADD R1, R1, 0xffffe590 ;  /* 0xffffe59001017836 */ /* 0x001fe20000000000 */
[----:B-1----:R-:W-:-:S13]  /*0040*/  ISETP.GE.AND P0, PT, R34, UR4, PT ;  /* 0x0000000422007c0c */ /* 0x002fda000bf06270 */
[----:B------:R-:W-:Y:S05]  /*0050*/  @P0 EXIT ;  /* 0x000000000000094d */ /* 0x000fea0003800000 */
[----:B------:R-:W0:Y:S01]  /*0060*/  LDC.64 R2, c[0x0][0x388] ;  /* 0x0000e200ff027b82 */ /* 0x000e220000000a00 */
[----:B------:R-:W1:Y:S01]  /*0070*/  LDCU.64 UR6, c[0x0][0x358] ;  /* 0x00006b00ff0677ac */ /* 0x000e620008000a00 */
[----:B0-----:R-:W-:-:S06]  /*0080*/  IMAD.WIDE.U32 R2, R34, 0x4, R2 ;  /* 0x0000000422027825 */ /* 0x001fcc00078e0002 */
[----:B-1----:R-:W2:Y:S02]  /*0090*/  LDG.E R2, desc[UR6][R2.64] ;  /* 0x0000000602027981 */ /* 0x002ea4000c1e1900 */
[----:B--2---:R-:W-:-:S13]  /*00a0*/  ISETP.NE.AND P0, PT, R2, RZ, PT ;  /* 0x000000ff0200720c */ /* 0x004fda0003f05270 */
[----:B------:R-:W-:Y:S05]  /*00b0*/  @P0 EXIT ;  /* 0x000000000000094d */ /* 0x000fea0003800000 */
[----:B------:R-:W0:Y:S01]  /*00c0*/  S2R R33, SR_LTMASK ;  /* 0x0000000000217919 */ /* 0x000e220000003900 */
[----:B------:R-:W1:Y:S01]  /*00d0*/  S2UR UR5, SR_CgaCtaId ;  /* 0x00000000000579c3 */ /* 0x000e620000008800 */
[----:B------:R-:W-:Y:S01]  /*00e0*/  VOTEU.ANY UR8, UPT, PT ;  /* 0x0000000000087886 */ /* 0x000fe200038e0100 */
[----:B------:R-:W-:Y:S01]  /*00f0*/  UMOV UR4, 0x400 ;  /* 0x0000040000047882 */ /* 0x000fe20000000000 */
[----:B------:R-:W-:Y:S05]  /*0100*/  BSSY.RECONVERGENT B0, `(.L_x_0) ;  /* 0x0000010000007945 */ /* 0x000fea0003800200 */
[----:B------:R-:W2:Y:S01]  /*0110*/  LDC.64 R6, c[0x0][0x380] ;  /* 0x0000e000ff067b82 */ /* 0x000ea20000000a00 */
[----:B-1----:R-:W-:-:S06]  /*0120*/  ULEA UR4, UR5, UR4, 0x18 ;  /* 0x0000000405047291 */ /* 0x002fcc000f8ec0ff */
[----:B------:R-:W-:Y:S01]  /*0130*/  IMAD.U32 R5, RZ, RZ, UR4 ;  /* 0x00000004ff057e24 */ /* 0x000fe2000f8e00ff */
[----:B0-----:R-:W-:-:S06]  /*0140*/  LOP3.LUT P0, R54, R33, UR8, RZ, 0xc0, !PT ;  /* 0x0000000821367c12 */ /* 0x001fcc000f80c0ff */
[----:B------:R-:W0:Y:S07]  /*0150*/  POPC R54, R54 ;  /* 0x0000003600367309 */ /* 0x000e2e0000000000 */
[----:B------:R-:W-:Y:S01]  /*0160*/  @!P0 STS.U16 [UR4+0xa2], RZ ;  /* 0x0000a2ffff008988 */ /* 0x000fe20008000404 */
[----:B0-----:R-:W-:-:S07]  /*0170*/  IMAD.MOV.U32 R0, RZ, RZ, R54 ;  /* 0x000000ffff007224 */ /* 0x001fce00078e0036 */
.L_x_1:
[----:B------:R-:W-:-:S04]  /*0180*/  IMAD R3, R34, 0x51, R0 ;  /* 0x0000005122037824 */ /* 0x000fc800078e0200 */
[----:B0-2---:R-:W-:-:S06]  /*0190*/  IMAD.WIDE.U32 R2, R3, 0x2, R6 ;  /* 0x0000000203027825 */ /* 0x005fcc00078e0006 */
[----:B------:R-:W2:Y:S01]  /*01a0*/  LDG.E.U16 R2, desc[UR6][R2.64] ;  /* 0x0000000602027981 */ /* 0x000ea2000c1e1500 */
[C---:B------:R-:W-:Y:S01]  /*01b0*/  IMAD R9, R0.reuse, 0x2, R5 ;  /* 0x0000000200097824 */ /* 0x040fe200078e0205 */
[C---:B------:R-:W-:Y:S01]  /*01c0*/  ISETP.GE.U32.AND P0, PT, R0.reuse, 0x31, PT ;  /* 0x000000310000780c */ /* 0x040fe20003f06070 */
[----:B------:R-:W-:-:S03]  /*01d0*/  VIADD R0, R0, 0x20 ;  /* 0x0000002000007836 */ /* 0x000fc60000000000 */
[----:B--2---:R0:W-:Y:S09]  /*01e0*/  STS.U16 [R9], R2 ;  /* 0x0000000209007388 */ /* 0x0041f20000000400 */
[----:B------:R-:W-:Y:S05]  /*01f0*/  @!P0 BRA `(.L_x_1) ;  /* 0xfffffffc00e08947 */ /* 0x000fea000383ffff */
[----:B------:R-:W-:Y:S05]  /*0200*/  BSYNC.RECONVERGENT B0 ;  /* 0x0000000000007941 */ /* 0x000fea0003800200 */
.L_x_0:
[----:B0-----:R-:W0:Y:S08]  /*0210*/  LDC.64 R2, c[0x0][0x390] ;  /* 0x0000e400ff027b82 */ /* 0x001e300000000a00 */
[----:B------:R-:W1:Y:S01]  /*0220*/  LDC.64 R6, c[0x0][0x398] ;  /* 0x0000e600ff067b82 */ /* 0x000e620000000a00 */
[----:B0-----:R-:W-:-:S06]  /*0230*/  IMAD.WIDE.U32 R2, R34, 0x4, R2 ;  /* 0x0000000422027825 */ /* 0x001fcc00078e0002 */
[----:B------:R-:W2:Y:S01]  /*0240*/  LDG.E.CONSTANT R2, desc[UR6][R2.64] ;  /* 0x0000000602027981 */ /* 0x000ea2000c1e9900 */
[----:B-1----:R-:W-:-:S05]  /*0250*/  IMAD.WIDE.U32 R6, R34, 0x4, R6 ;  /* 0x0000000422067825 */ /* 0x002fca00078e0006 */
[----:B------:R-:W2:Y:S01]  /*0260*/  LDG.E.CONSTANT R3, desc[UR6][R6.64] ;  /* 0x0000000606037981 */ /* 0x000ea2000c1e9900 */
[----:B------:R-:W-:Y:S02]  /*0270*/  VOTEU.ANY UR9, UPT, PT ;  /* 0x0000000000097886 */ /* 0x000fe400038e0100 */
[----:B------:R-:W-:-:S06]  /*0280*/  LOP3.LUT R52, R33, UR9, RZ, 0xc0, !PT ;  /* 0x0000000921347c12 */ /* 0x000fcc000f8ec0ff */
[----:B------:R-:W0:Y:S01]  /*0290*/  POPC R52, R52 ;  /* 0x0000003400347309 */ /* 0x000e220000000000 */
[----:B------:R-:W-:Y:S01]  /*02a0*/  IMAD.MOV.U32 R53, RZ, RZ, 0x51 ;  /* 0x00000051ff357424 */ /* 0x000fe200078e00ff */
[----:B--2---:R-:W-:-:S04]  /*02b0*/  FMNMX R0, R2, R3, PT ;  /* 0x0000000302007209 */ /* 0x004fc80003800000 */
[----:B------:R-:W-:Y:S01]  /*02c0*/  FSETP.GTU.AND P0, PT, R0, RZ, PT ;  /* 0x000000ff0000720b */ /* 0x000fe20003f0c000 */
[----:B------:R-:W-:Y:S01]  /*02d0*/  IMAD.U32 R0, RZ, RZ, UR8 ;  /* 0x00000008ff007e24 */ /* 0x000fe2000f8e00ff */
[----:B------:R-:W-:-:S11]  /*02e0*/  NOP ;  /* 0x0000000000007918 */ /* 0x000fd60000000000 */
[----:B0-----:R-:W-:Y:S05]  /*02f0*/  @!P0 BRA `(.L_x_2) ;  /* 0x0000000800488947 */ /* 0x001fea0003800000 */
[----:B------:R-:W-:-:S05]  /*0300*/  FADD R2, -R2, 1 ;  /* 0x3f80000002027421 */ /* 0x000fca0000000100 */
[----:B------:R-:W-:-:S13]  /*0310*/  FSETP.GEU.AND P0, PT, |R2|, 9.9999997473787516356e-05, PT ;  /* 0x38d1b7170200780b */ /* 0x000fda0003f0e200 */
[----:B------:R-:W-:Y:S05]  /*0320*/  @!P0 BRA `(.L_x_2) ;  /* 0x00000008003c8947 */ /* 0x000fea0003800000 */
[----:B------:R-:W-:Y:S01]  /*0330*/  VIADD R4, R3, 0xf3000000 ;  /* 0xf300000003047836 */ /* 0x000fe20000000000 */
[----:B------:R0:W1:Y:S04]  /*0340*/  MUFU.RSQ R0, R3 ;  /* 0x0000000300007308 */ /* 0x0000680000001400 */
[----:B------:R-:W-:-:S13]  /*0350*/  ISETP.GT.U32.AND P0, PT, R4, 0x727fffff, PT ;  /* 0x727fffff0400780c */ /* 0x000fda0003f04070 */
[----:B01----:R-:W-:Y:S05]  /*0360*/  @!P0 BRA `(.L_x_3) ;  /* 0x00000000000c8947 */ /* 0x003fea0003800000 */
[----:B------:R-:W-:-:S07]  /*0370*/  MOV R6, 0x390 ;  /* 0x0000039000067802 */ /* 0x000fce0000000f00 */
[----:B------:R-:W-:Y:S05]  /*0380*/  CALL.REL.NOINC `($__internal_1_$__cuda_sm20_sqrt_rn_f32_slowpath) ;  /* 0x000000d800347944 */ /* 0x000fea0003c00000 */
[----:B------:R-:W-:Y:S05]  /*0390*/  BRA `(.L_x_4) ;  /* 0x0000000000107947 */ /* 0x000fea0003800000 */
.L_x_3:
[----:B------:R-:W-:Y:S01]  /*03a0*/  FMUL.FTZ R4, R3, R0 ;  /* 0x0000000003047220 */ /* 0x000fe20000410000 */
[----:B------:R-:W-:-:S03]  /*03b0*/  FMUL.FTZ R0, R0, 0.5 ;  /* 0x3f00000000007820 */ /* 0x000fc60000410000 */
[----:B------:R-:W-:-:S04]  /*03c0*/  FFMA R7, -R4, R4, R3 ;  /* 0x0000000404077223 */ /* 0x000fc80000000103 */
[----:B------:R-:W-:-:S07]  /*03d0*/  FFMA R4, R7, R0, R4 ;  /* 0x0000000007047223 */ /* 0x000fce0000000004 */
.L_x_4:
[----:B------:R-:W0:Y:S01]  /*03e0*/  MUFU.RCP R0, R3 ;  /* 0x0000000300007308 */ /* 0x000e220000001000 */
[----:B------:R-:W-:Y:S02]  /*03f0*/  UMOV UR4, 0x3f800000 ;  /* 0x3f80000000047882 */ /* 0x000fe40000000000 */
[----:B------:R-:W-:-:S05]  /*0400*/  IMAD.U32 R8, RZ, RZ, UR4 ;  /* 0x00000004ff087e24 */ /* 0x000fca000f8e00ff */
[----:B------:R-:W1:Y:S01]  /*0410*/  FCHK P0, -R8, R3 ;  /* 0x0000000308007302 */ /* 0x000e620000000100 */
[----:B0-----:R-:W-:-:S04]  /*0420*/  FFMA R7, -R3, R0, 1 ;  /* 0x3f80000003077423 */ /* 0x001fc80000000100 */
[----:B------:R-:W-:-:S04]  /*0430*/  FFMA R0, R0, R7, R0 ;  /* 0x0000000700007223 */ /* 0x000fc80000000000 */
[----:B------:R-:W-:-:S04]  /*0440*/  FFMA R6, R0, -1, RZ ;  /* 0xbf80000000067823 */ /* 0x000fc800000000ff */
[----:B------:R-:W-:-:S04]  /*0450*/  FFMA R7, -R3, R6, -1 ;  /* 0xbf80000003077423 */ /* 0x000fc80000000106 */
[----:B------:R-:W-:Y:S01]  /*0460*/  FFMA R7, R0, R7, R6 ;  /* 0x0000000700077223 */ /* 0x000fe20000000006 */
[----:B-1----:R-:W-:Y:S06]  /*0470*/  @!P0 BRA `(.L_x_5) ;  /* 0x0000000000108947 */ /* 0x002fec0003800000 */
[----:B------:R-:W-:Y:S01]  /*0480*/  IMAD.MOV.U32 R0, RZ, RZ, -0x40800000 ;  /* 0xbf800000ff007424 */ /* 0x000fe200078e00ff */
[----:B------:R-:W-:-:S07]  /*0490*/  MOV R16, 0x4b0 ;  /* 0x000004b000107802 */ /* 0x000fce0000000f00 */
[----:B------:R-:W-:Y:S05]  /*04a0*/  CALL.REL.NOINC `($__internal_2_$__cuda_sm3x_div_rn_noftz_f32_slowpath) ;  /* 0x000000d800487944 */ /* 0x000fea0003c00000 */
[----:B------:R-:W-:-:S07]  /*04b0*/  IMAD.MOV.U32 R7, RZ, RZ, R19 ;  /* 0x000000ffff077224 */ /* 0x000fce00078e0013 */
.L_x_5:
[----:B------:R-:W-:Y:S01]  /*04c0*/  FSETP.NEU.AND P0, PT, R7, RZ, PT ;  /* 0x000000ff0700720b */ /* 0x000fe20003f0d000 */
[----:B------:R-:W-:Y:S01]  /*04d0*/  BSSY.RECONVERGENT B0, `(.L_x_6) ;  /* 0x000004d000007945 */ /* 0x000fe20003800200 */
[----:B------:R-:W-:Y:S02]  /*04e0*/  IMAD.MOV.U32 R6, RZ, RZ, 0x3f800000 ;  /* 0x3f800000ff067424 */ /* 0x000fe400078e00ff */
[----:B------:R-:W-:-:S13]  /*04f0*/  FSETP.EQ.OR P0, PT, |R2|, 1, !P0 ;  /* 0x3f8000000200780b */ /* 0x000fda0004702600 */
[----:B------:R-:W-:Y:S05]  /*0500*/  @P0 BRA `(.L_x_7) ;  /* 0x0000000400240947 */ /* 0x000fea0003800000 */
[----:B------:R-:W-:-:S04]  /*0510*/  FSETP.NAN.AND P0, PT, |R7|, |R7|, PT ;  /* 0x400000070700720b */ /* 0x000fc80003f08200 */
[----:B------:R-:W-:-:S13]  /*0520*/  FSETP.NUM.AND P0, PT, |R2|, |R2|, !P0 ;  /* 0x400000020200720b */ /* 0x000fda0004707200 */
[----:B------:R-:W-:Y:S01]  /*0530*/  @!P0 FADD R6, |R2|, R7 ;  /* 0x0000000702068221 */ /* 0x000fe20000000200 */
[----:B------:R-:W-:Y:S06]  /*0540*/  @!P0 BRA `(.L_x_7) ;  /* 0x0000000400148947 */ /* 0x000fec0003800000 */
[C---:B------:R-:W-:Y:S01]  /*0550*/  FMUL R3, |R2|.reuse, 16777216 ;  /* 0x4b80000002037820 */ /* 0x040fe20000400200 */
[C---:B------:R-:W-:Y:S01]  /*0560*/  FSETP.GEU.AND P0, PT, |R2|.reuse, 1.175494350822287508e-38, PT ;  /* 0x008000000200780b */ /* 0x040fe20003f0e200 */
[----:B------:R-:W-:Y:S01]  /*0570*/  IMAD.MOV.U32 R12, RZ, RZ, 0x3a2c32e4 ;  /* 0x3a2c32e4ff0c7424 */ /* 0x000fe200078e00ff */
[----:B------:R-:W-:Y:S02]  /*0580*/  FSETP.NEU.AND P2, PT, |R2|, +INF , PT ;  /* 0x7f8000000200780b */ /* 0x000fe40003f4d200 */
[----:B------:R-:W-:-:S05]  /*0590*/  FSEL R3, R3, |R2|, !P0 ;  /* 0x4000000203037208 */ /* 0x000fca0004000000 */
[----:B------:R-:W-:-:S05]  /*05a0*/  VIADD R0, R3, 0xc0cafb0d ;  /* 0xc0cafb0d03007836 */ /* 0x000fca0000000000 */
[----:B------:R-:W-:-:S05]  /*05b0*/  LOP3.LUT R0, R0, 0xff800000, RZ, 0xc0, !PT ;  /* 0xff80000000007812 */ /* 0x000fca00078ec0ff */
[----:B------:R-:W-:Y:S01]  /*05c0*/  IMAD.IADD R3, R3, 0x1, -R0 ;  /* 0x0000000103037824 */ /* 0x000fe200078e0a00 */
[----:B------:R-:W-:-:S03]  /*05d0*/  I2FP.F32.S32 R0, R0 ;  /* 0x0000000000007245 */ /* 0x000fc60000201400 */
[C---:B------:R-:W-:Y:S01]  /*05e0*/  FADD R8, R3.reuse, 1 ;  /* 0x3f80000003087421 */ /* 0x040fe20000000000 */
[----:B------:R-:W-:Y:S01]  /*05f0*/  FADD R6, R3, -1 ;  /* 0xbf80000003067421 */ /* 0x000fe20000000000 */
[----:B------:R-:W-:-:S03]  /*0600*/  FSEL R3, RZ, -24, P0 ;  /* 0xc1c00000ff037808 */ /* 0x000fc60000000000 */
[----:B------:R-:W-:Y:S01]  /*0610*/  FADD R9, R6, R6 ;  /* 0x0000000606097221 */ /* 0x000fe20000000000 */
[----:B------:R-:W0:Y:S01]  /*0620*/  MUFU.RCP R8, R8 ;  /* 0x0000000800087308 */ /* 0x000e220000001000 */
[----:B------:R-:W-:Y:S02]  /*0630*/  FFMA R0, R0, 1.1920928955078125e-07, R3 ;  /* 0x3400000000007823 */ /* 0x000fe40000000003 */
[----:B0-----:R-:W-:-:S04]  /*0640*/  FMUL R9, R8, R9 ;  /* 0x0000000908097220 */ /* 0x001fc80000400000 */
[----:B------:R-:W-:Y:S01]  /*0650*/  FADD R10, R6, -R9 ;  /* 0x80000009060a7221 */ /* 0x000fe20000000000 */
[CC--:B------:R-:W-:Y:S01]  /*0660*/  FMUL R3, R9.reuse, R9.reuse ;  /* 0x0000000909037220 */ /* 0x0c0fe20000400000 */
[----:B------:R-:W-:Y:S02]  /*0670*/  FFMA R13, R9, 1.4426950216293334961, R0 ;  /* 0x3fb8aa3b090d7823 */ /* 0x000fe40000000000 */
[----:B------:R-:W-:Y:S01]  /*0680*/  FADD R11, R10, R10 ;  /* 0x0000000a0a0b7221 */ /* 0x000fe20000000000 */
[C---:B------:R-:W-:Y:S01]  /*0690*/  FFMA R10, R3.reuse, R12, 0.0032181653659790754318 ;  /* 0x3b52e7db030a7423 */ /* 0x040fe2000000000c */
[----:B------:R-:W-:Y:S02]  /*06a0*/  FADD R0, R0, -R13 ;  /* 0x8000000d00007221 */ /* 0x000fe40000000000 */
[----:B------:R-:W-:Y:S01]  /*06b0*/  FFMA R11, R6, -R9, R11 ;  /* 0x80000009060b7223 */ /* 0x000fe2000000000b */
[----:B------:R-:W-:Y:S01]  /*06c0*/  FFMA R10, R3, R10, 0.018033718690276145935 ;  /* 0x3c93bb73030a7423 */ /* 0x000fe2000000000a */
[----:B------:R-:W-:-:S02]  /*06d0*/  FFMA R0, R9, 1.4426950216293334961, R0 ;  /* 0x3fb8aa3b09007823 */ /* 0x000fc40000000000 */
[----:B------:R-:W-:Y:S01]  /*06e0*/  FMUL R11, R8, R11 ;  /* 0x0000000b080b7220 */ /* 0x000fe20000400000 */
[----:B------:R-:W-:-:S03]  /*06f0*/  FFMA R10, R3, R10, 0.12022458761930465698 ;  /* 0x3df6384f030a7423 */ /* 0x000fc6000000000a */
[----:B------:R-:W-:Y:S01]  /*0700*/  FFMA R0, R11, 1.4426950216293334961, R0 ;  /* 0x3fb8aa3b0b007823 */ /* 0x000fe20000000000 */
[----:B------:R-:W-:-:S03]  /*0710*/  FMUL R10, R3, R10 ;  /* 0x0000000a030a7220 */ /* 0x000fc60000400000 */
[----:B------:R-:W-:Y:S01]  /*0720*/  FFMA R6, R9, 1.9251366722983220825e-08, R0 ;  /* 0x32a55e3409067823 */ /* 0x000fe20000000000 */
[----:B------:R-:W-:-:S04]  /*0730*/  FMUL R0, R10, 3 ;  /* 0x404000000a007820 */ /* 0x000fc80000400000 */
[----:B------:R-:W-:-:S04]  /*0740*/  FFMA R11, R11, R0, R6 ;  /* 0x000000000b0b7223 */ /* 0x000fc80000000006 */
[----:B------:R-:W-:Y:S01]  /*0750*/  FFMA R10, R9, R10, R11 ;  /* 0x0000000a090a7223 */ /* 0x000fe2000000000b */
[----:B------:R-:W-:-:S03]  /*0760*/  IMAD.MOV.U32 R9, RZ, RZ, 0x391fcb8e ;  /* 0x391fcb8eff097424 */ /* 0x000fc600078e00ff */
[----:B------:R-:W-:-:S04]  /*0770*/  FADD R0, R13, R10 ;  /* 0x0000000a0d007221 */ /* 0x000fc80000000000 */
[----:B------:R-:W-:Y:S01]  /*0780*/  FMUL R3, R0, R7 ;  /* 0x0000000700037220 */ /* 0x000fe20000400000 */
[----:B------:R-:W-:-:S03]  /*0790*/  FADD R13, -R13, R0 ;  /* 0x000000000d0d7221 */ /* 0x000fc60000000100 */
[----:B------:R-:W0:Y:S01]  /*07a0*/  FRND R6, R3 ;  /* 0x0000000300067307 */ /* 0x000e220000201000 */
[----:B------:R-:W-:Y:S01]  /*07b0*/  FADD R13, R10, -R13 ;  /* 0x8000000d0a0d7221 */ /* 0x000fe20000000000 */
[----:B------:R-:W-:Y:S01]  /*07c0*/  FFMA R0, R0, R7, -R3 ;  /* 0x0000000700007223 */ /* 0x000fe20000000803 */
[----:B------:R-:W-:-:S03]  /*07d0*/  FSETP.GT.AND P1, PT, |R3|, 152, PT ;  /* 0x431800000300780b */ /* 0x000fc60003f24200 */
[----:B------:R-:W-:Y:S01]  /*07e0*/  FFMA R13, R13, R7, R0 ;  /* 0x000000070d0d7223 */ /* 0x000fe20000000000 */
[----:B0-----:R-:W-:Y:S01]  /*07f0*/  FADD R0, R3, -R6 ;  /* 0x8000000603007221 */ /* 0x001fe20000000000 */
[----:B------:R-:W-:-:S03]  /*0800*/  FSETP.GT.AND P0, PT, R6, RZ, PT ;  /* 0x000000ff0600720b */ /* 0x000fc60003f04000 */
[----:B------:R-:W-:Y:S01]  /*0810*/  FADD R0, R0, R13 ;  /* 0x0000000d00007221 */ /* 0x000fe20000000000 */
[----:B------:R-:W-:Y:S02]  /*0820*/  SEL R6, RZ, 0x83000000, P0 ;  /* 0x83000000ff067807 */ /* 0x000fe40000000000 */
[----:B------:R-:W-:Y:S01]  /*0830*/  FSETP.GEU.AND P0, PT, R3, RZ, PT ;  /* 0x000000ff0300720b */ /* 0x000fe20003f0e000 */
[----:B------:R-:W-:Y:S02]  /*0840*/  FFMA R9, R0, R9, 0.0013391353422775864601 ;  /* 0x3aaf85ed00097423 */ /* 0x000fe40000000009 */
[----:B------:R-:W-:Y:S02]  /*0850*/  VIADD R8, R6, 0x7f000000 ;  /* 0x7f00000006087836 */ /* 0x000fe40000000000 */
[C---:B------:R-:W-:Y:S02]  /*0860*/  FFMA R11, R0.reuse, R9, 0.0096188392490148544312 ;  /* 0x3c1d9856000b7423 */ /* 0x040fe40000000009 */
[----:B------:R-:W0:Y:S02]  /*0870*/  F2I.NTZ R9, R3 ;  /* 0x0000000300097305 */ /* 0x000e240000203100 */
[----:B------:R-:W-:-:S04]  /*0880*/  FFMA R11, R0, R11, 0.055503588169813156128 ;  /* 0x3d6357bb000b7423 */ /* 0x000fc8000000000b */
[----:B------:R-:W-:-:S04]  /*0890*/  FFMA R11, R0, R11, 0.24022644758224487305 ;  /* 0x3e75fdec000b7423 */ /* 0x000fc8000000000b */
[----:B------:R-:W-:-:S04]  /*08a0*/  FFMA R11, R0, R11, 0.69314718246459960938 ;  /* 0x3f317218000b7423 */ /* 0x000fc8000000000b */
[----:B------:R-:W-:Y:S01]  /*08b0*/  FFMA R11, R0, R11, 1 ;  /* 0x3f800000000b7423 */ /* 0x000fe2000000000b */
[----:B0-----:R-:W-:Y:S01]  /*08c0*/  IMAD R9, R9, 0x800000, -R6 ;  /* 0x0080000009097824 */ /* 0x001fe200078e0a06 */
[----:B------:R-:W-:Y:S02]  /*08d0*/  FSEL R6, RZ, +INF , !P0 ;  /* 0x7f800000ff067808 */ /* 0x000fe40004000000 */
[----:B------:R-:W-:-:S04]  /*08e0*/  FMUL R8, R8, R11 ;  /* 0x0000000b08087220 */ /* 0x000fc80000400000 */
[----:B------:R-:W-:Y:S01]  /*08f0*/  @!P1 FMUL R6, R9, R8 ;  /* 0x0000000809069220 */ /* 0x000fe20000400000 */
[----:B------:R-:W-:Y:S06]  /*0900*/  @P2 BRA `(.L_x_7) ;  /* 0x0000000000242947 */ /* 0x000fec0003800000 */
[C---:B------:R-:W-:Y:S01]  /*0910*/  FMUL R0, R7.reuse, 0.5 ;  /* 0x3f00000007007820 */ /* 0x040fe20000400000 */
[----:B------:R-:W-:-:S05]  /*0920*/  FSETP.GEU.AND P1, PT, R7, RZ, PT ;  /* 0x000000ff0700720b */ /* 0x000fca0003f2e000 */
[----:B------:R-:W0:Y:S02]  /*0930*/  FRND.TRUNC R0, R0 ;  /* 0x0000000000007307 */ /* 0x000e24000020d000 */
[----:B0-----:R-:W-:-:S04]  /*0940*/  FADD R6, R0, R0 ;  /* 0x0000000000067221 */ /* 0x001fc80000000000 */
[----:B------:R-:W-:-:S05]  /*0950*/  FADD R6, -R6, R7 ;  /* 0x0000000706067221 */ /* 0x000fca0000000100 */
[----:B------:R-:W-:Y:S01]  /*0960*/  FSETP.NEU.AND P0, PT, |R6|, 1, PT ;  /* 0x3f8000000600780b */ /* 0x000fe20003f0d200 */
[----:B------:R-:W-:-:S05]  /*0970*/  FADD R6, |R2|, |R2| ;  /* 0x4000000202067221 */ /* 0x000fca0000000200 */
[----:B------:R-:W-:-:S07]  /*0980*/  @!P1 LOP3.LUT R6, R6, 0x7f800000, RZ, 0x3c, !PT ;  /* 0x7f80000006069812 */ /* 0x000fce00078e3cff */
[----:B------:R-:W-:-:S07]  /*0990*/  @P0 LOP3.LUT R6, R6, 0x7fffffff, RZ, 0xc0, !PT ;  /* 0x7fffffff06060812 */ /* 0x000fce00078ec0ff */
.L_x_7:
[----:B------:R-:W-:Y:S05]  /*09a0*/  BSYNC.RECONVERGENT B0 ;  /* 0x0000000000007941 */ /* 0x000fea0003800200 */
.L_x_6:
[----:B------:R-:W-:-:S05]  /*09b0*/  VIADD R0, R4, 0x1800000 ;  /* 0x0180000004007836 */ /* 0x000fca0000000000 */
[----:B------:R-:W-:-:S04]  /*09c0*/  LOP3.LUT R0, R0, 0x7f800000, RZ, 0xc0, !PT ;  /* 0x7f80000000007812 */ /* 0x000fc800078ec0ff */
[----:B------:R-:W-:-:S13]  /*09d0*/  ISETP.GT.U32.AND P0, PT, R0, 0x1ffffff, PT ;  /* 0x01ffffff0000780c */ /* 0x000fda0003f04070 */
[----:B------:R-:W-:Y:S05]  /*09e0*/  @P0 BRA `(.L_x_8) ;  /* 0x0000000000140947 */ /* 0x000fea0003800000 */
[----:B------:R-:W-:Y:S01]  /*09f0*/  IMAD.MOV.U32 R0, RZ, RZ, R4 ;  /* 0x000000ffff007224 */ /* 0x000fe200078e0004 */
[----:B------:R-:W-:-:S07]  /*0a00*/  MOV R9, 0xa20 ;  /* 0x00000a2000097802 */ /* 0x000fce0000000f00 */
[----:B------:R-:W-:Y:S05]  /*0a10*/  CALL.REL.NOINC `($__internal_0_$__cuda_sm20_rcp_rn_f32_slowpath) ;  /* 0x000000cc00bc7944 */ /* 0x000fea0003c00000 */
[----:B------:R-:W-:Y:S01]  /*0a20*/  IMAD.MOV.U32 R3, RZ, RZ, R0 ;  /* 0x000000ffff037224 */ /* 0x000fe200078e0000 */
[----:B------:R-:W-:Y:S06]  /*0a30*/  BRA `(.L_x_9) ;  /* 0x0000000000107947 */ /* 0x000fec0003800000 */
.L_x_8:
[----:B------:R-:W0:Y:S02]  /*0a40*/  MUFU.RCP R3, R4 ;  /* 0x0000000400037308 */ /* 0x000e240000001000 */
[----:B0-----:R-:W-:-:S04]  /*0a50*/  FFMA R0, R3, R4, -1 ;  /* 0xbf80000003007423 */ /* 0x001fc80000000004 */
[----:B------:R-:W-:-:S04]  /*0a60*/  FADD.FTZ R0, -R0, -RZ ;  /* 0x800000ff00007221 */ /* 0x000fc80000010100 */
[----:B------:R-:W-:-:S07]  /*0a70*/  FFMA R3, R3, R0, R3 ;  /* 0x0000000003037223 */ /* 0x000fce0000000003 */
.L_x_9:
[----:B------:R-:W-:Y:S01]  /*0a80*/  FMUL R6, R3, R6 ;  /* 0x0000000603067220 */ /* 0x000fe20000400000 */
[----:B------:R-:W-:Y:S04]  /*0a90*/  BSSY.RECONVERGENT B0, `(.L_x_2) ;  /* 0x0000018000007945 */ /* 0x000fe80003800200 */
[----:B------:R-:W-:-:S13]  /*0aa0*/  FSETP.GTU.AND P0, PT, R6, RZ, PT ;  /* 0x000000ff0600720b */ /* 0x000fda0003f0c000 */
[----:B------:R-:W-:Y:S05]  /*0ab0*/  @!P0 BRA `(.L_x_10) ;  /* 0x0000000000548947 */ /* 0x000fea0003800000 */
[----:B------:R-:W0:Y:S01]  /*0ac0*/  MUFU.RCP R0, R6 ;  /* 0x0000000600007308 */ /* 0x000e220000001000 */
[----:B------:R-:W-:Y:S01]  /*0ad0*/  UMOV UR4, 0x41100000 ;  /* 0x4110000000047882 */ /* 0x000fe20000000000 */
[----:B------:R-:W-:Y:S01]  /*0ae0*/  BSSY.RECONVERGENT B1, `(.L_x_11) ;  /* 0x000000e000017945 */ /* 0x000fe20003800200 */
[----:B------:R-:W-:-:S05]  /*0af0*/  IMAD.U32 R7, RZ, RZ, UR4 ;  /* 0x00000004ff077e24 */ /* 0x000fca000f8e00ff */
[----:B------:R-:W1:Y:S01]  /*0b00*/  FCHK P0, R7, R6 ;  /* 0x0000000607007302 */ /* 0x000e620000000000 */
[----:B0-----:R-:W-:-:S04]  /*0b10*/  FFMA R3, -R6, R0, 1 ;  /* 0x3f80000006037423 */ /* 0x001fc80000000100 */
[----:B------:R-:W-:-:S04]  /*0b20*/  FFMA R0, R0, R3, R0 ;  /* 0x0000000300007223 */ /* 0x000fc80000000000 */
[----:B------:R-:W-:-:S04]  /*0b30*/  FFMA R3, R0, 9, RZ ;  /* 0x4110000000037823 */ /* 0x000fc800000000ff */
[----:B------:R-:W-:-:S04]  /*0b40*/  FFMA R2, -R6, R3, 9 ;  /* 0x4110000006027423 */ /* 0x000fc80000000103 */
[----:B------:R-:W-:Y:S01]  /*0b50*/  FFMA R0, R0, R2, R3 ;  /* 0x0000000200007223 */ /* 0x000fe20000000003 */
[----:B-1----:R-:W-:Y:S06]  /*0b60*/  @!P0 BRA `(.L_x_12) ;  /* 0x0000000000148947 */ /* 0x002fec0003800000 */
[----:B------:R-:W-:Y:S01]  /*0b70*/  IMAD.MOV.U32 R3, RZ, RZ, R6 ;  /* 0x000000ffff037224 */ /* 0x000fe200078e0006 */
[----:B------:R-:W-:Y:S01]  /*0b80*/  MOV R16, 0xbb0 ;  /* 0x00000bb000107802 */ /* 0x000fe20000000f00 */
[----:B------:R-:W-:-:S07]  /*0b90*/  IMAD.MOV.U32 R0, RZ, RZ, 0x41100000 ;  /* 0x41100000ff007424 */ /* 0x000fce00078e00ff */
[----:B------:R-:W-:Y:S05]  /*0ba0*/  CALL.REL.NOINC `($__internal_2_$__cuda_sm3x_div_rn_noftz_f32_slowpath) ;  /* 0x000000d000887944 */ /* 0x000fea0003c00000 */
[----:B------:R-:W-:-:S07]  /*0bb0*/  IMAD.MOV.U32 R0, RZ, RZ, R19 ;  /* 0x000000ffff007224 */ /* 0x000fce00078e0013 */
.L_x_12:
[----:B------:R-:W-:Y:S05]  /*0bc0*/  BSYNC.RECONVERGENT B1 ;  /* 0x0000000000017941 */ /* 0x000fea0003800200 */
.L_x_11:
[----:B------:R-:W0:Y:S02]  /*0bd0*/  F2I.CEIL.NTZ R0, R0 ;  /* 0x0000000000007305 */ /* 0x000e24000020b100 */
[----:B0-----:R-:W-:-:S04]  /*0be0*/  VIMNMX R2, PT, PT, R0, 0x50, PT ;  /* 0x0000005000027848 */ /* 0x001fc80003fe0100 */
[----:B------:R-:W-:-:S05]  /*0bf0*/  VIMNMX R2, PT, PT, R2, 0x1, !PT ;  /* 0x0000000102027848 */ /* 0x000fca0007fe0100 */
[----:B------:R-:W-:-:S07]  /*0c00*/  VIADD R53, R2, 0x1 ;  /* 0x0000000102357836 */ /* 0x000fce0000000000 */
.L_x_10:
[----:B------:R-:W-:Y:S05]  /*0c10*/  BSYNC.RECONVERGENT B0 ;  /* 0x0000000000007941 */ /* 0x000fea0003800200 */
.L_x_2:
[----:B------:R-:W-:Y:S01]  /*0c20*/  BSSY B1, `(.L_x_13) ;  /* 0x0000c10000017945 */ /* 0x000fe20003800000 */
[----:B------:R-:W-:Y:S02]  /*0c30*/  IMAD.MOV.U32 R51, RZ, RZ, RZ ;  /* 0x000000ffff337224 */ /* 0x000fe400078e00ff */
[----:B------:R-:W-:-:S07]  /*0c40*/  VIADD R32, R1, 0x30 ;  /* 0x0000003001207836 */ /* 0x000fce0000000000 */
.L_x_248:
[----:B------:R-:W-:Y:S01]  /*0c50*/  VOTE.ANY R50, PT, PT ;  /* 0x0000000000327806 */ /* 0x000fe200038e0100 */
[----:B------:R-:W-:Y:S01]  /*0c60*/  UMOV UR4, 0x1bd8 ;  /* 0x00001bd800047882 */ /* 0x000fe20000000000 */
[----:B------:R-:W-:Y:S01]  /*0c70*/  IMAD.MOV.U32 R22, RZ, RZ, 0x1 ;  /* 0x00000001ff167424 */ /* 0x000fe200078e00ff */
[----:B------:R-:W-:Y:S01]  /*0c80*/  BSSY B0, `(.L_x_14) ;  /* 0x0000c08000007945 */ /* 0x000fe20003800000 */
[----:B------:R-:W-:-:S06]  /*0c90*/  LOP3.LUT R9, R50, R33, RZ, 0xc0, !PT ;  /* 0x0000002132097212 */ /* 0x000fcc00078ec0ff */
[----:B0-----:R-:W0:Y:S02]  /*0ca0*/  POPC R9, R9 ;  /* 0x0000000900097309 */ /* 0x001e240000000000 */
[C---:B0-----:R-:W-:Y:S01]  /*0cb0*/  VIADD R14, R9.reuse, 0xfffffff7 ;  /* 0xfffffff7090e7836 */ /* 0x041fe20000000000 */
[C---:B------:R-:W-:Y:S01]  /*0cc0*/  ISETP.GT.U32.AND P0, PT, R9.reuse, 0x8, PT ;  /* 0x000000080900780c */ /* 0x040fe20003f04070 */
[C---:B------:R-:W-:Y:S02]  /*0cd0*/  VIADD R6, R9.reuse, 0x9 ;  /* 0x0000000909067836 */ /* 0x040fe40000000000 */
[C---:B------:R-:W-:Y:S01]  /*0ce0*/  VIADD R40, R9.reuse, 0x24 ;  /* 0x0000002409287836 */ /* 0x040fe20000000000 */
[----:B------:R-:W-:Y:S01]  /*0cf0*/  SEL R31, R14, R9, P0 ;  /* 0x000000090e1f7207 */ /* 0x000fe20000000000 */
[C---:B------:R-:W-:Y:S01]  /*0d00*/  VIADD R38, R9.reuse, 0x12 ;  /* 0x0000001209267836 */ /* 0x040fe20000000000 */
[----:B-1----:R-:W-:Y:S01]  /*0d10*/  P2R R0, PR, RZ, 0x1 ;  /* 0x00000001ff007803 */ /* 0x002fe20000000000 */
[----:B------:R-:W-:-:S02]  /*0d20*/  VIADD R0, R9, 0xffffffee ;  /* 0xffffffee09007836 */ /* 0x000fc40000000000 */
[----:B------:R-:W-:Y:S02]  /*0d30*/  IMAD R3, R31, 0x9, RZ ;  /* 0x000000091f037824 */ /* 0x000fe400078e02ff */
[----:B------:R-:W-:Y:S01]  /*0d40*/  VIADD R8, R9, 0x1b ;  /* 0x0000001b09087836 */ /* 0x000fe20000000000 */
[----:B--2---:R-:W-:Y:S01]  /*0d50*/  LOP3.LUT R2, R0, 0xff, RZ, 0xc0, !PT ;  /* 0x000000ff00027812 */ /* 0x004fe200078ec0ff */
[C---:B------:R-:W-:Y:S01]  /*0d60*/  VIADD R7, R3.reuse, 0x2 ;  /* 0x0000000203077836 */ /* 0x040fe20000000000 */
[----:B------:R-:W-:Y:S01]  /*0d70*/  SEL R14, R14, R3, P0 ;  /* 0x000000030e0e7207 */ /* 0x000fe20000000000 */
[C---:B------:R-:W-:Y:S02]  /*0d80*/  VIADD R36, R3.reuse, 0x1 ;  /* 0x0000000103247836 */ /* 0x040fe40000000000 */
[----:B------:R-:W-:Y:S01]  /*0d90*/  IMAD R2, R2, 0xab, RZ ;  /* 0x000000ab02027824 */ /* 0x000fe200078e02ff */
[----:B------:R-:W-:Y:S01]  /*0da0*/  SEL R6, R6, R7, P0 ;  /* 0x0000000706067207 */ /* 0x000fe20000000000 */
[----:B------:R-:W-:Y:S01]  /*0db0*/  VIADD R7, R3, 0x5 ;  /* 0x0000000503077836 */ /* 0x000fe20000000000 */
[----:B------:R-:W-:Y:S01]  /*0dc0*/  SEL R36, R9, R36, P0 ;  /* 0x0000002409247207 */ /* 0x000fe20000000000 */
[C---:B------:R-:W-:Y:S01]  /*0dd0*/  VIADD R11, R3.reuse, 0x3 ;  /* 0x00000003030b7836 */ /* 0x040fe20000000000 */
[----:B------:R-:W-:Y:S01]  /*0de0*/  SHF.R.U32.HI R2, RZ, 0x9, R2 ;  /* 0x00000009ff027819 */ /* 0x000fe20000011602 */
[----:B------:R-:W-:Y:S01]  /*0df0*/  VIADD R13, R3, 0x4 ;  /* 0x00000004030d7836 */ /* 0x000fe20000000000 */
[----:B------:R-:W-:Y:S01]  /*0e00*/  SEL R40, R40, R7, P0 ;  /* 0x0000000728287207 */ /* 0x000fe20000000000 */
[----:B------:R-:W-:Y:S01]  /*0e10*/  VIADD R12, R9, 0x3f ;  /* 0x0000003f090c7836 */ /* 0x000fe20000000000 */
[----:B------:R-:W-:Y:S01]  /*0e20*/  SEL R38, R38, R11, P0 ;  /* 0x0000000b26267207 */ /* 0x000fe20000000000 */
[C---:B------:R-:W-:Y:S01]  /*0e30*/  VIADD R7, R3.reuse, 0x8 ;  /* 0x0000000803077836 */ /* 0x040fe20000000000 */
[----:B------:R-:W-:Y:S01]  /*0e40*/  SEL R8, R8, R13, P0 ;  /* 0x0000000d08087207 */ /* 0x000fe20000000000 */
[C---:B------:R-:W-:Y:S01]  /*0e50*/  VIADD R11, R3.reuse, 0x6 ;  /* 0x00000006030b7836 */ /* 0x040fe20000000000 */
[----:B------:R-:W-:Y:S01]  /*0e60*/  PRMT R2, R2, 0x9910, RZ ;  /* 0x0000991002027816 */ /* 0x000fe200000000ff */
[----:B------:R-:W-:Y:S01]  /*0e70*/  VIADD R13, R3, 0x7 ;  /* 0x00000007030d7836 */ /* 0x000fe20000000000 */
[----:B------:R-:W-:Y:S01]  /*0e80*/  SEL R12, R12, R7, P0 ;  /* 0x000000070c0c7207 */ /* 0x000fe20000000000 */
[C---:B------:R-:W-:Y:S01]  /*0e90*/  VIADD R10, R9.reuse, 0x2d ;  /* 0x0000002d090a7836 */ /* 0x040fe20000000000 */
[----:B------:R-:W-:Y:S01]  /*0ea0*/  LEA R7, R36, UR4, 0x2 ;  /* 0x0000000424077c11 */ /* 0x000fe2000f8e10ff */
[----:B------:R-:W-:Y:S01]  /*0eb0*/  IMAD R2, R2, 0x3, RZ ;  /* 0x0000000302027824 */ /* 0x000fe200078e02ff */
[C---:B------:R-:W-:Y:S01]  /*0ec0*/  PRMT R3, R9.reuse, 0x9910, RZ ;  /* 0x0000991009037816 */ /* 0x040fe200000000ff */
[----:B------:R-:W-:Y:S01]  /*0ed0*/  VIADD R42, R9, 0x36 ;  /* 0x00000036092a7836 */ /* 0x000fe20000000000 */
[----:B------:R-:W-:Y:S01]  /*0ee0*/  SEL R10, R10, R11, P0 ;  /* 0x0000000b0a0a7207 */ /* 0x000fe20000000000 */
[----:B------:R-:W-:Y:S01]  /*0ef0*/  IMAD.MOV R20, RZ, RZ, -R2 ;  /* 0x000000ffff147224 */ /* 0x000fe200078e0a02 */
[----:B------:R-:W0:Y:S01]  /*0f00*/  LDC R7, c[0x3][R7] ;  /* 0x00c0000007077b82 */ /* 0x000e220000000800 */
[----:B------:R-:W-:Y:S01]  /*0f10*/  IMAD R3, R3, 0x56, RZ ;  /* 0x0000005603037824 */ /* 0x000fe200078e02ff */
[----:B------:R-:W-:Y:S01]  /*0f20*/  SEL R42, R42, R13, P0 ;  /* 0x0000000d2a2a7207 */ /* 0x000fe20000000000 */
[--C-:B------:R-:W-:Y:S01]  /*0f30*/  IMAD R37, R6, 0x2, R5.reuse ;  /* 0x0000000206257824 */ /* 0x100fe200078e0205 */
[----:B------:R-:W-:Y:S01]  /*0f40*/  LEA R4, R14, UR4, 0x2 ;  /* 0x000000040e047c11 */ /* 0x000fe2000f8e10ff */
[--C-:B------:R-:W-:Y:S01]  /*0f50*/  IMAD R43, R12, 0x2, R5.reuse ;  /* 0x000000020c2b7824 */ /* 0x100fe200078e0205 */
[----:B------:R-:W-:Y:S01]  /*0f60*/  LOP3.LUT R3, R3, 0xffff, RZ, 0xc0, !PT ;  /* 0x0000ffff03037812 */ /* 0x000fe200078ec0ff */
[--C-:B------:R-:W-:Y:S01]  /*0f70*/  IMAD R35, R14, 0x2, R5.reuse ;  /* 0x000000020e237824 */ /* 0x100fe200078e0205 */
[----:B------:R-:W-:Y:S01]  /*0f80*/  LEA R11, R6, UR4, 0x2 ;  /* 0x00000004060b7c11 */ /* 0x000fe2000f8e10ff */
[----:B------:R-:W-:Y:S01]  /*0f90*/  IMAD R36, R36, 0x2, R5 ;  /* 0x0000000224247824 */ /* 0x000fe200078e0205 */
[----:B------:R-:W-:Y:S01]  /*0fa0*/  SHF.R.U32.HI R2, RZ, 0x8, R3 ;  /* 0x00000008ff027819 */ /* 0x000fe20000011603 */
[----:B------:R-:W1:Y:S01]  /*0fb0*/  LDC R4, c[0x3][R4] ;  /* 0x00c0000004047b82 */ /* 0x000e620000000800 */
[----:B------:R-:W-:Y:S01]  /*0fc0*/  PRMT R3, R20, 0x7710, RZ ;  /* 0x0000771014037816 */ /* 0x000fe200000000ff */
[--C-:B------:R-:W-:Y:S01]  /*0fd0*/  IMAD R39, R8, 0x2, R5.reuse ;  /* 0x0000000208277824 */ /* 0x100fe200078e0205 */
[C---:B------:R-:W-:Y:S01]  /*0fe0*/  LEA R13, R38.reuse, UR4, 0x2 ;  /* 0x00000004260d7c11 */ /* 0x040fe2000f8e10ff */
[--C-:B------:R-:W-:Y:S01]  /*0ff0*/  IMAD R38, R38, 0x2, R5.reuse ;  /* 0x0000000226267824 */ /* 0x100fe200078e0205 */
[----:B------:R-:W-:Y:S01]  /*1000*/  LEA R15, R8, UR4, 0x2 ;  /* 0x00000004080f7c11 */ /* 0x000fe2000f8e10ff */
[--C-:B------:R-:W-:Y:S01]  /*1010*/  IMAD R41, R10, 0x2, R5.reuse ;  /* 0x000000020a297824 */ /* 0x100fe200078e0205 */
[----:B------:R-:W-:Y:S01]  /*1020*/  LEA R16, R40, UR4, 0x2 ;  /* 0x0000000428107c11 */ /* 0x000fe2000f8e10ff */
[----:B------:R-:W2:Y:S01]  /*1030*/  LDC R11, c[0x3][R11] ;  /* 0x00c000000b0b7b82 */ /* 0x000ea20000000800 */
[----:B------:R-:W-:Y:S01]  /*1040*/  LEA R17, R10, UR4, 0x2 ;  /* 0x000000040a117c11 */ /* 0x000fe2000f8e10ff */
[--C-:B------:R-:W-:Y:S01]  /*1050*/  IMAD R40, R40, 0x2, R5.reuse ;  /* 0x0000000228287824 */ /* 0x100fe200078e0205 */
[C---:B------:R-:W-:Y:S01]  /*1060*/  LEA R18, R42.reuse, UR4, 0x2 ;  /* 0x000000042a127c11 */ /* 0x040fe2000f8e10ff */
[----:B------:R-:W-:Y:S01]  /*1070*/  IMAD R42, R42, 0x2, R5 ;  /* 0x000000022a2a7824 */ /* 0x000fe200078e0205 */
[----:B------:R-:W-:-:S02]  /*1080*/  LEA R19, R12, UR4, 0x2 ;  /* 0x000000040c137c11 */ /* 0x000fc4000f8e10ff */
[----:B------:R-:W-:Y:S01]  /*1090*/  PRMT R20, R2, 0x9910, RZ ;  /* 0x0000991002147816 */ /* 0x000fe200000000ff */
[----:B------:R-:W-:Y:S01]  /*10a0*/  IMAD.IADD R2, R0, 0x1, R3 ;  /* 0x0000000100027824 */ /* 0x000fe200078e0203 */
[----:B------:R-:W3:Y:S04]  /*10b0*/  LDC R13, c[0x3][R13] ;  /* 0x00c000000d0d7b82 */ /* 0x000ee80000000800 */
[C---:B------:R-:W-:Y:S02]  /*10c0*/  LOP3.LUT R3, R2.reuse, 0xff, RZ, 0xc0, !PT ;  /* 0x000000ff02037812 */ /* 0x040fe400078ec0ff */
[----:B------:R-:W-:Y:S02]  /*10d0*/  LOP3.LUT R2, R2, 0xff, RZ, 0xc0, !PT ;  /* 0x000000ff02027812 */ /* 0x000fe400078ec0ff */
[----:B------:R-:W4:Y:S01]  /*10e0*/  LDC R15, c[0x3][R15] ;  /* 0x00c000000f0f7b82 */ /* 0x000f220000000800 */
[----:B------:R-:W-:-:S02]  /*10f0*/  IMAD.IADD R3, R0, 0x1, -R3 ;  /* 0x0000000100037824 */ /* 0x000fc400078e0a03 */
[----:B------:R-:W-:Y:S02]  /*1100*/  IMAD R0, R20, 0x3, RZ ;  /* 0x0000000314007824 */ /* 0x000fe400078e02ff */
[----:B------:R-:W-:Y:S02]  /*1110*/  IMAD R20, R3, 0x3, R2 ;  /* 0x0000000303147824 */ /* 0x000fe400078e0202 */
[----:B------:R-:W-:Y:S01]  /*1120*/  IMAD.MOV R0, RZ, RZ, -R0 ;  /* 0x000000ffff007224 */ /* 0x000fe200078e0a00 */
[----:B------:R-:W5:Y:S01]  /*1130*/  LDC R16, c[0x3][R16] ;  /* 0x00c0000010107b82 */ /* 0x000f620000000800 */
[----:B------:R-:W-:-:S03]  /*1140*/  IMAD R12, R20, 0x3, RZ ;  /* 0x00000003140c7824 */ /* 0x000fc600078e02ff */
[----:B------:R-:W-:Y:S02]  /*1150*/  PRMT R0, R0, 0x7710, RZ ;  /* 0x0000771000007816 */ /* 0x000fe400000000ff */
[----:B0-----:R-:W-:Y:S02]  /*1160*/  SHF.L.U32 R29, R22, R7, RZ ;  /* 0x00000007161d7219 */ /* 0x001fe400000006ff */
[----:B------:R-:W0:Y:S01]  /*1170*/  LDC R17, c[0x3][R17] ;  /* 0x00c0000011117b82 */ /* 0x000e220000000800 */
[----:B------:R-:W-:Y:S02]  /*1180*/  IMAD.IADD R49, R9, 0x1, R0 ;  /* 0x0000000109317824 */ /* 0x000fe400078e0200 */
[----:B------:R-:W-:-:S03]  /*1190*/  IMAD.MOV.U32 R0, RZ, RZ, RZ ;  /* 0x000000ffff007224 */ /* 0x000fc600078e00ff */
[C---:B------:R-:W-:Y:S02]  /*11a0*/  LOP3.LUT R48, R49.reuse, 0xff, RZ, 0xc0, !PT ;  /* 0x000000ff31307812 */ /* 0x040fe400078ec0ff */
[----:B------:R-:W0:Y:S01]  /*11b0*/  LDC R18, c[0x3][R18] ;  /* 0x00c0000012127b82 */ /* 0x000e220000000800 */
[----:B------:R-:W-:Y:S02]  /*11c0*/  LOP3.LUT R7, R49, 0xff, RZ, 0xc0, !PT ;  /* 0x000000ff31077812 */ /* 0x000fe400078ec0ff */
[C---:B------:R-:W-:Y:S01]  /*11d0*/  IMAD.IADD R48, R9.reuse, 0x1, -R48 ;  /* 0x0000000109307824 */ /* 0x040fe200078e0a30 */
[----:B-1----:R-:W-:Y:S01]  /*11e0*/  SHF.L.U32 R30, R22, R4, RZ ;  /* 0x00000004161e7219 */ /* 0x002fe200000006ff */
[----:B------:R-:W-:Y:S02]  /*11f0*/  IMAD R4, R9, 0x9, RZ ;  /* 0x0000000909047824 */ /* 0x000fe400078e02ff */
[----:B------:R-:W-:Y:S01]  /*1200*/  IMAD R6, R48, 0x3, R7 ;  /* 0x0000000330067824 */ /* 0x000fe200078e0207 */
[----:B------:R-:W1:Y:S01]  /*1210*/  LDC R19, c[0x3][R19] ;  /* 0x00c0000013137b82 */ /* 0x000e620000000800 */
[----:B--2---:R-:W-:-:S02]  /*1220*/  SHF.L.U32 R28, R22, R11, RZ ;  /* 0x0000000b161c7219 */ /* 0x004fc400000006ff */
[----:B------:R-:W-:-:S04]  /*1230*/  IMAD R6, R6, 0x3, RZ ;  /* 0x0000000306067824 */ /* 0x000fc800078e02ff */
[----:B------:R-:W-:Y:S01]  /*1240*/  VIADD R46, R6, 0x9 ;  /* 0x00000009062e7836 */ /* 0x000fe20000000000 */
[----:B---3--:R-:W-:Y:S01]  /*1250*/  SHF.L.U32 R27, R22, R13, RZ ;  /* 0x0000000d161b7219 */ /* 0x008fe200000006ff */
[C---:B------:R-:W-:Y:S02]  /*1260*/  VIADD R47, R6.reuse, 0x12 ;  /* 0x00000012062f7836 */ /* 0x040fe40000000000 */
[C---:B------:R-:W-:Y:S02]  /*1270*/  IMAD R44, R6.reuse, 0x2, R5 ;  /* 0x00000002062c7824 */ /* 0x040fe400078e0205 */
[----:B------:R-:W-:Y:S02]  /*1280*/  IMAD.SHL.U32 R45, R6, 0x4, RZ ;  /* 0x00000004062d7824 */ /* 0x000fe400078e00ff */
[----:B------:R-:W-:Y:S01]  /*1290*/  IMAD.SHL.U32 R46, R46, 0x4, RZ ;  /* 0x000000042e2e7824 */ /* 0x000fe200078e00ff */
[C---:B----4-:R-:W-:Y:S01]  /*12a0*/  SHF.L.U32 R26, R22.reuse, R15, RZ ;  /* 0x0000000f161a7219 */ /* 0x050fe200000006ff */
[----:B------:R-:W-:Y:S01]  /*12b0*/  IMAD.SHL.U32 R47, R47, 0x4, RZ ;  /* 0x000000042f2f7824 */ /* 0x000fe200078e00ff */
[----:B-----5:R-:W-:-:S02]  /*12c0*/  SHF.L.U32 R25, R22, R16, RZ ;  /* 0x0000001016197219 */ /* 0x020fc400000006ff */
[C---:B0-----:R-:W-:Y:S02]  /*12d0*/  SHF.L.U32 R24, R22.reuse, R17, RZ ;  /* 0x0000001116187219 */ /* 0x041fe400000006ff */
[C---:B------:R-:W-:Y:S02]  /*12e0*/  SHF.L.U32 R3, R22.reuse, R18, RZ ;  /* 0x0000001216037219 */ /* 0x040fe400000006ff */
[----:B-1----:R-:W-:-:S07]  /*12f0*/  SHF.L.U32 R2, R22, R19, RZ ;  /* 0x0000001316027219 */ /* 0x002fce00000006ff */
.L_x_121:
[----:B0-----:R-:W0:Y:S01]  /*1300*/  S2UR UR5, SR_CgaCtaId ;  /* 0x00000000000579c3 */ /* 0x001e220000008800 */
[----:B------:R-:W-:Y:S01]  /*1310*/  UMOV UR4, 0x400 ;  /* 0x0000040000047882 */ /* 0x000fe20000000000 */
[----:B------:R-:W-:Y:S01]  /*1320*/  IMAD.MOV.U32 R6, RZ, RZ, 0x28 ;  /* 0x00000028ff067424 */ /* 0x000fe200078e00ff */
[----:B------:R-:W-:Y:S01]  /*1330*/  BSSY B2, `(.L_x_15) ;  /* 0x00000cd000027945 */ /* 0x000fe20003800000 */
[----:B------:R-:W-:Y:S01]  /*1340*/  PRMT R20, RZ, 0x7610, R20 ;  /* 0x00007610ff147816 */ /* 0x000fe20000000014 */
[----:B------:R-:W-:Y:S02]  /*1350*/  IMAD.MOV.U32 R8, RZ, RZ, R9 ;  /* 0x000000ffff087224 */ /* 0x000fe400078e0009 */
[----:B------:R-:W-:Y:S01]  /*1360*/  IMAD R13, R9, 0x50, R6 ;  /* 0x00000050090d7824 */ /* 0x000fe200078e0206 */
[----:B0-----:R-:W-:-:S06]  /*1370*/  ULEA UR4, UR5, UR4, 0x18 ;  /* 0x0000000405047291 */ /* 0x001fcc000f8ec0ff */
[----:B------:R-:W-:-:S07]  /*1380*/  LEA R5, R9, UR4, 0x1 ;  /* 0x0000000409057c11 */ /* 0x000fce000f8e08ff */
.L_x_18:
[----:B------:R-:W0:Y:S01]  /*1390*/  LDS.U16 R21, [R5] ;  /* 0x0000000005157984 */ /* 0x000e220000000400 */
[----:B------:R-:W-:Y:S05]  /*13a0*/  YIELD ;  /* 0x0000000000007946 */ /* 0x000fea0003800000 */
[----:B------:R-:W-:Y:S01]  /*13b0*/  BSSY.RECONVERGENT B3, `(.L_x_16) ;  /* 0x00000c1000037945 */ /* 0x000fe20003800200 */
[C---:B------:R-:W-:Y:S01]  /*13c0*/  ISETP.GE.U32.AND P1, PT, R8.reuse, 0x31, PT ;  /* 0x000000310800780c */ /* 0x040fe20003f26070 */
[----:B------:R-:W-:Y:S02]  /*13d0*/  VIADD R8, R8, 0x20 ;  /* 0x0000002008087836 */ /* 0x000fe40000000000 */
[----:B0-----:R-:W-:-:S05]  /*13e0*/  VIADD R6, R21, 0xffffffff ;  /* 0xffffffff15067836 */ /* 0x001fca0000000000 */
[----:B------:R-:W-:Y:S02]  /*13f0*/  LOP3.LUT R7, R6, 0xffff, RZ, 0xc0, !PT ;  /* 0x0000ffff06077812 */ /* 0x000fe400078ec0ff */
[----:B------:R-:W-:-:S04]  /*1400*/  LOP3.LUT R6, R21, 0xffff, R6, 0x48, !PT ;  /* 0x0000ffff15067812 */ /* 0x000fc800078e4806 */
[----:B------:R-:W-:-:S13]  /*1410*/  ISETP.GT.U32.AND P0, PT, R6, R7, PT ;  /* 0x000000070600720c */ /* 0x000fda0003f04070 */
[----:B------:R-:W-:Y:S05]  /*1420*/  @!P0 BRA `(.L_x_17) ;  /* 0x0000000800e48947 */ /* 0x000fea0003800000 */
[----:B------:R-:W0:Y:S01]  /*1430*/  LDC.64 R10, c[0x3][R13+-0x28] ;  /* 0x00fff6000d0a7b82 */ /* 0x000e220000000a00 */
[----:B------:R-:W-:-:S07]  /*1440*/  UMOV UR4, 0x400 ;  /* 0x0000040000047882 */ /* 0x000fce0000000000 */
[----:B------:R-:W1:Y:S08]  /*1450*/  LDC.64 R6, c[0x3][R13+-0x20] ;  /* 0x00fff8000d067b82 */ /* 0x000e700000000a00 */
[----:B------:R-:W2:Y:S08]  /*1460*/  LDC.64 R16, c[0x3][R13+-0x18] ;  /* 0x00fffa000d107b82 */ /* 0x000eb00000000a00 */
[----:B------:R-:W3:Y:S01]  /*1470*/  S2UR UR5, SR_CgaCtaId ;  /* 0x00000000000579c3 */ /* 0x000ee20000008800 */
[----:B0-----:R-:W-:Y:S01]  /*1480*/  IMAD.SHL.U32 R22, R11, 0x10, RZ ;  /* 0x000000100b167824 */ /* 0x001fe200078e00ff */
[----:B---3--:R-:W-:Y:S01]  /*1490*/  ULEA UR4, UR5, UR4, 0x18 ;  /* 0x0000000405047291 */ /* 0x008fe2000f8ec0ff */
[----:B------:R-:W-:-:S02]  /*14a0*/  IMAD.SHL.U32 R18, R10, 0x10, RZ ;  /* 0x000000100a127824 */ /* 0x000fc400078e00ff */
[----:B------:R-:W-:Y:S01]  /*14b0*/  IMAD.SHL.U32 R10, R10, 0x2, RZ ;  /* 0x000000020a0a7824 */ /* 0x000fe200078e00ff */
[----:B------:R-:W-:Y:S01]  /*14c0*/  LOP3.LUT R22, R22, 0x10, RZ, 0xc0, !PT ;  /* 0x0000001016167812 */ /* 0x000fe200078ec0ff */
[----:B------:R-:W-:Y:S01]  /*14d0*/  IMAD.SHL.U32 R11, R11, 0x2, RZ ;  /* 0x000000020b0b7824 */ /* 0x000fe200078e00ff */
[----:B------:R-:W-:Y:S01]  /*14e0*/  LOP3.LUT R18, R18, 0x10, RZ, 0xc0, !PT ;  /* 0x0000001012127812 */ /* 0x000fe200078ec0ff */
[----:B-1----:R-:W-:Y:S01]  /*14f0*/  IMAD.SHL.U32 R56, R6, 0x10, RZ ;  /* 0x0000001006387824 */ /* 0x002fe200078e00ff */
[----:B------:R-:W-:Y:S01]  /*1500*/  LOP3.LUT R23, R10, 0xfffffffc, RZ, 0xc0, !PT ;  /* 0xfffffffc0a177812 */ /* 0x000fe200078ec0ff */
[----:B------:R-:W-:Y:S01]  /*1510*/  IMAD.SHL.U32 R15, R6, 0x2, RZ ;  /* 0x00000002060f7824 */ /* 0x000fe200078e00ff */
[----:B------:R-:W-:Y:S01]  /*1520*/  SHF.L.U32 R10, R21, R22, RZ ;  /* 0x00000016150a7219 */ /* 0x000fe200000006ff */
[----:B------:R-:W-:Y:S01]  /*1530*/  IMAD.SHL.U32 R60, R7, 0x10, RZ ;  /* 0x00000010073c7824 */ /* 0x000fe200078e00ff */
[----:B------:R-:W-:Y:S01]  /*1540*/  LOP3.LUT R62, R11, 0xfffffffc, RZ, 0xc0, !PT ;  /* 0xfffffffc0b3e7812 */ /* 0x000fe200078ec0ff */
[----:B------:R-:W-:Y:S01]  /*1550*/  IMAD.SHL.U32 R57, R7, 0x2, RZ ;  /* 0x0000000207397824 */ /* 0x000fe200078e00ff */
[----:B------:R-:W-:Y:S01]  /*1560*/  LOP3.LUT R19, RZ, R10, RZ, 0x33, !PT ;  /* 0x0000000aff137212 */ /* 0x000fe200078e33ff */
[----:B--2---:R-:W-:Y:S01]  /*1570*/  IMAD.SHL.U32 R58, R16, 0x10, RZ ;  /* 0x00000010103a7824 */ /* 0x004fe200078e00ff */
[----:B------:R-:W0:Y:S01]  /*1580*/  LDC.64 R10, c[0x3][R13+-0x10] ;  /* 0x00fffc000d0a7b82 */ /* 0x000e220000000a00 */
[----:B------:R-:W-:Y:S01]  /*1590*/  LOP3.LUT R56, R56, 0x10, RZ, 0xc0, !PT ;  /* 0x0000001038387812 */ /* 0x000fe200078ec0ff */
[----:B------:R-:W-:Y:S01]  /*15a0*/  IMAD.SHL.U32 R59, R16, 0x2, RZ ;  /* 0x00000002103b7824 */ /* 0x000fe200078e00ff */
[----:B------:R-:W-:Y:S01]  /*15b0*/  SHF.L.U32 R6, R21, R18, RZ ;  /* 0x0000001215067219 */ /* 0x000fe200000006ff */
[----:B------:R-:W-:Y:S01]  /*15c0*/  IMAD.SHL.U32 R61, R17, 0x10, RZ ;  /* 0x00000010113d7824 */ /* 0x000fe200078e00ff */
[----:B------:R-:W-:-:S02]  /*15d0*/  SHF.L.U32 R14, R21, R56, RZ ;  /* 0x00000038150e7219 */ /* 0x000fc400000006ff */
[----:B------:R-:W-:Y:S02]  /*15e0*/  LOP3.LUT R6, RZ, R6, RZ, 0x33, !PT ;  /* 0x00000006ff067212 */ /* 0x000fe400078e33ff */
[----:B------:R-:W-:Y:S02]  /*15f0*/  LOP3.LUT R55, RZ, R14, RZ, 0x33, !PT ;  /* 0x0000000eff377212 */ /* 0x000fe400078e33ff */
[----:B------:R-:W-:Y:S01]  /*1600*/  LOP3.LUT R64, R15, 0xfffffffc, RZ, 0xc0, !PT ;  /* 0xfffffffc0f407812 */ /* 0x000fe200078ec0ff */
[----:B------:R1:W2:Y:S01]  /*1610*/  ATOMS.AND R23, [R23+UR4], R6 ;  /* 0x000000061717798c */ /* 0x0002a2000a800004 */
[----:B------:R-:W-:Y:S01]  /*1620*/  LOP3.LUT R60, R60, 0x10, RZ, 0xc0, !PT ;  /* 0x000000103c3c7812 */ /* 0x000fe200078ec0ff */
[----:B------:R-:W3:Y:S01]  /*1630*/  LDC.64 R14, c[0x3][R13+-0x8] ;  /* 0x00fffe000d0e7b82 */ /* 0x000ee20000000a00 */
[----:B------:R-:W-:Y:S01]  /*1640*/  LOP3.LUT R58, R58, 0x10, RZ, 0xc0, !PT ;  /* 0x000000103a3a7812 */ /* 0x000fe200078ec0ff */
[----:B------:R4:W5:Y:S01]  /*1650*/  ATOMS.AND R19, [R62+UR4], R19 ;  /* 0x000000133e13798c */ /* 0x000962000a800004 */
[----:B------:R-:W-:-:S02]  /*1660*/  SHF.L.U32 R7, R21, R60, RZ ;  /* 0x0000003c15077219 */ /* 0x000fc400000006ff */
[----:B------:R-:W-:Y:S01]  /*1670*/  LOP3.LUT R16, R57, 0xfffffffc, RZ, 0xc0, !PT ;  /* 0xfffffffc39107812 */ /* 0x000fe200078ec0ff */
[----:B------:R-:W0:Y:S01]  /*1680*/  ATOMS.AND R55, [R64+UR4], R55 ;  /* 0x000000374037798c */ /* 0x000e22000a800004 */
[----:B------:R-:W-:Y:S02]  /*1690*/  LOP3.LUT R57, RZ, R7, RZ, 0x33, !PT ;  /* 0x00000007ff397212 */ /* 0x000fe400078e33ff */
[----:B-1----:R-:W-:Y:S02]  /*16a0*/  SHF.L.U32 R6, R21, R58, RZ ;  /* 0x0000003a15067219 */ /* 0x002fe400000006ff */
[----:B----4-:R-:W-:Y:S02]  /*16b0*/  LOP3.LUT R62, R59, 0xfffffffc, RZ, 0xc0, !PT ;  /* 0xfffffffc3b3e7812 */ /* 0x010fe400078ec0ff */
[----:B------:R1:W-:Y:S01]  /*16c0*/  ATOMS.AND R57, [R16+UR4], R57 ;  /* 0x000000391039798c */ /* 0x0003e2000a800004 */
[----:B------:R-:W-:Y:S02]  /*16d0*/  LOP3.LUT R59, RZ, R6, RZ, 0x33, !PT ;  /* 0x00000006ff3b7212 */ /* 0x000fe400078e33ff */
[----:B------:R-:W4:Y:S04]  /*16e0*/  LDC.64 R6, c[0x3][R13] ;  /* 0x00c000000d067b82 */ /* 0x000f280000000a00 */
[----:B------:R-:W3:Y:S01]  /*16f0*/  ATOMS.AND R59, [R62+UR4], R59 ;  /* 0x0000003b3e3b798c */ /* 0x000ee2000a800004 */
[----:B--2---:R-:W-:-:S02]  /*1700*/  SHF.R.U32.HI R23, RZ, R18, R23 ;  /* 0x00000012ff177219 */ /* 0x004fc40000011617 */
[----:B------:R-:W-:Y:S02]  /*1710*/  LOP3.LUT R18, R61, 0x10, RZ, 0xc0, !PT ;  /* 0x000000103d127812 */ /* 0x000fe400078ec0ff */
[----:B-----5:R-:W-:Y:S01]  /*1720*/  SHF.R.U32.HI R22, RZ, R22, R19 ;  /* 0x00000016ff167219 */ /* 0x020fe20000011613 */
[----:B------:R-:W-:Y:S01]  /*1730*/  IMAD.SHL.U32 R19, R17, 0x2, RZ ;  /* 0x0000000211137824 */ /* 0x000fe200078e00ff */
[----:B------:R-:W-:Y:S02]  /*1740*/  SHF.L.U32 R17, R21, R18, RZ ;  /* 0x0000001215117219 */ /* 0x000fe400000006ff */
[----:B0-----:R-:W-:Y:S02]  /*1750*/  SHF.R.U32.HI R55, RZ, R56, R55 ;  /* 0x00000038ff377219 */ /* 0x001fe40000011637 */
[----:B------:R-:W-:Y:S01]  /*1760*/  LOP3.LUT R64, R19, 0xfffffffc, RZ, 0xc0, !PT ;  /* 0xfffffffc13407812 */ /* 0x000fe200078ec0ff */
[C---:B------:R-:W-:Y:S01]  /*1770*/  IMAD.SHL.U32 R56, R10.reuse, 0x10, RZ ;  /* 0x000000100a387824 */ /* 0x040fe200078e00ff */
[----:B------:R-:W-:Y:S01]  /*1780*/  LOP3.LUT R22, R55, R22, R23, 0xfe, !PT ;  /* 0x0000001637167212 */ /* 0x000fe200078efe17 */
[----:B-1----:R-:W-:Y:S01]  /*1790*/  IMAD.SHL.U32 R16, R10, 0x2, RZ ;  /* 0x000000020a107824 */ /* 0x002fe200078e00ff */
[----:B------:R-:W-:Y:S01]  /*17a0*/  LOP3.LUT R17, RZ, R17, RZ, 0x33, !PT ;  /* 0x00000011ff117212 */ /* 0x000fe200078e33ff */
[----:B------:R-:W-:Y:S01]  /*17b0*/  IMAD.SHL.U32 R55, R11, 0x2, RZ ;  /* 0x000000020b377824 */ /* 0x000fe200078e00ff */
[----:B------:R-:W-:-:S02]  /*17c0*/  LOP3.LUT R56, R56, 0x10, RZ, 0xc0, !PT ;  /* 0x0000001038387812 */ /* 0x000fc400078ec0ff */
[----:B------:R-:W-:Y:S01]  /*17d0*/  LOP3.LUT R16, R16, 0xfffffffc, RZ, 0xc0, !PT ;  /* 0xfffffffc10107812 */ /* 0x000fe200078ec0ff */
[----:B------:R0:W1:Y:S01]  /*17e0*/  ATOMS.AND R19, [R64+UR4], R17 ;  /* 0x000000114013798c */ /* 0x000062000a800004 */
[----:B------:R-:W-:Y:S02]  /*17f0*/  SHF.L.U32 R10, R21, R56, RZ ;  /* 0x00000038150a7219 */ /* 0x000fe400000006ff */
[----:B---3--:R-:W-:Y:S01]  /*1800*/  SHF.R.U32.HI R59, RZ, R58, R59 ;  /* 0x0000003aff3b7219 */ /* 0x008fe2000001163b */
[----:B------:R-:W-:Y:S01]  /*1810*/  IMAD.SHL.U32 R58, R11, 0x10, RZ ;  /* 0x000000100b3a7824 */ /* 0x000fe200078e00ff */
[----:B------:R-:W-:Y:S02]  /*1820*/  LOP3.LUT R23, RZ, R10, RZ, 0x33, !PT ;  /* 0x0000000aff177212 */ /* 0x000fe400078e33ff */
[----:B------:R-:W-:Y:S01]  /*1830*/  SHF.R.U32.HI R57, RZ, R60, R57 ;  /* 0x0000003cff397219 */ /* 0x000fe20000011639 */
[----:B------:R-:W-:Y:S01]  /*1840*/  IMAD.SHL.U32 R60, R14, 0x10, RZ ;  /* 0x000000100e3c7824 */ /* 0x000fe200078e00ff */
[----:B------:R-:W-:Y:S01]  /*1850*/  LOP3.LUT R58, R58, 0x10, RZ, 0xc0, !PT ;  /* 0x000000103a3a7812 */ /* 0x000fe200078ec0ff */
[----:B0-----:R-:W-:Y:S01]  /*1860*/  IMAD.SHL.U32 R64, R15, 0x10, RZ ;  /* 0x000000100f407824 */ /* 0x001fe200078e00ff */
[----:B------:R0:W2:Y:S01]  /*1870*/  ATOMS.AND R23, [R16+UR4], R23 ;  /* 0x000000171017798c */ /* 0x0000a2000a800004 */
[----:B------:R-:W-:Y:S01]  /*1880*/  LOP3.LUT R22, R59, R57, R22, 0xfe, !PT ;  /* 0x000000393b167212 */ /* 0x000fe200078efe16 */
[----:B------:R-:W-:Y:S01]  /*1890*/  IMAD.SHL.U32 R57, R14, 0x2, RZ ;  /* 0x000000020e397824 */ /* 0x000fe200078e00ff */
[----:B------:R-:W-:Y:S01]  /*18a0*/  SHF.L.U32 R11, R21, R58, RZ ;  /* 0x0000003a150b7219 */ /* 0x000fe200000006ff */
[----:B------:R-:W-:Y:S01]  /*18b0*/  IMAD.SHL.U32 R15, R15, 0x2, RZ ;  /* 0x000000020f0f7824 */ /* 0x000fe200078e00ff */
[----:B------:R-:W-:-:S02]  /*18c0*/  LOP3.LUT R14, R55, 0xfffffffc, RZ, 0xc0, !PT ;  /* 0xfffffffc370e7812 */ /* 0x000fc400078ec0ff */
[----:B------:R-:W-:Y:S02]  /*18d0*/  LOP3.LUT R55, RZ, R11, RZ, 0x33, !PT ;  /* 0x0000000bff377212 */ /* 0x000fe400078e33ff */
[----:B------:R-:W3:Y:S01]  /*18e0*/  LDC.64 R10, c[0x3][R13+0x8] ;  /* 0x00c002000d0a7b82 */ /* 0x000ee20000000a00 */
[----:B------:R-:W-:Y:S01]  /*18f0*/  LOP3.LUT R60, R60, 0x10, RZ, 0xc0, !PT ;  /* 0x000000103c3c7812 */ /* 0x000fe200078ec0ff */
[C---:B----4-:R-:W-:Y:S01]  /*1900*/  IMAD.SHL.U32 R62, R6.reuse, 0x10, RZ ;  /* 0x00000010063e7824 */ /* 0x050fe200078e00ff */
[----:B------:R-:W-:Y:S01]  /*1910*/  LOP3.LUT R66, R57, 0xfffffffc, RZ, 0xc0, !PT ;  /* 0xfffffffc39427812 */ /* 0x000fe200078ec0ff */
[----:B------:R-:W-:Y:S01]  /*1920*/  IMAD.SHL.U32 R57, R6, 0x2, RZ ;  /* 0x0000000206397824 */ /* 0x000fe200078e00ff */
[----:B------:R-:W-:Y:S01]  /*1930*/  SHF.L.U32 R17, R21, R60, RZ ;  /* 0x0000003c15117219 */ /* 0x000fe200000006ff */
[----:B------:R4:W5:Y:S01]  /*1940*/  ATOMS.AND R55, [R14+UR4], R55 ;  /* 0x000000370e37798c */ /* 0x000962000a800004 */
[----:B------:R-:W-:Y:S02]  /*1950*/  LOP3.LUT R62, R62, 0x10, RZ, 0xc0, !PT ;  /* 0x000000103e3e7812 */ /* 0x000fe400078ec0ff */
[----:B------:R-:W-:-:S02]  /*1960*/  LOP3.LUT R17, RZ, R17, RZ, 0x33, !PT ;  /* 0x00000011ff117212 */ /* 0x000fc400078e33ff */
[----:B------:R-:W-:Y:S02]  /*1970*/  LOP3.LUT R64, R64, 0x10, RZ, 0xc0, !PT ;  /* 0x0000001040407812 */ /* 0x000fe400078ec0ff */
[----:B0-----:R-:W-:Y:S01]  /*1980*/  SHF.L.U32 R16, R21, R62, RZ ;  /* 0x0000003e15107219 */ /* 0x001fe200000006ff */
[----:B------:R0:W5:Y:S01]  /*1990*/  ATOMS.AND R59, [R66+UR4], R17 ;  /* 0x00000011423b798c */ /* 0x000162000a800004 */
[----:B------:R-:W-:Y:S02]  /*19a0*/  LOP3.LUT R68, R15, 0xfffffffc, RZ, 0xc0, !PT ;  /* 0xfffffffc0f447812 */ /* 0x000fe400078ec0ff */
[----:B----4-:R-:W4:Y:S01]  /*19b0*/  LDC.64 R14, c[0x3][R13+0x10] ;  /* 0x00c004000d0e7b82 */ /* 0x010f220000000a00 */
[----:B------:R-:W-:Y:S02]  /*19c0*/  SHF.L.U32 R6, R21, R64, RZ ;  /* 0x0000004015067219 */ /* 0x000fe400000006ff */
[----:B------:R-:W-:Y:S02]  /*19d0*/  LOP3.LUT R63, R57, 0xfffffffc, RZ, 0xc0, !PT ;  /* 0xfffffffc393f7812 */ /* 0x000fe400078ec0ff */
[----:B-1----:R-:W-:-:S02]  /*19e0*/  SHF.R.U32.HI R19, RZ, R18, R19 ;  /* 0x00000012ff137219 */ /* 0x002fc40000011613 */
[----:B------:R-:W-:Y:S02]  /*19f0*/  LOP3.LUT R57, RZ, R16, RZ, 0x33, !PT ;  /* 0x00000010ff397212 */ /* 0x000fe400078e33ff */
[----:B--2---:R-:W-:Y:S01]  /*1a00*/  SHF.R.U32.HI R23, RZ, R56, R23 ;  /* 0x00000038ff177219 */ /* 0x004fe20000011617 */
[----:B0-----:R-:W0:Y:S01]  /*1a10*/  LDC.64 R16, c[0x3][R13+0x18] ;  /* 0x00c006000d107b82 */ /* 0x001e220000000a00 */
[----:B------:R-:W-:Y:S01]  /*1a20*/  LOP3.LUT R61, RZ, R6, RZ, 0x33, !PT ;  /* 0x00000006ff3d7212 */ /* 0x000fe200078e33ff */
[----:B------:R-:W-:Y:S01]  /*1a30*/  IMAD.SHL.U32 R56, R7, 0x10, RZ ;  /* 0x0000001007387824 */ /* 0x000fe200078e00ff */
[----:B------:R-:W-:Y:S01]  /*1a40*/  LOP3.LUT R6, R23, R19, R22, 0xfe, !PT ;  /* 0x0000001317067212 */ /* 0x000fe200078efe16 */
[----:B------:R-:W-:Y:S01]  /*1a50*/  IMAD.SHL.U32 R7, R7, 0x2, RZ ;  /* 0x0000000207077824 */ /* 0x000fe200078e00ff */
[----:B-----5:R-:W-:Y:S02]  /*1a60*/  SHF.R.U32.HI R55, RZ, R58, R55 ;  /* 0x0000003aff377219 */ /* 0x020fe40000011637 */
[----:B------:R-:W1:Y:S01]  /*1a70*/  ATOMS.AND R61, [R68+UR4], R61 ;  /* 0x0000003d443d798c */ /* 0x000e62000a800004 */
[----:B------:R-:W2:Y:S01]  /*1a80*/  LDC.64 R18, c[0x3][R13+0x20] ;  /* 0x00c008000d127b82 */ /* 0x000ea20000000a00 */
[----:B------:R-:W-:-:S02]  /*1a90*/  LOP3.LUT R56, R56, 0x10, RZ, 0xc0, !PT ;  /* 0x0000001038387812 */ /* 0x000fc400078ec0ff */
[----:B------:R-:W5:Y:S01]  /*1aa0*/  ATOMS.AND R57, [R63+UR4], R57 ;  /* 0x000000393f39798c */ /* 0x000f62000a800004 */
[----:B------:R-:W-:-:S04]  /*1ab0*/  SHF.R.U32.HI R59, RZ, R60, R59 ;  /* 0x0000003cff3b7219 */ /* 0x000fc8000001163b */
[----:B------:R-:W-:Y:S01]  /*1ac0*/  LOP3.LUT R6, R59, R55, R6, 0xfe, !PT ;  /* 0x000000373b067212 */ /* 0x000fe200078efe06 */
[C---:B---3--:R-:W-:Y:S02]  /*1ad0*/  IMAD.SHL.U32 R58, R10.reuse, 0x10, RZ ;  /* 0x000000100a3a7824 */ /* 0x048fe400078e00ff */
[----:B------:R-:W-:Y:S02]  /*1ae0*/  IMAD.SHL.U32 R55, R10, 0x2, RZ ;  /* 0x000000020a377824 */ /* 0x000fe400078e00ff */
[C---:B------:R-:W-:Y:S01]  /*1af0*/  IMAD.SHL.U32 R10, R11.reuse, 0x10, RZ ;  /* 0x000000100b0a7824 */ /* 0x040fe200078e00ff */
[----:B------:R-:W-:Y:S01]  /*1b00*/  LOP3.LUT R58, R58, 0x10, RZ, 0xc0, !PT ;  /* 0x000000103a3a7812 */ /* 0x000fe200078ec0ff */
[----:B------:R-:W-:-:S03]  /*1b10*/  IMAD.SHL.U32 R59, R11, 0x2, RZ ;  /* 0x000000020b3b7824 */ /* 0x000fc600078e00ff */
[----:B------:R-:W-:Y:S02]  /*1b20*/  LOP3.LUT R10, R10, 0x10, RZ, 0xc0, !PT ;  /* 0x000000100a0a7812 */ /* 0x000fe400078ec0ff */
[----:B-1----:R-:W-:Y:S02]  /*1b30*/  SHF.R.U32.HI R23, RZ, R64, R61 ;  /* 0x00000040ff177219 */ /* 0x002fe4000001163d */
[----:B------:R-:W-:Y:S02]  /*1b40*/  SHF.L.U32 R11, R21, R58, RZ ;  /* 0x0000003a150b7219 */ /* 0x000fe400000006ff */
[----:B-----5:R-:W-:Y:S02]  /*1b50*/  SHF.R.U32.HI R22, RZ, R62, R57 ;  /* 0x0000003eff167219 */ /* 0x020fe40000011639 */
[----:B------:R-:W-:Y:S01]  /*1b60*/  LOP3.LUT R62, R7, 0xfffffffc, RZ, 0xc0, !PT ;  /* 0xfffffffc073e7812 */ /* 0x000fe200078ec0ff */
[C---:B----4-:R-:W-:Y:S01]  /*1b70*/  IMAD.SHL.U32 R60, R14.reuse, 0x10, RZ ;  /* 0x000000100e3c7824 */ /* 0x050fe200078e00ff */
[C---:B------:R-:W-:Y:S01]  /*1b80*/  SHF.L.U32 R7, R21.reuse, R56, RZ ;  /* 0x0000003815077219 */ /* 0x040fe200000006ff */
[----:B------:R-:W-:Y:S01]  /*1b90*/  IMAD.SHL.U32 R14, R14, 0x2, RZ ;  /* 0x000000020e0e7824 */ /* 0x000fe200078e00ff */
[----:B------:R-:W-:-:S02]  /*1ba0*/  SHF.L.U32 R57, R21, R10, RZ ;  /* 0x0000000a15397219 */ /* 0x000fc400000006ff */
[----:B------:R-:W-:Y:S02]  /*1bb0*/  LOP3.LUT R64, R55, 0xfffffffc, RZ, 0xc0, !PT ;  /* 0xfffffffc37407812 */ /* 0x000fe400078ec0ff */
[----:B------:R-:W-:Y:S02]  /*1bc0*/  LOP3.LUT R55, RZ, R7, RZ, 0x33, !PT ;  /* 0x00000007ff377212 */ /* 0x000fe400078e33ff */
[----:B------:R-:W-:Y:S01]  /*1bd0*/  LOP3.LUT R7, RZ, R57, RZ, 0x33, !PT ;  /* 0x00000039ff077212 */ /* 0x000fe200078e33ff */
[----:B------:R-:W-:Y:S01]  /*1be0*/  IMAD.SHL.U32 R57, R15, 0x10, RZ ;  /* 0x000000100f397824 */ /* 0x000fe200078e00ff */
[----:B------:R-:W-:Y:S01]  /*1bf0*/  LOP3.LUT R11, RZ, R11, RZ, 0x33, !PT ;  /* 0x0000000bff0b7212 */ /* 0x000fe200078e33ff */
[----:B0-----:R-:W-:Y:S01]  /*1c00*/  IMAD.SHL.U32 R61, R16, 0x10, RZ ;  /* 0x00000010103d7824 */ /* 0x001fe200078e00ff */
[----:B------:R-:W-:Y:S01]  /*1c10*/  LOP3.LUT R66, R59, 0xfffffffc, RZ, 0xc0, !PT ;  /* 0xfffffffc3b427812 */ /* 0x000fe200078ec0ff */
[----:B------:R-:W-:Y:S01]  /*1c20*/  IMAD.SHL.U32 R59, R15, 0x2, RZ ;  /* 0x000000020f3b7824 */ /* 0x000fe200078e00ff */
[----:B------:R-:W-:Y:S01]  /*1c30*/  LOP3.LUT R15, R14, 0xfffffffc, RZ, 0xc0, !PT ;  /* 0xfffffffc0e0f7812 */ /* 0x000fe200078ec0ff */
[----:B------:R0:W1:Y:S01]  /*1c40*/  ATOMS.AND R55, [R62+UR4], R55 ;  /* 0x000000373e37798c */ /* 0x000062000a800004 */
[----:B------:R-:W-:Y:S01]  /*1c50*/  LOP3.LUT R60, R60, 0x10, RZ, 0xc0, !PT ;  /* 0x000000103c3c7812 */ /* 0x000fe200078ec0ff */
[----:B------:R-:W-:Y:S01]  /*1c60*/  IMAD.SHL.U32 R63, R16, 0x2, RZ ;  /* 0x00000002103f7824 */ /* 0x000fe200078e00ff */
[----:B------:R-:W-:Y:S01]  /*1c70*/  LOP3.LUT R14, R57, 0x10, RZ, 0xc0, !PT ;  /* 0x00000010390e7812 */ /* 0x000fe200078ec0ff */
[----:B------:R2:W3:Y:S01]  /*1c80*/  ATOMS.AND R11, [R64+UR4], R11 ;  /* 0x0000000b400b798c */ /* 0x0004e2000a800004 */
[----:B------:R-:W-:-:S02]  /*1c90*/  LOP3.LUT R16, R61, 0x10, RZ, 0xc0, !PT ;  /* 0x000000103d107812 */ /* 0x000fc400078ec0ff */
[C---:B------:R-:W-:Y:S01]  /*1ca0*/  SHF.L.U32 R57, R21.reuse, R60, RZ ;  /* 0x0000003c15397219 */ /* 0x040fe200000006ff */
[----:B------:R4:W5:Y:S01]  /*1cb0*/  ATOMS.AND R7, [R66+UR4], R7 ;  /* 0x000000074207798c */ /* 0x000962000a800004 */
[C---:B------:R-:W-:Y:S02]  /*1cc0*/  SHF.L.U32 R61, R21.reuse, R14, RZ ;  /* 0x0000000e153d7219 */ /* 0x040fe400000006ff */
[----:B0-----:R-:W-:Y:S02]  /*1cd0*/  SHF.L.U32 R62, R21, R16, RZ ;  /* 0x00000010153e7219 */ /* 0x001fe400000006ff */
[----:B------:R-:W-:Y:S01]  /*1ce0*/  LOP3.LUT R68, RZ, R61, RZ, 0x33, !PT ;  /* 0x0000003dff447212 */ /* 0x000fe200078e33ff */
[C---:B--2---:R-:W-:Y:S01]  /*1cf0*/  IMAD.SHL.U32 R64, R18.reuse, 0x10, RZ ;  /* 0x0000001012407824 */ /* 0x044fe200078e00ff */
[----:B------:R-:W-:Y:S01]  /*1d00*/  LOP3.LUT R59, R59, 0xfffffffc, RZ, 0xc0, !PT ;  /* 0xfffffffc3b3b7812 */ /* 0x000fe200078ec0ff */
[----:B------:R-:W-:Y:S01]  /*1d10*/  IMAD.SHL.U32 R61, R18, 0x2, RZ ;  /* 0x00000002123d7824 */ /* 0x000fe200078e00ff */
[----:B------:R-:W-:-:S02]  /*1d20*/  LOP3.LUT R63, R63, 0xfffffffc, RZ, 0xc0, !PT ;  /* 0xfffffffc3f3f7812 */ /* 0x000fc400078ec0ff */
[----:B------:R-:W-:Y:S02]  /*1d30*/  LOP3.LUT R64, R64, 0x10, RZ, 0xc0, !PT ;  /* 0x0000001040407812 */ /* 0x000fe400078ec0ff */
[----:B----4-:R-:W-:Y:S02]  /*1d40*/  LOP3.LUT R66, RZ, R57, RZ, 0x33, !PT ;  /* 0x00000039ff427212 */ /* 0x010fe400078e33ff */
[----:B------:R-:W-:Y:S02]  /*1d50*/  SHF.L.U32 R18, R21, R64, RZ ;  /* 0x0000004015127219 */ /* 0x000fe400000006ff */
[----:B------:R-:W-:Y:S01]  /*1d60*/  LOP3.LUT R57, RZ, R62, RZ, 0x33, !PT ;  /* 0x0000003eff397212 */ /* 0x000fe200078e33ff */
[----:B------:R0:W2:Y:S01]  /*1d70*/  ATOMS.AND R15, [R15+UR4], R66 ;  /* 0x000000420f0f798c */ /* 0x0000a2000a800004 */
[C---:B------:R-:W-:Y:S01]  /*1d80*/  IMAD.SHL.U32 R62, R17.reuse, 0x10, RZ ;  /* 0x00000010113e7824 */ /* 0x040fe200078e00ff */
[----:B------:R-:W-:Y:S01]  /*1d90*/  LOP3.LUT R6, R22, R23, R6, 0xfe, !PT ;  /* 0x0000001716067212 */ /* 0x000fe200078efe06 */
[----:B------:R-:W-:Y:S01]  /*1da0*/  IMAD.SHL.U32 R17, R17, 0x2, RZ ;  /* 0x0000000211117824 */ /* 0x000fe200078e00ff */
[----:B------:R-:W4:Y:S01]  /*1db0*/  ATOMS.AND R59, [R59+UR4], R68 ;  /* 0x000000443b3b798c */ /* 0x000f22000a800004 */
[----:B-1----:R-:W-:-:S02]  /*1dc0*/  SHF.R.U32.HI R55, RZ, R56, R55 ;  /* 0x00000038ff377219 */ /* 0x002fc40000011637 */
[----:B------:R-:W-:Y:S01]  /*1dd0*/  LOP3.LUT R62, R62, 0x10, RZ, 0xc0, !PT ;  /* 0x000000103e3e7812 */ /* 0x000fe200078ec0ff */
[----:B------:R1:W4:Y:S01]  /*1de0*/  ATOMS.AND R57, [R63+UR4], R57 ;  /* 0x000000393f39798c */ /* 0x000322000a800004 */
[----:B------:R-:W-:Y:S02]  /*1df0*/  LOP3.LUT R65, R17, 0xfffffffc, RZ, 0xc0, !PT ;  /* 0xfffffffc11417812 */ /* 0x000fe400078ec0ff */
[----:B0-----:R-:W-:Y:S02]  /*1e00*/  LOP3.LUT R66, R61, 0xfffffffc, RZ, 0xc0, !PT ;  /* 0xfffffffc3d427812 */ /* 0x001fe400078ec0ff */
[----:B------:R-:W-:Y:S01]  /*1e10*/  LOP3.LUT R61, RZ, R18, RZ, 0x33, !PT ;  /* 0x00000012ff3d7212 */ /* 0x000fe200078e33ff */
[----:B------:R-:W-:Y:S01]  /*1e20*/  IMAD.SHL.U32 R18, R19, 0x10, RZ ;  /* 0x0000001013127824 */ /* 0x000fe200078e00ff */
[----:B------:R-:W-:Y:S02]  /*1e30*/  SHF.L.U32 R17, R21, R62, RZ ;  /* 0x0000003e15117219 */ /* 0x000fe400000006ff */
[----:B---3--:R-:W-:Y:S01]  /*1e40*/  SHF.R.U32.HI R11, RZ, R58, R11 ;  /* 0x0000003aff0b7219 */ /* 0x008fe2000001160b */
[----:B-1----:R-:W-:Y:S01]  /*1e50*/  IMAD.SHL.U32 R63, R19, 0x2, RZ ;  /* 0x00000002133f7824 */ /* 0x002fe200078e00ff */
[----:B------:R-:W-:-:S02]  /*1e60*/  LOP3.LUT R18, R18, 0x10, RZ, 0xc0, !PT ;  /* 0x0000001012127812 */ /* 0x000fc400078ec0ff */
[----:B------:R-:W-:Y:S02]  /*1e70*/  LOP3.LUT R17, RZ, R17, RZ, 0x33, !PT ;  /* 0x00000011ff117212 */ /* 0x000fe400078e33ff */
[----:B------:R-:W-:Y:S02]  /*1e80*/  SHF.L.U32 R19, R21, R18, RZ ;  /* 0x0000001215137219 */ /* 0x000fe400000006ff */
[----:B------:R-:W-:Y:S02]  /*1e90*/  LOP3.LUT R68, R63, 0xfffffffc, RZ, 0xc0, !PT ;  /* 0xfffffffc3f447812 */ /* 0x000fe400078ec0ff */
[----:B------:R-:W-:Y:S01]  /*1ea0*/  LOP3.LUT R19, RZ, R19, RZ, 0x33, !PT ;  /* 0x00000013ff137212 */ /* 0x000fe200078e33ff */
[----:B------:R-:W0:Y:S01]  /*1eb0*/  ATOMS.AND R17, [R65+UR4], R17 ;  /* 0x000000114111798c */ /* 0x000e22000a800004 */
[----:B------:R-:W-:Y:S02]  /*1ec0*/  LOP3.LUT R6, R11, R55, R6, 0xfe, !PT ;  /* 0x000000370b067212 */ /* 0x000fe400078efe06 */
[----:B-----5:R-:W-:Y:S01]  /*1ed0*/  SHF.R.U32.HI R7, RZ, R10, R7 ;  /* 0x0000000aff077219 */ /* 0x020fe20000011607 */
[----:B------:R-:W1:Y:S01]  /*1ee0*/  ATOMS.AND R61, [R66+UR4], R61 ;  /* 0x0000003d423d798c */ /* 0x000e62000a800004 */
[----:B--2---:R-:W-:-:S02]  /*1ef0*/  SHF.R.U32.HI R15, RZ, R60, R15 ;  /* 0x0000003cff0f7219 */ /* 0x004fc4000001160f */
[----:B----4-:R-:W-:Y:S01]  /*1f00*/  SHF.R.U32.HI R59, RZ, R14, R59 ;  /* 0x0000000eff3b7219 */ /* 0x010fe2000001163b */
[----:B------:R-:W2:Y:S01]  /*1f10*/  ATOMS.AND R19, [R68+UR4], R19 ;  /* 0x000000134413798c */ /* 0x000ea2000a800004 */
[----:B------:R-:W-:Y:S02]  /*1f20*/  LOP3.LUT R6, R15, R7, R6, 0xfe, !PT ;  /* 0x000000070f067212 */ /* 0x000fe400078efe06 */
[----:B------:R-:W-:-:S04]  /*1f30*/  SHF.R.U32.HI R57, RZ, R16, R57 ;  /* 0x00000010ff397219 */ /* 0x000fc80000011639 */
[----:B------:R-:W-:Y:S02]  /*1f40*/  LOP3.LUT R6, R57, R59, R6, 0xfe, !PT ;  /* 0x0000003b39067212 */ /* 0x000fe400078efe06 */
[----:B0-----:R-:W-:Y:S02]  /*1f50*/  SHF.R.U32.HI R17, RZ, R62, R17 ;  /* 0x0000003eff117219 */ /* 0x001fe40000011611 */
[----:B-1----:R-:W-:Y:S02]  /*1f60*/  SHF.R.U32.HI R61, RZ, R64, R61 ;  /* 0x00000040ff3d7219 */ /* 0x002fe4000001163d */
[----:B--2---:R-:W-:-:S04]  /*1f70*/  SHF.R.U32.HI R18, RZ, R18, R19 ;  /* 0x00000012ff127219 */ /* 0x004fc80000011613 */
[----:B------:R-:W-:-:S04]  /*1f80*/  LOP3.LUT R18, R18, R61, RZ, 0xfc, !PT ;  /* 0x0000003d12127212 */ /* 0x000fc800078efcff */
[----:B------:R-:W-:-:S04]  /*1f90*/  LOP3.LUT R6, R18, R17, R6, 0xfe, !PT ;  /* 0x0000001112067212 */ /* 0x000fc800078efe06 */
[----:B------:R-:W-:-:S04]  /*1fa0*/  LOP3.LUT P0, RZ, R6, R21, RZ, 0xc0, !PT ;  /* 0x0000001506ff7212 */ /* 0x000fc8000780c0ff */
[----:B------:R-:W-:-:S09]  /*1fb0*/  SEL R20, R20, 0x1, !P0 ;  /* 0x0000000114147807 */ /* 0x000fd20004000000 */
.L_x_17:
[----:B------:R-:W-:Y:S05]  /*1fc0*/  BSYNC.RECONVERGENT B3 ;  /* 0x0000000000037941 */ /* 0x000fea0003800200 */
.L_x_16:
[----:B------:R-:W-:Y:S02]  /*1fd0*/  VIADD R5, R5, 0x40 ;  /* 0x0000004005057836 */ /* 0x000fe40000000000 */
[----:B------:R-:W-:Y:S01]  /*1fe0*/  VIADD R13, R13, 0xa00 ;  /* 0x00000a000d0d7836 */ /* 0x000fe20000000000 */
[----:B------:R-:W-:Y:S06]  /*1ff0*/  @!P1 BRA `(.L_x_18) ;  /* 0xfffffff000e49947 */ /* 0x000fec000383ffff */
[----:B------:R-:W-:Y:S05]  /*2000*/  BSYNC B2 ;  /* 0x0000000000027941 */ /* 0x000fea0003800000 */
.L_x_15:
[----:B------:R-:W0:Y:S08]  /*2010*/  MATCH.ANY R5, R50 ;  /* 0x00000000320573a1 */ /* 0x000e3000000e8000 */
[----:B------:R-:W1:Y:S01]  /*2020*/  REDUX.OR UR4, R50 ;  /* 0x00000000320473c4 */ /* 0x000e620000004000 */
[----:B------:R-:W-:Y:S01]  /*2030*/  VOTEU.ANY UR5, UPT, PT ;  /* 0x0000000000057886 */ /* 0x000fe200038e0100 */
[----:B------:R-:W-:-:S02]  /*2040*/  ISETP.GT.U32.AND P0, PT, R9, 0x1a, PT ;  /* 0x0000001a0900780c */ /* 0x000fc40003f04070 */
[----:B0-----:R-:W-:-:S13]  /*2050*/  LOP3.LUT P1, RZ, R50, UR5, R5, 0x40, !PT ;  /* 0x0000000532ff7c12 */ /* 0x001fda000f824005 */
[----:B-1----:R-:W-:Y:S05]  /*2060*/  @!P1 BRA.DIV UR4, `(.L_x_19) ;  /* 0x000000ae04a49947 */ /* 0x002fea000b800000 */
[----:B------:R-:W-:Y:S01]  /*2070*/  NOP ;  /* 0x0000000000007918 */ /* 0x000fe20000000000 */
.L_x_254:
[----:B------:R-:W-:Y:S01]  /*2080*/  BSSY.RECONVERGENT B2, `(.L_x_20) ;  /* 0x00000e3000027945 */ /* 0x000fe20003800200 */
[----:B------:R-:W-:-:S03]  /*2090*/  PRMT R56, RZ, 0x7610, R56 ;  /* 0x00007610ff387816 */ /* 0x000fc60000000038 */
[----:B------:R-:W-:Y:S05]  /*20a0*/  @P0 BRA `(.L_x_21) ;  /* 0x0000000c00800947 */ /* 0x000fea0003800000 */
[----:B------:R-:W-:Y:S01]  /*20b0*/  ISETP.GE.U32.AND P1, PT, R9, 0x9, PT ;  /* 0x000000090900780c */ /* 0x000fe20003f26070 */
[----:B------:R-:W-:Y:S01]  /*20c0*/  BSSY.RECONVERGENT B3, `(.L_x_22) ;  /* 0x0000025000037945 */ /* 0x000fe20003800200 */
[C---:B------:R-:W-:Y:S02]  /*20d0*/  VIADD R5, R4.reuse, 0x8 ;  /* 0x0000000804057836 */ /* 0x040fe40000000000 */
[C---:B------:R-:W-:Y:S02]  /*20e0*/  VIADD R6, R4.reuse, 0x1 ;  /* 0x0000000104067836 */ /* 0x040fe40000000000 */
[C---:B------:R-:W-:Y:S02]  /*20f0*/  VIADD R7, R4.reuse, 0x2 ;  /* 0x0000000204077836 */ /* 0x040fe40000000000 */
[C---:B------:R-:W-:Y:S02]  /*2100*/  VIADD R8, R4.reuse, 0x3 ;  /* 0x0000000304087836 */ /* 0x040fe40000000000 */
[----:B------:R-:W-:-:S02]  /*2110*/  VIADD R10, R4, 0x4 ;  /* 0x00000004040a7836 */ /* 0x000fc40000000000 */
[C---:B------:R-:W-:Y:S02]  /*2120*/  VIADD R11, R4.reuse, 0x5 ;  /* 0x00000005040b7836 */ /* 0x040fe40000000000 */
[C---:B------:R-:W-:Y:S02]  /*2130*/  VIADD R13, R4.reuse, 0x6 ;  /* 0x00000006040d7836 */ /* 0x040fe40000000000 */
[----:B------:R-:W-:Y:S02]  /*2140*/  VIADD R14, R4, 0x7 ;  /* 0x00000007040e7836 */ /* 0x000fe40000000000 */
[----:B------:R-:W-:Y:S01]  /*2150*/  IMAD.MOV.U32 R15, RZ, RZ, R4 ;  /* 0x000000ffff0f7224 */ /* 0x000fe200078e0004 */
[----:B------:R-:W-:Y:S06]  /*2160*/  @!P1 BRA `(.L_x_23) ;  /* 0x0000000000689947 */ /* 0x000fec0003800000 */
[C---:B------:R-:W-:Y:S01]  /*2170*/  VIADD R5, R12.reuse, 0x14 ;  /* 0x000000140c057836 */ /* 0x040fe20000000000 */
[C---:B------:R-:W-:Y:S01]  /*2180*/  ISETP.GE.U32.AND P1, PT, R9.reuse, 0x12, PT ;  /* 0x000000120900780c */ /* 0x040fe20003f26070 */
[C---:B------:R-:W-:Y:S02]  /*2190*/  VIADD R6, R9.reuse, 0x3f ;  /* 0x0000003f09067836 */ /* 0x040fe40000000000 */
[C---:B------:R-:W-:Y:S02]  /*21a0*/  VIADD R14, R9.reuse, 0x36 ;  /* 0x00000036090e7836 */ /* 0x040fe40000000000 */
[----:B------:R-:W-:Y:S01]  /*21b0*/  VIADD R7, R12, 0x13 ;  /* 0x000000130c077836 */ /* 0x000fe20000000000 */
[----:B------:R-:W-:Y:S01]  /*21c0*/  SEL R5, R6, R5, !P1 ;  /* 0x0000000506057207 */ /* 0x000fe20004800000 */
[C---:B------:R-:W-:Y:S02]  /*21d0*/  VIADD R6, R9.reuse, 0x2d ;  /* 0x0000002d09067836 */ /* 0x040fe40000000000 */
[----:B------:R-:W-:Y:S01]  /*21e0*/  VIADD R13, R12, 0x12 ;  /* 0x000000120c0d7836 */ /* 0x000fe20000000000 */
[----:B------:R-:W-:Y:S01]  /*21f0*/  SEL R14, R14, R7, !P1 ;  /* 0x000000070e0e7207 */ /* 0x000fe20004800000 */
[----:B------:R-:W-:-:S02]  /*2200*/  VIADD R11, R9, 0x24 ;  /* 0x00000024090b7836 */ /* 0x000fc40000000000 */
[----:B------:R-:W-:Y:S01]  /*2210*/  VIADD R8, R12, 0xb ;  /* 0x0000000b0c087836 */ /* 0x000fe20000000000 */
[----:B------:R-:W-:Y:S01]  /*2220*/  SEL R13, R6, R13, !P1 ;  /* 0x0000000d060d7207 */ /* 0x000fe20004800000 */
[C---:B------:R-:W-:Y:S02]  /*2230*/  VIADD R10, R12.reuse, 0xa ;  /* 0x0000000a0c0a7836 */ /* 0x040fe40000000000 */
[----:B------:R-:W-:Y:S01]  /*2240*/  VIADD R15, R9, 0x1b ;  /* 0x0000001b090f7836 */ /* 0x000fe20000000000 */
[----:B------:R-:W-:Y:S01]  /*2250*/  SEL R11, R11, R8, !P1 ;  /* 0x000000080b0b7207 */ /* 0x000fe20004800000 */
[----:B------:R-:W-:Y:S02]  /*2260*/  VIADD R8, R9, 0x12 ;  /* 0x0000001209087836 */ /* 0x000fe40000000000 */
[----:B------:R-:W-:Y:S01]  /*2270*/  VIADD R17, R12, 0x9 ;  /* 0x000000090c117836 */ /* 0x000fe20000000000 */
[----:B------:R-:W-:Y:S01]  /*2280*/  SEL R10, R15, R10, !P1 ;  /* 0x0000000a0f0a7207 */ /* 0x000fe20004800000 */
[----:B------:R-:W-:-:S02]  /*2290*/  VIADD R7, R9, 0x9 ;  /* 0x0000000909077836 */ /* 0x000fc40000000000 */
[----:B------:R-:W-:Y:S01]  /*22a0*/  VIADD R16, R12, 0x2 ;  /* 0x000000020c107836 */ /* 0x000fe20000000000 */
[----:B------:R-:W-:Y:S01]  /*22b0*/  SEL R8, R8, R17, !P1 ;  /* 0x0000001108087207 */ /* 0x000fe20004800000 */
[----:B------:R-:W-:Y:S02]  /*22c0*/  VIADD R6, R12, 0x1 ;  /* 0x000000010c067836 */ /* 0x000fe40000000000 */
[----:B------:R-:W-:Y:S01]  /*22d0*/  VIADD R15, R9, 0xfffffff7 ;  /* 0xfffffff7090f7836 */ /* 0x000fe20000000000 */
[----:B------:R-:W-:Y:S02]  /*22e0*/  SEL R7, R7, R16, !P1 ;  /* 0x0000001007077207 */ /* 0x000fe40004800000 */
[----:B------:R-:W-:Y:S02]  /*22f0*/  SEL R6, R9, R6, !P1 ;  /* 0x0000000609067207 */ /* 0x000fe40004800000 */
[----:B------:R-:W-:-:S07]  /*2300*/  SEL R15, R15, R12, !P1 ;  /* 0x0000000c0f0f7207 */ /* 0x000fce0004800000 */
.L_x_23:
[----:B------:R-:W-:Y:S05]  /*2310*/  BSYNC.RECONVERGENT B3 ;  /* 0x0000000000037941 */ /* 0x000fea0003800200 */
.L_x_22:
[----:B------:R-:W0:Y:S01]  /*2320*/  S2UR UR5, SR_CgaCtaId ;  /* 0x00000000000579c3 */ /* 0x000e220000008800 */
[----:B------:R-:W-:Y:S01]  /*2330*/  UMOV UR4, 0x400 ;  /* 0x0000040000047882 */ /* 0x000fe20000000000 */
[----:B------:R-:W-:Y:S01]  /*2340*/  BSSY.RECONVERGENT B3, `(.L_x_21) ;  /* 0x00000b6000037945 */ /* 0x000fe20003800200 */
[----:B------:R-:W-:Y:S01]  /*2350*/  IMAD.MOV.U32 R16, RZ, RZ, 0x1 ;  /* 0x00000001ff107424 */ /* 0x000fe200078e00ff */
[----:B------:R-:W-:Y:S01]  /*2360*/  PRMT R56, RZ, 0x7610, R56 ;  /* 0x00007610ff387816 */ /* 0x000fe20000000038 */
[----:B0-----:R-:W-:-:S06]  /*2370*/  ULEA UR4, UR5, UR4, 0x18 ;  /* 0x0000000405047291 */ /* 0x001fcc000f8ec0ff */
[----:B------:R-:W-:Y:S02]  /*2380*/  LEA R17, R15, UR4, 0x1 ;  /* 0x000000040f117c11 */ /* 0x000fe4000f8e08ff */
[----:B------:R-:W-:Y:S02]  /*2390*/  LEA R18, R6, UR4, 0x1 ;  /* 0x0000000406127c11 */ /* 0x000fe4000f8e08ff */
[----:B------:R-:W-:Y:S02]  /*23a0*/  LEA R19, R7, UR4, 0x1 ;  /* 0x0000000407137c11 */ /* 0x000fe4000f8e08ff */
[----:B------:R-:W-:Y:S02]  /*23b0*/  LEA R21, R8, UR4, 0x1 ;  /* 0x0000000408157c11 */ /* 0x000fe4000f8e08ff */
[----:B------:R-:W-:Y:S02]  /*23c0*/  LEA R22, R10, UR4, 0x1 ;  /* 0x000000040a167c11 */ /* 0x000fe4000f8e08ff */
[----:B------:R-:W-:-:S02]  /*23d0*/  LEA R23, R11, UR4, 0x1 ;  /* 0x000000040b177c11 */ /* 0x000fc4000f8e08ff */
[----:B------:R-:W-:Y:S02]  /*23e0*/  LEA R55, R13, UR4, 0x1 ;  /* 0x000000040d377c11 */ /* 0x000fe4000f8e08ff */
[----:B------:R-:W-:Y:S02]  /*23f0*/  LEA R57, R14, UR4, 0x1 ;  /* 0x000000040e397c11 */ /* 0x000fe4000f8e08ff */
[----:B------:R-:W-:-:S07]  /*2400*/  LEA R58, R5, UR4, 0x1 ;  /* 0x00000004053a7c11 */ /* 0x000fce000f8e08ff */
.L_x_29:
[----:B0-----:R-:W0:Y:S01]  /*2410*/  LDS.U16 R65, [R18] ;  /* 0x0000000012417984 */ /* 0x001e220000000400 */
[----:B------:R-:W-:Y:S01]  /*2420*/  VIADD R60, R16, 0xffffffff ;  /* 0xffffffff103c7836 */ /* 0x000fe20000000000 */
[----:B------:R-:W-:Y:S01]  /*2430*/  BSSY.RECONVERGENT B4, `(.L_x_24) ;  /* 0x0000050000047945 */ /* 0x000fe20003800200 */
[----:B------:R-:W-:Y:S01]  /*2440*/  IMAD.MOV.U32 R59, RZ, RZ, 0x1 ;  /* 0x00000001ff3b7424 */ /* 0x000fe200078e00ff */
[----:B------:R-:W1:Y:S04]  /*2450*/  LDS.U16 R63, [R17] ;  /* 0x00000000113f7984 */ /* 0x000e680000000400 */
[----:B------:R-:W2:Y:S01]  /*2460*/  LDS.U16 R61, [R19] ;  /* 0x00000000133d7984 */ /* 0x000ea20000000400 */
[----:B------:R-:W-:-:S03]  /*2470*/  SHF.L.U32 R60, R59, R60, RZ ;  /* 0x0000003c3b3c7219 */ /* 0x000fc600000006ff */
[----:B------:R-:W3:Y:S01]  /*2480*/  LDS.U16 R67, [R22] ;  /* 0x0000000016437984 */ /* 0x000ee20000000400 */
[----:B0-----:R-:W-:-:S04]  /*2490*/  LOP3.LUT R65, R65, R60, RZ, 0xc0, !PT ;  /* 0x0000003c41417212 */ /* 0x001fc800078ec0ff */
[----:B------:R-:W-:Y:S02]  /*24a0*/  PRMT R62, R65, 0x9910, RZ ;  /* 0x00009910413e7816 */ /* 0x000fe400000000ff */
[-C--:B-1----:R-:W-:Y:S01]  /*24b0*/  LOP3.LUT R63, R63, R60.reuse, RZ, 0xc0, !PT ;  /* 0x0000003c3f3f7212 */ /* 0x082fe200078ec0ff */
[----:B------:R-:W0:Y:S01]  /*24c0*/  LDS.U16 R65, [R23] ;  /* 0x0000000017417984 */ /* 0x000e220000000400 */
[----:B------:R-:W-:Y:S02]  /*24d0*/  ISETP.NE.AND P1, PT, R62, RZ, PT ;  /* 0x000000ff3e00720c */ /* 0x000fe40003f25270 */
[----:B------:R-:W-:Y:S02]  /*24e0*/  PRMT R62, R63, 0x9910, RZ ;  /* 0x000099103f3e7816 */ /* 0x000fe400000000ff */
[----:B------:R-:W1:Y:S01]  /*24f0*/  LDS.U16 R63, [R21] ;  /* 0x00000000153f7984 */ /* 0x000e620000000400 */
[----:B--2---:R-:W-:Y:S02]  /*2500*/  LOP3.LUT R61, R61, R60, RZ, 0xc0, !PT ;  /* 0x0000003c3d3d7212 */ /* 0x004fe400078ec0ff */
[----:B------:R-:W-:Y:S01]  /*2510*/  ISETP.NE.AND P3, PT, R62, RZ, PT ;  /* 0x000000ff3e00720c */ /* 0x000fe20003f65270 */
[----:B------:R-:W-:Y:S01]  /*2520*/  IMAD.MOV.U32 R62, RZ, RZ, 0x2 ;  /* 0x00000002ff3e7424 */ /* 0x000fe200078e00ff */
[----:B------:R-:W-:-:S02]  /*2530*/  PRMT R61, R61, 0x9910, RZ ;  /* 0x000099103d3d7816 */ /* 0x000fc400000000ff */
[----:B---3--:R-:W-:Y:S02]  /*2540*/  LOP3.LUT R67, R67, R60, RZ, 0xc0, !PT ;  /* 0x0000003c43437212 */ /* 0x008fe400078ec0ff */
[----:B------:R-:W-:Y:S01]  /*2550*/  ISETP.NE.AND P5, PT, R61, RZ, PT ;  /* 0x000000ff3d00720c */ /* 0x000fe20003fa5270 */
[----:B------:R-:W-:Y:S01]  /*2560*/  @!P1 IMAD.MOV R62, RZ, RZ, 0x1 ;  /* 0x00000001ff3e9424 */ /* 0x000fe200078e02ff */
[----:B------:R-:W-:-:S05]  /*2570*/  SEL R61, RZ, 0x1, !P1 ;  /* 0x00000001ff3d7807 */ /* 0x000fca0004800000 */
[----:B------:R-:W-:-:S04]  /*2580*/  @!P3 IMAD.MOV R62, RZ, RZ, R61 ;  /* 0x000000ffff3eb224 */ /* 0x000fc800078e023d */
[----:B------:R-:W-:Y:S02]  /*2590*/  VIADD R61, R62, 0x1 ;  /* 0x000000013e3d7836 */ /* 0x000fe40000000000 */
[----:B------:R-:W-:Y:S01]  /*25a0*/  @!P5 IMAD.MOV R61, RZ, RZ, R62 ;  /* 0x000000ffff3dd224 */ /* 0x000fe200078e023e */
[----:B0-----:R-:W-:-:S04]  /*25b0*/  LOP3.LUT R65, R65, R60, RZ, 0xc0, !PT ;  /* 0x0000003c41417212 */ /* 0x001fc800078ec0ff */
[----:B------:R-:W-:Y:S02]  /*25c0*/  PRMT R64, R65, 0x9910, RZ ;  /* 0x0000991041407816 */ /* 0x000fe400000000ff */
[----:B-1----:R-:W-:-:S04]  /*25d0*/  LOP3.LUT R63, R63, R60, RZ, 0xc0, !PT ;  /* 0x0000003c3f3f7212 */ /* 0x002fc800078ec0ff */
[----:B------:R-:W-:Y:S02]  /*25e0*/  PRMT R62, R63, 0x9910, RZ ;  /* 0x000099103f3e7816 */ /* 0x000fe400000000ff */
[----:B------:R-:W0:Y:S02]  /*25f0*/  LDS.U16 R63, [R55] ;  /* 0x00000000373f7984 */ /* 0x000e240000000400 */
[----:B------:R-:W-:Y:S02]  /*2600*/  ISETP.NE.AND P4, PT, R62, RZ, PT ;  /* 0x000000ff3e00720c */ /* 0x000fe40003f85270 */
[----:B------:R-:W-:-:S04]  /*2610*/  PRMT R62, R67, 0x9910, RZ ;  /* 0x00009910433e7816 */ /* 0x000fc800000000ff */
[----:B------:R-:W-:Y:S01]  /*2620*/  ISETP.NE.AND P2, PT, R62, RZ, PT ;  /* 0x000000ff3e00720c */ /* 0x000fe20003f45270 */
[----:B------:R-:W-:-:S06]  /*2630*/  VIADD R62, R61, 0x1 ;  /* 0x000000013d3e7836 */ /* 0x000fcc0000000000 */
[----:B------:R-:W-:Y:S01]  /*2640*/  @!P4 IMAD.MOV R62, RZ, RZ, R61 ;  /* 0x000000ffff3ec224 */ /* 0x000fe200078e023d */
[----:B------:R-:W-:Y:S02]  /*2650*/  SEL R61, R15, 0xffffffff, P3 ;  /* 0xffffffff0f3d7807 */ /* 0x000fe40001800000 */
[----:B------:R-:W-:Y:S01]  /*2660*/  ISETP.NE.AND P3, PT, R64, RZ, PT ;  /* 0x000000ff4000720c */ /* 0x000fe20003f65270 */
[----:B------:R-:W-:Y:S02]  /*2670*/  VIADD R65, R62, 0x1 ;  /* 0x000000013e417836 */ /* 0x000fe40000000000 */
[----:B------:R-:W-:Y:S01]  /*2680*/  @!P2 IMAD.MOV R65, RZ, RZ, R62 ;  /* 0x000000ffff41a224 */ /* 0x000fe200078e023e */
[----:B------:R-:W-:Y:S02]  /*2690*/  SEL R62, R6, R61, P1 ;  /* 0x0000003d063e7207 */ /* 0x000fe40000800000 */
[----:B------:R-:W-:Y:S01]  /*26a0*/  LDS.U16 R61, [R58] ;  /* 0x000000003a3d7984 */ /* 0x000fe20000000400 */
[----:B------:R-:W-:-:S06]  /*26b0*/  VIADD R64, R65, 0x1 ;  /* 0x0000000141407836 */ /* 0x000fcc0000000000 */
[----:B------:R-:W-:Y:S01]  /*26c0*/  @!P3 IMAD.MOV R64, RZ, RZ, R65 ;  /* 0x000000ffff40b224 */ /* 0x000fe200078e0241 */
[----:B0-----:R-:W-:-:S04]  /*26d0*/  LOP3.LUT R63, R63, R60, RZ, 0xc0, !PT ;  /* 0x0000003c3f3f7212 */ /* 0x001fc800078ec0ff */
[----:B------:R-:W-:Y:S02]  /*26e0*/  PRMT R65, R63, 0x9910, RZ ;  /* 0x000099103f417816 */ /* 0x000fe400000000ff */
[----:B------:R-:W0:Y:S02]  /*26f0*/  LDS.U16 R63, [R57] ;  /* 0x00000000393f7984 */ /* 0x000e240000000400 */
[----:B------:R-:W-:Y:S02]  /*2700*/  ISETP.NE.AND P1, PT, R65, RZ, PT ;  /* 0x000000ff4100720c */ /* 0x000fe40003f25270 */
[----:B0-----:R-:W-:-:S04]  /*2710*/  LOP3.LUT R63, R63, R60, RZ, 0xc0, !PT ;  /* 0x0000003c3f3f7212 */ /* 0x001fc800078ec0ff */
[----:B------:R-:W-:Y:S02]  /*2720*/  PRMT R65, R63, 0x9910, RZ ;  /* 0x000099103f417816 */ /* 0x000fe400000000ff */
[----:B------:R-:W-:Y:S02]  /*2730*/  LOP3.LUT R63, R61, R60, RZ, 0xc0, !PT ;  /* 0x0000003c3d3f7212 */ /* 0x000fe400078ec0ff */
[----:B------:R-:W-:Y:S01]  /*2740*/  SEL R61, R7, R62, P5 ;  /* 0x0000003e073d7207 */ /* 0x000fe20002800000 */
[----:B------:R-:W-:Y:S01]  /*2750*/  VIADD R62, R64, 0x1 ;  /* 0x00000001403e7836 */ /* 0x000fe20000000000 */
[----:B------:R-:W-:Y:S01]  /*2760*/  ISETP.NE.AND P5, PT, R65, RZ, PT ;  /* 0x000000ff4100720c */ /* 0x000fe20003fa5270 */
[----:B------:R-:W-:Y:S01]  /*2770*/  @!P1 IMAD.MOV R62, RZ, RZ, R64 ;  /* 0x000000ffff3e9224 */ /* 0x000fe200078e0240 */
[----:B------:R-:W-:Y:S02]  /*2780*/  PRMT R63, R63, 0x9910, RZ ;  /* 0x000099103f3f7816 */ /* 0x000fe400000000ff */
[----:B------:R-:W-:-:S02]  /*2790*/  SEL R61, R8, R61, P4 ;  /* 0x0000003d083d7207 */ /* 0x000fc40002000000 */
[----:B------:R-:W-:Y:S01]  /*27a0*/  ISETP.NE.AND P4, PT, R63, RZ, PT ;  /* 0x000000ff3f00720c */ /* 0x000fe20003f85270 */
[----:B------:R-:W-:-:S06]  /*27b0*/  VIADD R63, R62, 0x1 ;  /* 0x000000013e3f7836 */ /* 0x000fcc0000000000 */
[----:B------:R-:W-:Y:S01]  /*27c0*/  @!P5 IMAD.MOV R63, RZ, RZ, R62 ;  /* 0x000000ffff3fd224 */ /* 0x000fe200078e023e */
[----:B------:R-:W-:-:S03]  /*27d0*/  SEL R62, R10, R61, P2 ;  /* 0x0000003d0a3e7207 */ /* 0x000fc60001000000 */
[----:B------:R-:W-:Y:S01]  /*27e0*/  VIADD R61, R63, 0x1 ;  /* 0x000000013f3d7836 */ /* 0x000fe20000000000 */
[----:B------:R-:W-:Y:S01]  /*27f0*/  SEL R62, R11, R62, P3 ;  /* 0x0000003e0b3e7207 */ /* 0x000fe20001800000 */
[----:B------:R-:W-:Y:S01]  /*2800*/  @!P4 IMAD.MOV R61, RZ, RZ, R63 ;  /* 0x000000ffff3dc224 */ /* 0x000fe200078e023f */
[----:B------:R-:W-:-:S04]  /*2810*/  ISETP.NE.AND P3, PT, R16, 0x9, PT ;  /* 0x000000091000780c */ /* 0x000fc80003f65270 */
[----:B------:R-:W-:Y:S02]  /*2820*/  ISETP.NE.AND P2, PT, R61, 0x1, PT ;  /* 0x000000013d00780c */ /* 0x000fe40003f45270 */
[----:B------:R-:W-:-:S04]  /*2830*/  SEL R61, R13, R62, P1 ;  /* 0x0000003e0d3d7207 */ /* 0x000fc80000800000 */
[----:B------:R-:W-:-:S04]  /*2840*/  SEL R62, R14, R61, P5 ;  /* 0x0000003d0e3e7207 */ /* 0x000fc80002800000 */
[----:B------:R-:W-:-:S03]  /*2850*/  SEL R62, R5, R62, P4 ;  /* 0x0000003e053e7207 */ /* 0x000fc60002000000 */
[----:B------:R-:W-:Y:S05]  /*2860*/  @P2 BRA `(.L_x_25) ;  /* 0x0000000000302947 */ /* 0x000fea0003800000 */
[----:B------:R-:W0:Y:S01]  /*2870*/  S2UR UR5, SR_CgaCtaId ;  /* 0x00000000000579c3 */ /* 0x000e220000008800 */
[----:B------:R-:W-:Y:S02]  /*2880*/  UMOV UR4, 0x400 ;  /* 0x0000040000047882 */ /* 0x000fe40000000000 */
[----:B0-----:R-:W-:-:S06]  /*2890*/  ULEA UR4, UR5, UR4, 0x18 ;  /* 0x0000000405047291 */ /* 0x001fcc000f8ec0ff */
[----:B------:R-:W-:-:S05]  /*28a0*/  LEA R63, R62, UR4, 0x1 ;  /* 0x000000043e3f7c11 */ /* 0x000fca000f8e08ff */
[----:B------:R-:W0:Y:S02]  /*28b0*/  LDS.U16 R61, [R63] ;  /* 0x000000003f3d7984 */ /* 0x000e240000000400 */
[----:B0-----:R-:W-:-:S05]  /*28c0*/  VIADD R62, R61, 0xffffffff ;  /* 0xffffffff3d3e7836 */ /* 0x001fca0000000000 */
[----:B------:R-:W-:Y:S02]  /*28d0*/  LOP3.LUT R61, R61, 0xffff, R62, 0x48, !PT ;  /* 0x0000ffff3d3d7812 */ /* 0x000fe400078e483e */
[----:B------:R-:W-:-:S04]  /*28e0*/  LOP3.LUT R62, R62, 0xffff, RZ, 0xc0, !PT ;  /* 0x0000ffff3e3e7812 */ /* 0x000fc800078ec0ff */
[----:B------:R-:W-:Y:S01]  /*28f0*/  ISETP.GT.U32.AND P1, PT, R61, R62, PT ;  /* 0x0000003e3d00720c */ /* 0x000fe20003f24070 */
[----:B------:R-:W-:-:S12]  /*2900*/  IMAD.MOV.U32 R61, RZ, RZ, 0x1 ;  /* 0x00000001ff3d7424 */ /* 0x000fd800078e00ff */
[----:B------:R0:W-:Y:S01]  /*2910*/  @!P1 STS.U16 [R63], R60 ;  /* 0x0000003c3f009388 */ /* 0x0001e20000000400 */
[----:B------:R-:W-:-:S07]  /*2920*/  @!P1 PRMT R56, R61, 0x7610, R56 ;  /* 0x000076103d389816 */ /* 0x000fce0000000038 */
.L_x_25:
[----:B------:R-:W-:Y:S05]  /*2930*/  BSYNC.RECONVERGENT B4 ;  /* 0x0000000000047941 */ /* 0x000fea0003800200 */
.L_x_24:
[----:B------:R-:W-:Y:S05]  /*2940*/  @!P3 BRA `(.L_x_26) ;  /* 0x000000040054b947 */ /* 0x000fea0003800000 */
[----:B------:R-:W1:Y:S01]  /*2950*/  LDS.U16 R62, [R18] ;  /* 0x00000000123e7984 */ /* 0x000e620000000400 */
[----:B------:R-:W-:Y:S01]  /*2960*/  SHF.L.U32 R59, R59, R16, RZ ;  /* 0x000000103b3b7219 */ /* 0x000fe200000006ff */
[----:B------:R-:W-:Y:S02]  /*2970*/  BSSY.RECONVERGENT B4, `(.L_x_27) ;  /* 0x0000050000047945 */ /* 0x000fe40003800200 */
[----:B------:R-:W2:Y:S04]  /*2980*/  LDS.U16 R64, [R19] ;  /* 0x0000000013407984 */ /* 0x000ea80000000400 */
[----:B------:R-:W3:Y:S04]  /*2990*/  LDS.U16 R66, [R17] ;  /* 0x0000000011427984 */ /* 0x000ee80000000400 */
[----:B0-----:R-:W0:Y:S01]  /*29a0*/  LDS.U16 R60, [R21] ;  /* 0x00000000153c7984 */ /* 0x001e220000000400 */
[----:B-1----:R-:W-:-:S04]  /*29b0*/  LOP3.LUT R62, R62, R59, RZ, 0xc0, !PT ;  /* 0x0000003b3e3e7212 */ /* 0x002fc800078ec0ff */
[----:B------:R-:W-:Y:S02]  /*29c0*/  PRMT R61, R62, 0x9910, RZ ;  /* 0x000099103e3d7816 */ /* 0x000fe400000000ff */
[-C--:B--2---:R-:W-:Y:S01]  /*29d0*/  LOP3.LUT R64, R64, R59.reuse, RZ, 0xc0, !PT ;  /* 0x0000003b40407212 */ /* 0x084fe200078ec0ff */
[----:B------:R-:W1:Y:S01]  /*29e0*/  LDS.U16 R62, [R22] ;  /* 0x00000000163e7984 */ /* 0x000e620000000400 */
[----:B---3--:R-:W-:Y:S02]  /*29f0*/  LOP3.LUT R66, R66, R59, RZ, 0xc0, !PT ;  /* 0x0000003b42427212 */ /* 0x008fe400078ec0ff */
[----:B------:R-:W-:Y:S02]  /*2a00*/  PRMT R63, R64, 0x9910, RZ ;  /* 0x00009910403f7816 */ /* 0x000fe400000000ff */
[----:B------:R-:W2:Y:S01]  /*2a10*/  LDS.U16 R64, [R23] ;  /* 0x0000000017407984 */ /* 0x000ea20000000400 */
[----:B------:R-:W-:Y:S02]  /*2a20*/  ISETP.NE.AND P1, PT, R61, RZ, PT ;  /* 0x000000ff3d00720c */ /* 0x000fe40003f25270 */
[----:B------:R-:W-:-:S02]  /*2a30*/  PRMT R61, R66, 0x9910, RZ ;  /* 0x00009910423d7816 */ /* 0x000fc400000000ff */
[----:B------:R-:W-:Y:S01]  /*2a40*/  ISETP.NE.AND P5, PT, R63, RZ, PT ;  /* 0x000000ff3f00720c */ /* 0x000fe20003fa5270 */
[----:B------:R-:W3:Y:S01]  /*2a50*/  LDS.U16 R66, [R55] ;  /* 0x0000000037427984 */ /* 0x000ee20000000400 */
[----:B------:R-:W-:Y:S02]  /*2a60*/  ISETP.NE.AND P3, PT, R61, RZ, PT ;  /* 0x000000ff3d00720c */ /* 0x000fe40003f65270 */
[----:B0-----:R-:W-:Y:S01]  /*2a70*/  LOP3.LUT R61, R60, R59, RZ, 0xc0, !PT ;  /* 0x0000003b3c3d7212 */ /* 0x001fe200078ec0ff */
[----:B------:R-:W-:-:S03]  /*2a80*/  IMAD.MOV.U32 R60, RZ, RZ, 0x2 ;  /* 0x00000002ff3c7424 */ /* 0x000fc600078e00ff */
[----:B------:R-:W-:Y:S01]  /*2a90*/  PRMT R63, R61, 0x9910, RZ ;  /* 0x000099103d3f7816 */ /* 0x000fe200000000ff */
[----:B------:R-:W-:Y:S01]  /*2aa0*/  @!P1 IMAD.MOV R60, RZ, RZ, 0x1 ;  /* 0x00000001ff3c9424 */ /* 0x000fe200078e02ff */
[----:B------:R-:W-:-:S05]  /*2ab0*/  SEL R61, RZ, 0x1, !P1 ;  /* 0x00000001ff3d7807 */ /* 0x000fca0004800000 */
[----:B------:R-:W-:Y:S02]  /*2ac0*/  @!P3 IMAD.MOV R60, RZ, RZ, R61 ;  /* 0x000000ffff3cb224 */ /* 0x000fe400078e023d */
[----:B------:R-:W-:-:S05]  /*2ad0*/  IMAD.MOV.U32 R61, RZ, RZ, R63 ;  /* 0x000000ffff3d7224 */ /* 0x000fca00078e003f */
[----:B------:R-:W-:Y:S01]  /*2ae0*/  ISETP.NE.AND P4, PT, R61, RZ, PT ;  /* 0x000000ff3d00720c */ /* 0x000fe20003f85270 */
[----:B------:R-:W-:Y:S02]  /*2af0*/  VIADD R61, R60, 0x1 ;  /* 0x000000013c3d7836 */ /* 0x000fe40000000000 */
[----:B------:R-:W-:-:S04]  /*2b00*/  @!P5 IMAD.MOV R61, RZ, RZ, R60 ;  /* 0x000000ffff3dd224 */ /* 0x000fc800078e023c */
[----:B------:R-:W-:Y:S01]  /*2b10*/  VIADD R63, R61, 0x1 ;  /* 0x000000013d3f7836 */ /* 0x000fe20000000000 */
[----:B-1----:R-:W-:-:S04]  /*2b20*/  LOP3.LUT R62, R62, R59, RZ, 0xc0, !PT ;  /* 0x0000003b3e3e7212 */ /* 0x002fc800078ec0ff */
[----:B------:R-:W-:Y:S01]  /*2b30*/  PRMT R62, R62, 0x9910, RZ ;  /* 0x000099103e3e7816 */ /* 0x000fe200000000ff */
[----:B------:R-:W-:Y:S01]  /*2b40*/  @!P4 IMAD.MOV R63, RZ, RZ, R61 ;  /* 0x000000ffff3fc224 */ /* 0x000fe200078e023d */
[-C--:B--2---:R-:W-:Y:S02]  /*2b50*/  LOP3.LUT R64, R64, R59.reuse, RZ, 0xc0, !PT ;  /* 0x0000003b40407212 */ /* 0x084fe400078ec0ff */
[----:B------:R-:W-:Y:S01]  /*2b60*/  SEL R61, R15, 0xffffffff, P3 ;  /* 0xffffffff0f3d7807 */ /* 0x000fe20001800000 */
[----:B------:R-:W-:Y:S01]  /*2b70*/  IMAD.MOV.U32 R60, RZ, RZ, R62 ;  /* 0x000000ffff3c7224 */ /* 0x000fe200078e003e */
[----:B------:R-:W-:Y:S02]  /*2b80*/  PRMT R62, R64, 0x9910, RZ ;  /* 0x00009910403e7816 */ /* 0x000fe400000000ff */
[----:B------:R-:W0:Y:S01]  /*2b90*/  LDS.U16 R64, [R57] ;  /* 0x0000000039407984 */ /* 0x000e220000000400 */
[----:B---3--:R-:W-:Y:S02]  /*2ba0*/  LOP3.LUT R66, R66, R59, RZ, 0xc0, !PT ;  /* 0x0000003b42427212 */ /* 0x008fe400078ec0ff */
[----:B------:R-:W-:-:S02]  /*2bb0*/  ISETP.NE.AND P3, PT, R62, RZ, PT ;  /* 0x000000ff3e00720c */ /* 0x000fc40003f65270 */
[----:B------:R-:W1:Y:S01]  /*2bc0*/  LDS.U16 R62, [R58] ;  /* 0x000000003a3e7984 */ /* 0x000e620000000400 */
[----:B------:R-:W-:Y:S01]  /*2bd0*/  ISETP.NE.AND P2, PT, R60, RZ, PT ;  /* 0x000000ff3c00720c */ /* 0x000fe20003f45270 */
[----:B------:R-:W-:Y:S01]  /*2be0*/  VIADD R60, R63, 0x1 ;  /* 0x000000013f3c7836 */ /* 0x000fe20000000000 */
[----:B------:R-:W-:-:S11]  /*2bf0*/  PRMT R65, R66, 0x9910, RZ ;  /* 0x0000991042417816 */ /* 0x000fd600000000ff */
[----:B------:R-:W-:Y:S01]  /*2c00*/  @!P2 IMAD.MOV R60, RZ, RZ, R63 ;  /* 0x000000ffff3ca224 */ /* 0x000fe200078e023f */
[----:B0-----:R-:W-:Y:S02]  /*2c10*/  LOP3.LUT R63, R64, R59, RZ, 0xc0, !PT ;  /* 0x0000003b403f7212 */ /* 0x001fe400078ec0ff */
[----:B------:R-:W-:Y:S01]  /*2c20*/  SEL R64, R6, R61, P1 ;  /* 0x0000003d06407207 */ /* 0x000fe20000800000 */
[----:B------:R-:W-:Y:S01]  /*2c30*/  VIADD R61, R60, 0x1 ;  /* 0x000000013c3d7836 */ /* 0x000fe20000000000 */
[----:B------:R-:W-:Y:S01]  /*2c40*/  PRMT R63, R63, 0x9910, RZ ;  /* 0x000099103f3f7816 */ /* 0x000fe200000000ff */
[----:B------:R-:W-:Y:S01]  /*2c50*/  @!P3 IMAD.MOV R61, RZ, RZ, R60 ;  /* 0x000000ffff3db224 */ /* 0x000fe200078e023c */
[----:B------:R-:W-:Y:S02]  /*2c60*/  ISETP.NE.AND P1, PT, R65, RZ, PT ;  /* 0x000000ff4100720c */ /* 0x000fe40003f25270 */
[----:B-1----:R-:W-:Y:S01]  /*2c70*/  LOP3.LUT R62, R62, R59, RZ, 0xc0, !PT ;  /* 0x0000003b3e3e7212 */ /* 0x002fe200078ec0ff */
[----:B------:R-:W-:Y:S01]  /*2c80*/  IMAD.MOV.U32 R60, RZ, RZ, R63 ;  /* 0x000000ffff3c7224 */ /* 0x000fe200078e003f */
[----:B------:R-:W-:-:S04]  /*2c90*/  SEL R63, R7, R64, P5 ;  /* 0x00000040073f7207 */ /* 0x000fc80002800000 */
[----:B------:R-:W-:Y:S02]  /*2ca0*/  ISETP.NE.AND P5, PT, R60, RZ, PT ;  /* 0x000000ff3c00720c */ /* 0x000fe40003fa5270 */
[----:B------:R-:W-:Y:S01]  /*2cb0*/  PRMT R60, R62, 0x9910, RZ ;  /* 0x000099103e3c7816 */ /* 0x000fe200000000ff */
[----:B------:R-:W-:Y:S01]  /*2cc0*/  VIADD R62, R61, 0x1 ;  /* 0x000000013d3e7836 */ /* 0x000fe20000000000 */
[----:B------:R-:W-:Y:S01]  /*2cd0*/  SEL R63, R8, R63, P4 ;  /* 0x0000003f083f7207 */ /* 0x000fe20002000000 */
[----:B------:R-:W-:Y:S01]  /*2ce0*/  @!P1 IMAD.MOV R62, RZ, RZ, R61 ;  /* 0x000000ffff3e9224 */ /* 0x000fe200078e023d */
[----:B------:R-:W-:Y:S02]  /*2cf0*/  ISETP.NE.AND P4, PT, R60, RZ, PT ;  /* 0x000000ff3c00720c */ /* 0x000fe40003f85270 */
[----:B------:R-:W-:Y:S01]  /*2d00*/  SEL R60, R10, R63, P2 ;  /* 0x0000003f0a3c7207 */ /* 0x000fe20001000000 */
[----:B------:R-:W-:-:S03]  /*2d10*/  VIADD R61, R62, 0x1 ;  /* 0x000000013e3d7836 */ /* 0x000fc60000000000 */
[----:B------:R-:W-:Y:S01]  /*2d20*/  SEL R60, R11, R60, P3 ;  /* 0x0000003c0b3c7207 */ /* 0x000fe20001800000 */
[----:B------:R-:W-:-:S04]  /*2d30*/  @!P5 IMAD.MOV R61, RZ, RZ, R62 ;  /* 0x000000ffff3dd224 */ /* 0x000fc800078e023e */
[----:B------:R-:W-:Y:S02]  /*2d40*/  VIADD R62, R61, 0x1 ;  /* 0x000000013d3e7836 */ /* 0x000fe40000000000 */
[----:B------:R-:W-:Y:S01]  /*2d50*/  @!P4 IMAD.MOV R62, RZ, RZ, R61 ;  /* 0x000000ffff3ec224 */ /* 0x000fe200078e023d */
[----:B------:R-:W-:-:S04]  /*2d60*/  SEL R61, R13, R60, P1 ;  /* 0x0000003c0d3d7207 */ /* 0x000fc80000800000 */
[----:B------:R-:W-:Y:S02]  /*2d70*/  ISETP.NE.AND P2, PT, R62, 0x1, PT ;  /* 0x000000013e00780c */ /* 0x000fe40003f45270 */
[----:B------:R-:W-:-:S04]  /*2d80*/  SEL R60, R14, R61, P5 ;  /* 0x0000003d0e3c7207 */ /* 0x000fc80002800000 */
[----:B------:R-:W-:-:S07]  /*2d90*/  SEL R60, R5, R60, P4 ;  /* 0x0000003c053c7207 */ /* 0x000fce0002000000 */
        /* <DEDUP_REMOVED lines=13> */
.L_x_28:
[----:B------:R-:W-:Y:S05]  /*2e70*/  BSYNC.RECONVERGENT B4 ;  /* 0x0000000000047941 */ /* 0x000fea0003800200 */
.L_x_27:
[----:B------:R-:W-:Y:S01]  /*2e80*/  VIADD R16, R16, 0x2 ;  /* 0x0000000210107836 */ /* 0x000fe20000000000 */
[----:B------:R-:W-:Y:S06]  /*2e90*/  BRA `(.L_x_29) ;  /* 0xfffffff4005c7947 */ /* 0x000fec000383ffff */
.L_x_26:
[----:B------:R-:W-:Y:S05]  /*2ea0*/  BSYNC.RECONVERGENT B3 ;  /* 0x0000000000037941 */ /* 0x000fea0003800200 */
.L_x_21:
[----:B------:R-:W-:Y:S05]  /*2eb0*/  BSYNC.RECONVERGENT B2 ;  /* 0x0000000000027941 */ /* 0x000fea0003800200 */
.L_x_20:
[----:B------:R-:W1:Y:S08]  /*2ec0*/  MATCH.ANY R5, R50 ;  /* 0x00000000320573a1 */ /* 0x000e7000000e8000 */
[----:B------:R-:W2:Y:S01]  /*2ed0*/  REDUX.OR UR4, R50 ;  /* 0x00000000320473c4 */ /* 0x000ea20000004000 */
[----:B------:R-:W-:Y:S01]  /*2ee0*/  VOTEU.ANY UR5, UPT, PT ;  /* 0x0000000000057886 */ /* 0x000fe200038e0100 */
[----:B------:R-:W-:-:S02]  /*2ef0*/  LOP3.LUT P1, RZ, R20, 0xff, RZ, 0xc0, !PT ;  /* 0x000000ff14ff7812 */ /* 0x000fc4000782c0ff */
[----:B-1----:R-:W-:Y:S02]  /*2f00*/  LOP3.LUT P2, RZ, R50, UR5, R5, 0x40, !PT ;  /* 0x0000000532ff7c12 */ /* 0x002fe4000f844005 */
[----:B------:R-:W-:-:S04]  /*2f10*/  SEL R5, RZ, 0x1, !P1 ;  /* 0x00000001ff057807 */ /* 0x000fc80004800000 */
[----:B------:R-:W-:-:S07]  /*2f20*/  LOP3.LUT R56, R56, R5, RZ, 0xfc, !PT ;  /* 0x0000000538387212 */ /* 0x000fce00078efcff */
[----:B--2---:R-:W-:Y:S05]  /*2f30*/  @!P2 BRA.DIV UR4, `(.L_x_30) ;  /* 0x000000a2040ca947 */ /* 0x004fea000b800000 */
[----:B------:R-:W-:Y:S01]  /*2f40*/  NOP ;  /* 0x0000000000007918 */ /* 0x000fe20000000000 */
.L_x_257:
[----:B------:R-:W-:Y:S01]  /*2f50*/  BSSY.RECONVERGENT B2, `(.L_x_31) ;  /* 0x0000138000027945 */ /* 0x000fe20003800200 */
[----:B------:R-:W-:-:S03]  /*2f60*/  PRMT R5, RZ, 0x7610, R5 ;  /* 0x00007610ff057816 */ /* 0x000fc60000000005 */
[----:B------:R-:W-:Y:S05]  /*2f70*/  @P0 BRA `(.L_x_32) ;  /* 0x0000001000d40947 */ /* 0x000fea0003800000 */
[----:B------:R-:W-:Y:S01]  /*2f80*/  ISETP.GT.U32.AND P1, PT, R9, 0x8, PT ;  /* 0x000000080900780c */ /* 0x000fe20003f24070 */
[C---:B------:R-:W-:Y:S01]  /*2f90*/  VIADD R8, R4.reuse, 0x8 ;  /* 0x0000000804087836 */ /* 0x040fe20000000000 */
[----:B------:R-:W-:Y:S01]  /*2fa0*/  BSSY.RECONVERGENT B3, `(.L_x_33) ;  /* 0x0000037000037945 */ /* 0x000fe20003800200 */
[C---:B------:R-:W-:Y:S02]  /*2fb0*/  VIADD R5, R4.reuse, 0x1 ;  /* 0x0000000104057836 */ /* 0x040fe40000000000 */
[C---:B------:R-:W-:Y:S02]  /*2fc0*/  VIADD R6, R4.reuse, 0x2 ;  /* 0x0000000204067836 */ /* 0x040fe40000000000 */
[C---:B------:R-:W-:Y:S02]  /*2fd0*/  VIADD R7, R4.reuse, 0x3 ;  /* 0x0000000304077836 */ /* 0x040fe40000000000 */
[C---:B------:R-:W-:Y:S02]  /*2fe0*/  VIADD R16, R4.reuse, 0x4 ;  /* 0x0000000404107836 */ /* 0x040fe40000000000 */
[----:B------:R-:W-:-:S02]  /*2ff0*/  VIADD R17, R4, 0x5 ;  /* 0x0000000504117836 */ /* 0x000fc40000000000 */
[C---:B------:R-:W-:Y:S01]  /*3000*/  VIADD R18, R4.reuse, 0x6 ;  /* 0x0000000604127836 */ /* 0x040fe20000000000 */
[----:B------:R1:W-:Y:S01]  /*3010*/  @!P1 STL.128 [R1], R4 ;  /* 0x0000000401009387 */ /* 0x0003e20000100c00 */
[----:B------:R-:W-:Y:S02]  /*3020*/  VIADD R19, R4, 0x7 ;  /* 0x0000000704137836 */ /* 0x000fe40000000000 */
[----:B------:R-:W-:Y:S01]  /*3030*/  @!P1 IMAD.MOV.U32 R20, RZ, RZ, R4 ;  /* 0x000000ffff149224 */ /* 0x000fe200078e0004 */
[----:B------:R1:W-:Y:S01]  /*3040*/  @!P1 STL [R1+0x20], R8 ;  /* 0x0000200801009387 */ /* 0x0003e20000100800 */
[----:B------:R-:W-:Y:S02]  /*3050*/  @!P1 IMAD.MOV.U32 R15, RZ, RZ, R5 ;  /* 0x000000ffff0f9224 */ /* 0x000fe400078e0005 */
[----:B------:R-:W-:Y:S01]  /*3060*/  @!P1 IMAD.MOV.U32 R11, RZ, RZ, R6 ;  /* 0x000000ffff0b9224 */ /* 0x000fe200078e0006 */
[----:B------:R1:W-:Y:S01]  /*3070*/  @!P1 STL.128 [R1+0x10], R16 ;  /* 0x0000101001009387 */ /* 0x0003e20000100c00 */
[----:B------:R-:W-:-:S02]  /*3080*/  @!P1 IMAD.MOV.U32 R55, RZ, RZ, R7 ;  /* 0x000000ffff379224 */ /* 0x000fc400078e0007 */
[----:B------:R-:W-:Y:S02]  /*3090*/  @!P1 IMAD.MOV.U32 R22, RZ, RZ, R18 ;  /* 0x000000ffff169224 */ /* 0x000fe400078e0012 */
[----:B------:R-:W-:Y:S01]  /*30a0*/  @!P1 IMAD.MOV.U32 R10, RZ, RZ, R8 ;  /* 0x000000ffff0a9224 */ /* 0x000fe200078e0008 */
[----:B------:R-:W-:Y:S06]  /*30b0*/  @!P1 BRA `(.L_x_34) ;  /* 0x0000000000949947 */ /* 0x000fec0003800000 */
[C---:B------:R-:W-:Y:S01]  /*30c0*/  ISETP.GT.U32.AND P0, PT, R9.reuse, 0x11, PT ;  /* 0x000000110900780c */ /* 0x040fe20003f04070 */
[C---:B-1----:R-:W-:Y:S02]  /*30d0*/  VIADD R6, R9.reuse, 0x3f ;  /* 0x0000003f09067836 */ /* 0x042fe40000000000 */
[----:B------:R-:W-:Y:S02]  /*30e0*/  VIADD R58, R12, 0x14 ;  /* 0x000000140c3a7836 */ /* 0x000fe40000000000 */
[C---:B------:R-:W-:Y:S02]  /*30f0*/  VIADD R18, R9.reuse, 0x2d ;  /* 0x0000002d09127836 */ /* 0x040fe40000000000 */
[C---:B------:R-:W-:Y:S02]  /*3100*/  VIADD R19, R9.reuse, 0x36 ;  /* 0x0000003609137836 */ /* 0x040fe40000000000 */
[C---:B------:R-:W-:Y:S02]  /*3110*/  VIADD R16, R9.reuse, 0x1b ;  /* 0x0000001b09107836 */ /* 0x040fe40000000000 */
[----:B------:R-:W-:-:S02]  /*3120*/  VIADD R17, R9, 0x24 ;  /* 0x0000002409117836 */ /* 0x000fc40000000000 */
[----:B------:R-:W-:Y:S01]  /*3130*/  @!P0 STL [R1+0x20], R6 ;  /* 0x0000200601008387 */ /* 0x000fe20000100800 */
[C---:B------:R-:W-:Y:S02]  /*3140*/  VIADD R8, R9.reuse, 0xfffffff7 ;  /* 0xfffffff709087836 */ /* 0x040fe40000000000 */
[C---:B------:R-:W-:Y:S01]  /*3150*/  VIADD R10, R9.reuse, 0x9 ;  /* 0x00000009090a7836 */ /* 0x040fe20000000000 */
[----:B------:R-:W-:Y:S01]  /*3160*/  @P0 STL [R1+0x20], R58 ;  /* 0x0000203a01000387 */ /* 0x000fe20000100800 */
[----:B------:R-:W-:Y:S02]  /*3170*/  VIADD R11, R9, 0x12 ;  /* 0x00000012090b7836 */ /* 0x000fe40000000000 */
[----:B------:R-:W-:Y:S01]  /*3180*/  @!P0 IMAD.MOV.U32 R22, RZ, RZ, R18 ;  /* 0x000000ffff168224 */ /* 0x000fe200078e0012 */
[----:B------:R-:W-:Y:S01]  /*3190*/  @!P0 STL.128 [R1+0x10], R16 ;  /* 0x0000101001008387 */ /* 0x000fe20000100c00 */
[C---:B------:R-:W-:Y:S02]  /*31a0*/  VIADD R23, R12.reuse, 0x13 ;  /* 0x000000130c177836 */ /* 0x040fe40000000000 */
[C---:B------:R-:W-:Y:S01]  /*31b0*/  VIADD R20, R12.reuse, 0xa ;  /* 0x0000000a0c147836 */ /* 0x040fe20000000000 */
[----:B------:R1:W-:Y:S01]  /*31c0*/  @!P0 STL.128 [R1], R8 ;  /* 0x0000000801008387 */ /* 0x0003e20000100c00 */
[----:B------:R-:W-:-:S02]  /*31d0*/  VIADD R15, R12, 0x9 ;  /* 0x000000090c0f7836 */ /* 0x000fc40000000000 */
[C---:B------:R-:W-:Y:S02]  /*31e0*/  VIADD R13, R12.reuse, 0x1 ;  /* 0x000000010c0d7836 */ /* 0x040fe40000000000 */
[C---:B------:R-:W-:Y:S02]  /*31f0*/  VIADD R14, R12.reuse, 0x2 ;  /* 0x000000020c0e7836 */ /* 0x040fe40000000000 */
[C---:B------:R-:W-:Y:S02]  /*3200*/  VIADD R21, R12.reuse, 0xb ;  /* 0x0000000b0c157836 */ /* 0x040fe40000000000 */
[----:B------:R-:W-:Y:S01]  /*3210*/  @P0 VIADD R22, R12, 0x12 ;  /* 0x000000120c160836 */ /* 0x000fe20000000000 */
[----:B------:R2:W-:Y:S01]  /*3220*/  @P0 STL.128 [R1], R12 ;  /* 0x0000000c01000387 */ /* 0x0005e20000100c00 */
[----:B------:R-:W-:Y:S02]  /*3230*/  @!P0 IMAD.MOV.U32 R55, RZ, RZ, R11 ;  /* 0x000000ffff378224 */ /* 0x000fe400078e000b */
[----:B------:R-:W-:Y:S01]  /*3240*/  @P0 IMAD.MOV.U32 R16, RZ, RZ, R20 ;  /* 0x000000ffff100224 */ /* 0x000fe200078e0014 */
[----:B------:R3:W-:Y:S01]  /*3250*/  @P0 STL.128 [R1+0x10], R20 ;  /* 0x0000101401000387 */ /* 0x0007e20000100c00 */
[----:B------:R-:W-:-:S02]  /*3260*/  @P0 IMAD.MOV.U32 R55, RZ, RZ, R15 ;  /* 0x000000ffff370224 */ /* 0x000fc400078e000f */
[----:B-1----:R-:W-:Y:S02]  /*3270*/  @!P0 IMAD.MOV.U32 R11, RZ, RZ, R10 ;  /* 0x000000ffff0b8224 */ /* 0x002fe400078e000a */
[----:B------:R-:W-:Y:S02]  /*3280*/  @!P0 IMAD.MOV.U32 R10, RZ, RZ, R6 ;  /* 0x000000ffff0a8224 */ /* 0x000fe400078e0006 */
[----:B------:R-:W-:Y:S02]  /*3290*/  @P0 IMAD.MOV.U32 R19, RZ, RZ, R23 ;  /* 0x000000ffff130224 */ /* 0x000fe400078e0017 */
[----:B------:R-:W-:Y:S02]  /*32a0*/  @P0 IMAD.MOV.U32 R17, RZ, RZ, R21 ;  /* 0x000000ffff110224 */ /* 0x000fe400078e0015 */
[----:B------:R-:W-:Y:S02]  /*32b0*/  @P0 IMAD.MOV.U32 R11, RZ, RZ, R14 ;  /* 0x000000ffff0b0224 */ /* 0x000fe400078e000e */
[----:B------:R-:W-:-:S02]  /*32c0*/  @!P0 IMAD.MOV.U32 R15, RZ, RZ, R9 ;  /* 0x000000ffff0f8224 */ /* 0x000fc400078e0009 */
[----:B------:R-:W-:Y:S02]  /*32d0*/  @P0 IMAD.MOV.U32 R10, RZ, RZ, R58 ;  /* 0x000000ffff0a0224 */ /* 0x000fe400078e003a */
[----:B------:R-:W-:Y:S02]  /*32e0*/  @!P0 IMAD.MOV.U32 R20, RZ, RZ, R8 ;  /* 0x000000ffff148224 */ /* 0x000fe400078e0008 */
[----:B--2---:R-:W-:Y:S02]  /*32f0*/  @P0 IMAD.MOV.U32 R15, RZ, RZ, R13 ;  /* 0x000000ffff0f0224 */ /* 0x004fe400078e000d */
[----:B---3--:R-:W-:-:S07]  /*3300*/  @P0 IMAD.MOV.U32 R20, RZ, RZ, R12 ;  /* 0x000000ffff140224 */ /* 0x008fce00078e000c */
.L_x_34:
[----:B------:R-:W-:Y:S05]  /*3310*/  BSYNC.RECONVERGENT B3 ;  /* 0x0000000000037941 */ /* 0x000fea0003800200 */
.L_x_33:
[----:B------:R-:W2:Y:S01]  /*3320*/  S2UR UR5, SR_CgaCtaId ;  /* 0x00000000000579c3 */ /* 0x000ea20000008800 */
[----:B------:R-:W-:Y:S01]  /*3330*/  UMOV UR4, 0x400 ;  /* 0x0000040000047882 */ /* 0x000fe20000000000 */
[----:B-1----:R-:W-:Y:S01]  /*3340*/  IMAD.MOV.U32 R6, RZ, RZ, RZ ;  /* 0x000000ffff067224 */ /* 0x002fe200078e00ff */
[----:B------:R-:W-:Y:S01]  /*3350*/  PRMT R5, RZ, 0x7610, R5 ;  /* 0x00007610ff057816 */ /* 0x000fe20000000005 */
[----:B--2---:R-:W-:-:S06]  /*3360*/  ULEA UR4, UR5, UR4, 0x18 ;  /* 0x0000000405047291 */ /* 0x004fcc000f8ec0ff */
        /* <DEDUP_REMOVED lines=9> */
.L_x_56:
[----:B------:R-:W-:-:S05]  /*3400*/  IMAD R15, R6, 0x4, R1 ;  /* 0x00000004060f7824 */ /* 0x000fca00078e0201 */
[----:B------:R-:W2:Y:S01]  /*3410*/  LDL R14, [R15] ;  /* 0x000000000f0e7983 */ /* 0x000ea20000100800 */
[----:B------:R-:W-:Y:S01]  /*3420*/  MOV R13, 0x400 ;  /* 0x00000400000d7802 */ /* 0x000fe20000000f00 */
[----:B------:R-:W-:Y:S01]  /*3430*/  BSSY.RELIABLE B4, `(.L_x_35) ;  /* 0x00000e6000047945 */ /* 0x000fe20003800100 */
[----:B------:R-:W1:Y:S02]  /*3440*/  S2R R18, SR_CgaCtaId ;  /* 0x0000000000127919 */ /* 0x000e640000008800 */
[----:B-1----:R-:W-:-:S05]  /*3450*/  LEA R13, R18, R13, 0x18 ;  /* 0x0000000d120d7211 */ /* 0x002fca00078ec0ff */
[----:B--2---:R-:W-:-:S06]  /*3460*/  IMAD R14, R14, 0x2, R13 ;  /* 0x000000020e0e7824 */ /* 0x004fcc00078e020d */
[----:B------:R-:W1:Y:S02]  /*3470*/  LDS.U16 R14, [R14] ;  /* 0x000000000e0e7984 */ /* 0x000e640000000400 */
[----:B-1----:R-:W1:Y:S01]  /*3480*/  POPC R18, R14 ;  /* 0x0000000e00127309 */ /* 0x002e620000000000 */
[----:B------:R-:W-:-:S05]  /*3490*/  VIADD R21, R14, 0xffffffff ;  /* 0xffffffff0e157836 */ /* 0x000fca0000000000 */
[----:B------:R-:W-:-:S04]  /*34a0*/  LOP3.LUT P0, RZ, R21, R14, RZ, 0xc0, !PT ;  /* 0x0000000e15ff7212 */ /* 0x000fc8000780c0ff */
[----:B------:R-:W-:-:S04]  /*34b0*/  ISETP.EQ.OR P0, PT, R14, RZ, !P0 ;  /* 0x000000ff0e00720c */ /* 0x000fc80004702670 */
[----:B-1----:R-:W-:-:S04]  /*34c0*/  ISETP.NE.OR P0, PT, R18, 0x2, P0 ;  /* 0x000000021200780c */ /* 0x002fc80000705670 */
[----:B------:R-:W-:-:S13]  /*34d0*/  ISETP.GT.U32.OR P0, PT, R6, 0x7, P0 ;  /* 0x000000070600780c */ /* 0x000fda0000704470 */
[----:B------:R-:W-:Y:S05]  /*34e0*/  @P0 BRA `(.L_x_36) ;  /* 0x0000000c00680947 */ /* 0x000fea0003800000 */
[----:B------:R-:W-:Y:S01]  /*34f0*/  PRMT R15, R14, 0x9910, RZ ;  /* 0x000099100e0f7816 */ /* 0x000fe200000000ff */
[----:B------:R-:W-:-:S07]  /*3500*/  IMAD.MOV.U32 R18, RZ, RZ, R6 ;  /* 0x000000ffff127224 */ /* 0x000fce00078e0006 */
.L_x_55:
[----:B------:R-:W-:-:S05]  /*3510*/  IMAD R21, R18, 0x4, R1 ;  /* 0x0000000412157824 */ /* 0x000fca00078e0201 */
[----:B------:R-:W2:Y:S01]  /*3520*/  LDL R20, [R21+0x4] ;  /* 0x0000040015147983 */ /* 0x000ea20000100800 */
[----:B------:R-:W-:Y:S01]  /*3530*/  BSSY.RELIABLE B3, `(.L_x_37) ;  /* 0x00000d3000037945 */ /* 0x000fe20003800100 */
[----:B------:R-:W-:Y:S02]  /*3540*/  IMAD.MOV.U32 R57, RZ, RZ, R18 ;  /* 0x000000ffff397224 */ /* 0x000fe400078e0012 */
[----:B--2---:R-:W-:-:S06]  /*3550*/  IMAD R23, R20, 0x2, R13 ;  /* 0x0000000214177824 */ /* 0x004fcc00078e020d */
[----:B------:R-:W1:Y:S02]  /*3560*/  LDS.U16 R23, [R23] ;  /* 0x0000000017177984 */ /* 0x000e640000000400 */
[----:B-1----:R-:W-:-:S04]  /*3570*/  PRMT R20, R23, 0x9910, RZ ;  /* 0x0000991017147816 */ /* 0x002fc800000000ff */
[----:B------:R-:W-:Y:S01]  /*3580*/  ISETP.NE.AND P0, PT, R20, R15, PT ;  /* 0x0000000f1400720c */ /* 0x000fe20003f05270 */
[----:B------:R-:W-:-:S04]  /*3590*/  VIADD R20, R18, 0x1 ;  /* 0x0000000112147836 */ /* 0x000fc80000000000 */
[----:B------:R-:W-:-:S08]  /*35a0*/  IMAD.MOV.U32 R18, RZ, RZ, R20 ;  /* 0x000000ffff127224 */ /* 0x000fd000078e0014 */
[----:B------:R-:W-:Y:S05]  /*35b0*/  @P0 BRA `(.L_x_38) ;  /* 0x0000000c00280947 */ /* 0x000fea0003800000 */
[----:B------:R-:W-:Y:S01]  /*35c0*/  ISETP.NE.AND P0, PT, R6, RZ, PT ;  /* 0x000000ff0600720c */ /* 0x000fe20003f05270 */
[----:B------:R-:W-:-:S12]  /*35d0*/  BSSY.RELIABLE B5, `(.L_x_39) ;  /* 0x0000014000057945 */ /* 0x000fd80003800100 */
[----:B------:R-:W-:Y:S05]  /*35e0*/  @!P0 BRA `(.L_x_40) ;  /* 0x0000000000488947 */ /* 0x000fea0003800000 */
[----:B------:R-:W1:Y:S02]  /*35f0*/  LDS.U16 R23, [R7] ;  /* 0x0000000007177984 */ /* 0x000e640000000400 */
[C---:B-1----:R-:W-:Y:S01]  /*3600*/  VIADD R20, R23.reuse, 0xffffffff ;  /* 0xffffffff17147836 */ /* 0x042fe20000000000 */
[----:B------:R-:W-:-:S04]  /*3610*/  LOP3.LUT R21, R23, R14, RZ, 0xc0, !PT ;  /* 0x0000000e17157212 */ /* 0x000fc800078ec0ff */
[----:B------:R-:W-:Y:S02]  /*3620*/  PRMT R21, R21, 0x9910, RZ ;  /* 0x0000991015157816 */ /* 0x000fe400000000ff */
[----:B------:R-:W-:Y:S02]  /*3630*/  LOP3.LUT R20, R23, R20, RZ, 0xc0, !PT ;  /* 0x0000001417147212 */ /* 0x000fe400078ec0ff */
[----:B------:R-:W-:Y:S02]  /*3640*/  ISETP.NE.AND P0, PT, R21, RZ, PT ;  /* 0x000000ff1500720c */ /* 0x000fe40003f05270 */
[----:B------:R-:W-:-:S04]  /*3650*/  PRMT R20, R20, 0x9910, RZ ;  /* 0x0000991014147816 */ /* 0x000fc800000000ff */
[----:B------:R-:W-:-:S13]  /*3660*/  ISETP.EQ.OR P0, PT, R20, RZ, !P0 ;  /* 0x000000ff1400720c */ /* 0x000fda0004702670 */
[----:B------:R-:W-:Y:S05]  /*3670*/  @P0 BRA `(.L_x_40) ;  /* 0x0000000000240947 */ /* 0x000fea0003800000 */
[----:B------:R-:W-:-:S04]  /*3680*/  LOP3.LUT R20, R23, R14, RZ, 0x30, !PT ;  /* 0x0000000e17147212 */ /* 0x000fc800078e30ff */
[----:B------:R-:W-:Y:S01]  /*3690*/  PRMT R5, R20, 0x9910, RZ ;  /* 0x0000991014057816 */ /* 0x000fe200000000ff */
[----:B------:R1:W-:Y:S03]  /*36a0*/  STS.U16 [R7], R20 ;  /* 0x0000001407007388 */ /* 0x0003e60000000400 */
[----:B------:R-:W-:Y:S01]  /*36b0*/  ISETP.NE.AND P0, PT, R5, RZ, PT ;  /* 0x000000ff0500720c */ /* 0x000fe20003f05270 */
[----:B------:R-:W-:-:S12]  /*36c0*/  IMAD.MOV.U32 R5, RZ, RZ, 0x1 ;  /* 0x00000001ff057424 */ /* 0x000fd800078e00ff */
[----:B------:R-:W-:Y:S05]  /*36d0*/  @!P0 BREAK.RELIABLE B5 ;  /* 0x0000000000058942 */ /* 0x000fea0003800100 */
[----:B------:R-:W-:Y:S05]  /*36e0*/  @!P0 BREAK.RELIABLE B3 ;  /* 0x0000000000038942 */ /* 0x000fea0003800100 */
[----:B------:R-:W-:Y:S05]  /*36f0*/  @!P0 BREAK.RELIABLE B4 ;  /* 0x0000000000048942 */ /* 0x000fea0003800100 */
[----:B-1----:R-:W-:Y:S05]  /*3700*/  @!P0 BRA `(.L_x_32) ;  /* 0x0000000800f08947 */ /* 0x002fea0003800000 */
.L_x_40:
[----:B------:R-:W-:Y:S05]  /*3710*/  BSYNC.RELIABLE B5 ;  /* 0x0000000000057941 */ /* 0x000fea0003800100 */
.L_x_39:
[----:B------:R-:W-:Y:S01]  /*3720*/  ISETP.NE.AND P0, PT, R57, RZ, PT ;  /* 0x000000ff3900720c */ /* 0x000fe20003f05270 */
[----:B------:R-:W-:Y:S03]  /*3730*/  BSSY.RELIABLE B5, `(.L_x_41) ;  /* 0x0000015000057945 */ /* 0x000fe60003800100 */
[----:B------:R-:W-:-:S13]  /*3740*/  ISETP.EQ.OR P0, PT, R6, 0x1, !P0 ;  /* 0x000000010600780c */ /* 0x000fda0004702670 */
[----:B------:R-:W-:Y:S05]  /*3750*/  @P0 BRA `(.L_x_42) ;  /* 0x0000000000480947 */ /* 0x000fea0003800000 */
        /* <DEDUP_REMOVED lines=18> */
.L_x_42:
[----:B------:R-:W-:Y:S05]  /*3880*/  BSYNC.RELIABLE B5 ;  /* 0x0000000000057941 */ /* 0x000fea0003800100 */
.L_x_41:
[----:B------:R-:W-:Y:S01]  /*3890*/  ISETP.NE.AND P0, PT, R18, 0x2, PT ;  /* 0x000000021200780c */ /* 0x000fe20003f05270 */
        /* <DEDUP_REMOVED lines=21> */
.L_x_44:
[----:B------:R-:W-:Y:S05]  /*39f0*/  BSYNC.RELIABLE B5 ;  /* 0x0000000000057941 */ /* 0x000fea0003800100 */
.L_x_43:
        /* <DEDUP_REMOVED lines=22> */
.L_x_46:
[----:B------:R-:W-:Y:S05]  /*3b60*/  BSYNC.RELIABLE B5 ;  /* 0x0000000000057941 */ /* 0x000fea0003800100 */
.L_x_45:
        /* <DEDUP_REMOVED lines=22> */
.L_x_48:
[----:B------:R-:W-:Y:S05]  /*3cd0*/  BSYNC.RELIABLE B5 ;  /* 0x0000000000057941 */ /* 0x000fea0003800100 */
.L_x_47:
        /* <DEDUP_REMOVED lines=22> */
.L_x_50:
[----:B------:R-:W-:Y:S05]  /*3e40*/  BSYNC.RELIABLE B5 ;  /* 0x0000000000057941 */ /* 0x000fea0003800100 */
.L_x_49:
        /* <DEDUP_REMOVED lines=22> */
.L_x_52:
[----:B------:R-:W-:Y:S05]  /*3fb0*/  BSYNC.RELIABLE B5 ;  /* 0x0000000000057941 */ /* 0x000fea0003800100 */
.L_x_51:
        /* <DEDUP_REMOVED lines=22> */
.L_x_54:
[----:B------:R-:W-:Y:S05]  /*4120*/  BSYNC.RELIABLE B5 ;  /* 0x0000000000057941 */ /* 0x000fea0003800100 */
.L_x_53:
[----:B------:R-:W-:-:S13]  /*4130*/  ISETP.NE.AND P0, PT, R18, 0x8, PT ;  /* 0x000000081200780c */ /* 0x000fda0003f05270 */
        /* <DEDUP_REMOVED lines=17> */
[----:B-1----:R-:W-:Y:S05]  /*4250*/  @!P0 BRA `(.L_x_32) ;  /* 0x00000000001c8947 */ /* 0x002fea0003800000 */
.L_x_38:
[----:B------:R-:W-:Y:S05]  /*4260*/  BSYNC.RELIABLE B3 ;  /* 0x0000000000037941 */ /* 0x000fea0003800100 */
.L_x_37:
[----:B------:R-:W-:-:S13]  /*4270*/  ISETP.NE.AND P0, PT, R18, 0x8, PT ;  /* 0x000000081200780c */ /* 0x000fda0003f05270 */
[----:B------:R-:W-:Y:S05]  /*4280*/  @P0 BRA `(.L_x_55) ;  /* 0xfffffff000a00947 */ /* 0x000fea000383ffff */
.L_x_36:
[----:B------:R-:W-:Y:S05]  /*4290*/  BSYNC.RELIABLE B4 ;  /* 0x0000000000047941 */ /* 0x000fea0003800100 */
.L_x_35:
[----:B------:R-:W-:-:S05]  /*42a0*/  VIADD R6, R6, 0x1 ;  /* 0x0000000106067836 */ /* 0x000fca0000000000 */
[----:B------:R-:W-:-:S13]  /*42b0*/  ISETP.NE.AND P0, PT, R6, 0x9, PT ;  /* 0x000000090600780c */ /* 0x000fda0003f05270 */
[----:B------:R-:W-:Y:S05]  /*42c0*/  @P0 BRA `(.L_x_56) ;  /* 0xfffffff0004c0947 */ /* 0x000fea000383ffff */
.L_x_32:
[----:B------:R-:W-:Y:S05]  /*42d0*/  BSYNC.RECONVERGENT B2 ;  /* 0x0000000000027941 */ /* 0x000fea0003800200 */
.L_x_31:
[----:B------:R-:W1:Y:S08]  /*42e0*/  MATCH.ANY R7, R50 ;  /* 0x00000000320773a1 */ /* 0x000e7000000e8000 */
[----:B------:R-:W2:Y:S01]  /*42f0*/  REDUX.OR UR4, R50 ;  /* 0x00000000320473c4 */ /* 0x000ea20000004000 */
[----:B------:R-:W-:Y:S01]  /*4300*/  VOTEU.ANY UR5, UPT, PT ;  /* 0x0000000000057886 */ /* 0x000fe200038e0100 */
[----:B------:R-:W-:-:S04]  /*4310*/  LOP3.LUT P0, RZ, R56, 0xff, RZ, 0xc0, !PT ;  /* 0x000000ff38ff7812 */ /* 0x000fc8000780c0ff */
[----:B------:R-:W-:-:S04]  /*4320*/  SEL R6, RZ, 0x1, !P0 ;  /* 0x00000001ff067807 */ /* 0x000fc80004000000 */
[----:B------:R-:W-:Y:S02]  /*4330*/  LOP3.LUT R5, R5, R6, RZ, 0xfc, !PT ;  /* 0x0000000605057212 */ /* 0x000fe400078efcff */
[----:B-1----:R-:W-:-:S13]  /*4340*/  LOP3.LUT P1, RZ, R50, UR5, R7, 0x40, !PT ;  /* 0x0000000532ff7c12 */ /* 0x002fda000f824007 */
[----:B--2---:R-:W-:Y:S05]  /*4350*/  @!P1 BRA.DIV UR4, `(.L_x_57) ;  /* 0x0000008e04209947 */ /* 0x004fea000b800000 */
[----:B------:R-:W-:Y:S01]  /*4360*/  NOP ;  /* 0x0000000000007918 */ /* 0x000fe20000000000 */
.L_x_260:
[----:B------:R-:W-:Y:S01]  /*4370*/  ISETP.GT.U32.AND P0, PT, R9, 0x8, PT ;  /* 0x000000080900780c */ /* 0x000fe20003f04070 */
[----:B------:R-:W-:Y:S01]  /*4380*/  BSSY.RECONVERGENT B4, `(.L_x_58) ;  /* 0x00001d9000047945 */ /* 0x000fe20003800200 */
[----:B------:R-:W-:-:S11]  /*4390*/  PRMT R6, RZ, 0x7610, R6 ;  /* 0x00007610ff067816 */ /* 0x000fd60000000006 */
[----:B------:R-:W-:Y:S05]  /*43a0*/  @P0 BRA `(.L_x_59) ;  /* 0x0000001c00580947 */ /* 0x000fea0003800000 */
[----:B------:R-:W-:Y:S01]  /*43b0*/  IMAD.MOV.U32 R7, RZ, RZ, RZ ;  /* 0x000000ffff077224 */ /* 0x000fe200078e00ff */
[----:B------:R-:W-:-:S07]  /*43c0*/  PRMT R6, RZ, 0x7610, R6 ;  /* 0x00007610ff067816 */ /* 0x000fce0000000006 */
.L_x_96:
[----:B------:R-:W1:Y:S01]  /*43d0*/  LDS.U16 R11, [R44] ;  /* 0x000000002c0b7984 */ /* 0x000e620000000400 */
[----:B------:R-:W-:Y:S01]  /*43e0*/  IMAD.MOV.U32 R10, RZ, RZ, 0x1 ;  /* 0x00000001ff0a7424 */ /* 0x000fe200078e00ff */
[----:B------:R-:W-:Y:S01]  /*43f0*/  BSSY.RELIABLE B3, `(.L_x_60) ;  /* 0x00001ce000037945 */ /* 0x000fe20003800100 */
[----:B------:R-:W-:Y:S01]  /*4400*/  IMAD.MOV.U32 R14, RZ, RZ, RZ ;  /* 0x000000ffff0e7224 */ /* 0x000fe200078e00ff */
[----:B------:R-:W2:Y:S02]  /*4410*/  LDS.U16 R13, [R44+0x2] ;  /* 0x000002002c0d7984 */ /* 0x000ea40000000400 */
[----:B------:R-:W-:Y:S02]  /*4420*/  SHF.L.U32 R8, R10, R7, RZ ;  /* 0x000000070a087219 */ /* 0x000fe400000006ff */
[----:B------:R-:W3:Y:S04]  /*4430*/  LDS.U16 R15, [R44+0x4] ;  /* 0x000004002c0f7984 */ /* 0x000ee80000000400 */
[----:B------:R-:W4:Y:S04]  /*4440*/  LDS.U16 R57, [R44+0x14] ;  /* 0x000014002c397984 */ /* 0x000f280000000400 */
[----:B------:R-:W5:Y:S04]  /*4450*/  LDS.U16 R59, [R44+0x16] ;  /* 0x000016002c3b7984 */ /* 0x000f680000000400 */
[----:B------:R-:W-:Y:S04]  /*4460*/  LDS.U16 R61, [R44+0x24] ;  /* 0x000024002c3d7984 */ /* 0x000fe80000000400 */
[----:B0-----:R-:W-:Y:S04]  /*4470*/  LDS.U16 R63, [R44+0x26] ;  /* 0x000026002c3f7984 */ /* 0x001fe80000000400 */
[----:B------:R-:W-:Y:S01]  /*4480*/  LDS.U16 R65, [R44+0x28] ;  /* 0x000028002c417984 */ /* 0x000fe20000000400 */
[----:B-1----:R-:W-:-:S02]  /*4490*/  LOP3.LUT P5, RZ, R8, R11, RZ, 0xc0, !PT ;  /* 0x0000000b08ff7212 */ /* 0x002fc400078ac0ff */
[C---:B--2---:R-:W-:Y:S02]  /*44a0*/  LOP3.LUT P4, RZ, R8.reuse, R13, RZ, 0xc0, !PT ;  /* 0x0000000d08ff7212 */ /* 0x044fe4000788c0ff */
[----:B------:R-:W-:Y:S02]  /*44b0*/  ISETP.EQ.OR P5, PT, R11, RZ, !P5 ;  /* 0x000000ff0b00720c */ /* 0x000fe40006fa2670 */
[----:B------:R-:W-:Y:S01]  /*44c0*/  ISETP.EQ.OR P4, PT, R13, RZ, !P4 ;  /* 0x000000ff0d00720c */ /* 0x000fe20006782670 */
[----:B------:R-:W0:Y:S01]  /*44d0*/  LDS.U16 R11, [R44+0x12] ;  /* 0x000012002c0b7984 */ /* 0x000e220000000400 */
[C---:B---3--:R-:W-:Y:S01]  /*44e0*/  LOP3.LUT P1, RZ, R8.reuse, R15, RZ, 0xc0, !PT ;  /* 0x0000000f08ff7212 */ /* 0x048fe2000782c0ff */
[----:B------:R-:W-:Y:S01]  /*44f0*/  IMAD.MOV.U32 R13, RZ, RZ, RZ ;  /* 0x000000ffff0d7224 */ /* 0x000fe200078e00ff */
[----:B----4-:R-:W-:Y:S02]  /*4500*/  LOP3.LUT P3, RZ, R8, R57, RZ, 0xc0, !PT ;  /* 0x0000003908ff7212 */ /* 0x010fe4000786c0ff */
[----:B------:R-:W-:-:S02]  /*4510*/  ISETP.EQ.OR P1, PT, R15, RZ, !P1 ;  /* 0x000000ff0f00720c */ /* 0x000fc40004f22670 */
[----:B------:R-:W-:Y:S02]  /*4520*/  ISETP.EQ.OR P3, PT, R57, RZ, !P3 ;  /* 0x000000ff3900720c */ /* 0x000fe40005f62670 */
[----:B-----5:R-:W-:Y:S01]  /*4530*/  LOP3.LUT P2, RZ, R8, R59, RZ, 0xc0, !PT ;  /* 0x0000003b08ff7212 */ /* 0x020fe2000784c0ff */
[----:B------:R-:W1:Y:S01]  /*4540*/  @!P5 LDC R15, c[0x3][R45+0x1950] ;  /* 0x00c654002d0fdb82 */ /* 0x000e620000000800 */
[----:B------:R-:W-:Y:S02]  /*4550*/  @!P5 IMAD.MOV.U32 R14, RZ, RZ, 0x1 ;  /* 0x00000001ff0ed424 */ /* 0x000fe400078e00ff */
[----:B------:R-:W-:Y:S02]  /*4560*/  ISETP.EQ.OR P2, PT, R59, RZ, !P2 ;  /* 0x000000ff3b00720c */ /* 0x000fe40005742670 */
[----:B------:R-:W-:-:S03]  /*4570*/  @!P4 VIADD R14, R14, 0x1 ;  /* 0x000000010e0ec836 */ /* 0x000fc60000000000 */
[----:B------:R-:W2:Y:S01]  /*4580*/  @!P4 LDC R19, c[0x3][R45+0x1954] ;  /* 0x00c655002d13cb82 */ /* 0x000ea20000000800 */
[----:B------:R-:W-:-:S07]  /*4590*/  @!P1 VIADD R14, R14, 0x1 ;  /* 0x000000010e0e9836 */ /* 0x000fce0000000000 */
[----:B------:R-:W3:Y:S08]  /*45a0*/  @!P5 LDC R17, c[0x3][R45+0x1a94] ;  /* 0x00c6a5002d11db82 */ /* 0x000ef00000000800 */
[----:B------:R-:W4:Y:S01]  /*45b0*/  @!P4 LDC R21, c[0x3][R45+0x1a98] ;  /* 0x00c6a6002d15cb82 */ /* 0x000f220000000800 */
[----:B0-----:R-:W-:-:S07]  /*45c0*/  LOP3.LUT P0, RZ, R8, R11, RZ, 0xc0, !PT ;  /* 0x0000000b08ff7212 */ /* 0x001fce000780c0ff */
[----:B------:R-:W0:Y:S01]  /*45d0*/  @!P1 LDC R23, c[0x3][R45+0x1958] ;  /* 0x00c656002d179b82 */ /* 0x000e220000000800 */
[----:B------:R-:W-:Y:S01]  /*45e0*/  ISETP.EQ.OR P0, PT, R11, RZ, !P0 ;  /* 0x000000ff0b00720c */ /* 0x000fe20004702670 */
[----:B------:R-:W-:-:S06]  /*45f0*/  IMAD.MOV.U32 R11, RZ, RZ, RZ ;  /* 0x000000ffff0b7224 */ /* 0x000fcc00078e00ff */
[----:B------:R-:W5:Y:S06]  /*4600*/  @!P1 LDC R55, c[0x3][R45+0x1a9c] ;  /* 0x00c6a7002d379b82 */ /* 0x000f6c0000000800 */
[----:B------:R-:W-:Y:S01]  /*4610*/  @!P0 VIADD R14, R14, 0x1 ;  /* 0x000000010e0e8836 */ /* 0x000fe20000000000 */
[----:B-1----:R-:W-:Y:S02]  /*4620*/  @!P5 SHF.L.U32 R13, R10, R15, RZ ;  /* 0x0000000f0a0dd219 */ /* 0x002fe400000006ff */
[----:B------:R-:W1:Y:S01]  /*4630*/  @!P0 LDC R15, c[0x3][R45+0x1974] ;  /* 0x00c65d002d0f8b82 */ /* 0x000e620000000800 */
[----:B------:R-:W-:-:S04]  /*4640*/  @!P3 VIADD R14, R14, 0x1 ;  /* 0x000000010e0eb836 */ /* 0x000fc80000000000 */
[----:B------:R-:W-:Y:S01]  /*4650*/  @!P2 VIADD R14, R14, 0x1 ;  /* 0x000000010e0ea836 */ /* 0x000fe20000000000 */
[----:B--2---:R-:W-:Y:S02]  /*4660*/  @!P4 SHF.L.U32 R16, R10, R19, RZ ;  /* 0x000000130a10c219 */ /* 0x004fe400000006ff */
[----:B------:R-:W2:Y:S02]  /*4670*/  @!P3 LDC R19, c[0x3][R46+0x1954] ;  /* 0x00c655002e13bb82 */ /* 0x000ea40000000800 */
[----:B------:R-:W-:Y:S02]  /*4680*/  @!P4 LOP3.LUT R13, R16, R13, RZ, 0xfc, !PT ;  /* 0x0000000d100dc212 */ /* 0x000fe400078efcff */
[----:B---3--:R-:W-:Y:S02]  /*4690*/  @!P5 SHF.L.U32 R11, R10, R17, RZ ;  /* 0x000000110a0bd219 */ /* 0x008fe400000006ff */
[----:B------:R-:W-:Y:S02]  /*46a0*/  LOP3.LUT P5, RZ, R8, R61, RZ, 0xc0, !PT ;  /* 0x0000003d08ff7212 */ /* 0x000fe400078ac0ff */
[----:B------:R-:W3:Y:S02]  /*46b0*/  @!P0 LDC R17, c[0x3][R45+0x1ab8] ;  /* 0x00c6ae002d118b82 */ /* 0x000ee40000000800 */
[----:B------:R-:W-:-:S02]  /*46c0*/  ISETP.EQ.OR P5, PT, R61, RZ, !P5 ;  /* 0x000000ff3d00720c */ /* 0x000fc40006fa2670 */
[----:B----4-:R-:W-:-:S04]  /*46d0*/  @!P4 SHF.L.U32 R18, R10, R21, RZ ;  /* 0x000000150a12c219 */ /* 0x010fc800000006ff */
[----:B------:R-:W4:Y:S01]  /*46e0*/  @!P3 LDC R21, c[0x3][R46+0x1a98] ;  /* 0x00c6a6002e15bb82 */ /* 0x000f220000000800 */
[----:B------:R-:W-:Y:S02]  /*46f0*/  @!P4 LOP3.LUT R11, R18, R11, RZ, 0xfc, !PT ;  /* 0x0000000b120bc212 */ /* 0x000fe400078efcff */
[----:B------:R-:W-:Y:S02]  /*4700*/  LOP3.LUT P4, RZ, R8, R63, RZ, 0xc0, !PT ;  /* 0x0000003f08ff7212 */ /* 0x000fe4000788c0ff */
[----:B0-----:R-:W-:Y:S02]  /*4710*/  @!P1 SHF.L.U32 R16, R10, R23, RZ ;  /* 0x000000170a109219 */ /* 0x001fe400000006ff */
[----:B------:R-:W-:Y:S01]  /*4720*/  ISETP.EQ.OR P4, PT, R63, RZ, !P4 ;  /* 0x000000ff3f00720c */ /* 0x000fe20006782670 */
[----:B------:R-:W0:Y:S01]  /*4730*/  @!P2 LDC R23, c[0x3][R46+0x1958] ;  /* 0x00c656002e17ab82 */ /* 0x000e220000000800 */
[----:B------:R-:W-:Y:S01]  /*4740*/  @!P1 LOP3.LUT R13, R16, R13, RZ, 0xfc, !PT ;  /* 0x0000000d100d9212 */ /* 0x000fe200078efcff */
[----:B------:R-:W-:Y:S01]  /*4750*/  @!P5 VIADD R14, R14, 0x1 ;  /* 0x000000010e0ed836 */ /* 0x000fe20000000000 */
[----:B-----5:R-:W-:-:S05]  /*4760*/  @!P1 SHF.L.U32 R18, R10, R55, RZ ;  /* 0x000000370a129219 */ /* 0x020fca00000006ff */
[----:B------:R-:W5:Y:S01]  /*4770*/  @!P2 LDC R55, c[0x3][R46+0x1a9c] ;  /* 0x00c6a7002e37ab82 */ /* 0x000f620000000800 */
[----:B------:R-:W-:Y:S02]  /*4780*/  @!P1 LOP3.LUT R11, R18, R11, RZ, 0xfc, !PT ;  /* 0x0000000b120b9212 */ /* 0x000fe400078efcff */
[----:B------:R-:W-:Y:S01]  /*4790*/  LOP3.LUT P1, RZ, R8, R65, RZ, 0xc0, !PT ;  /* 0x0000004108ff7212 */ /* 0x000fe2000782c0ff */
[----:B------:R-:W-:-:S03]  /*47a0*/  @!P4 VIADD R14, R14, 0x1 ;  /* 0x000000010e0ec836 */ /* 0x000fc60000000000 */
[----:B------:R-:W-:Y:S01]  /*47b0*/  ISETP.EQ.OR P1, PT, R65, RZ, !P1 ;  /* 0x000000ff4100720c */ /* 0x000fe20004f22670 */
[----:B------:R-:W5:Y:S01]  /*47c0*/  @!P5 LDC R57, c[0x3][R45+0x1998] ;  /* 0x00c666002d39db82 */ /* 0x000f620000000800 */
[----:B-1----:R-:W-:-:S04]  /*47d0*/  @!P0 SHF.L.U32 R16, R10, R15, RZ ;  /* 0x0000000f0a108219 */ /* 0x002fc800000006ff */
[----:B------:R-:W-:Y:S02]  /*47e0*/  @!P0 LOP3.LUT R13, R16, R13, RZ, 0xfc, !PT ;  /* 0x0000000d100d8212 */ /* 0x000fe400078efcff */
[----:B--2---:R-:W-:Y:S01]  /*47f0*/  @!P3 SHF.L.U32 R16, R10, R19, RZ ;  /* 0x000000130a10b219 */ /* 0x004fe200000006ff */
[----:B------:R-:W1:Y:S03]  /*4800*/  @!P5 LDC R59, c[0x3][R45+0x1adc] ;  /* 0x00c6b7002d3bdb82 */ /* 0x000e660000000800 */
[----:B------:R-:W-:Y:S01]  /*4810*/  @!P3 LOP3.LUT R13, R16, R13, RZ, 0xfc, !PT ;  /* 0x0000000d100db212 */ /* 0x000fe200078efcff */
[----:B------:R-:W-:-:S04]  /*4820*/  @!P1 VIADD R14, R14, 0x1 ;  /* 0x000000010e0e9836 */ /* 0x000fc80000000000 */
[----:B------:R-:W2:Y:S01]  /*4830*/  @!P4 LDC R61, c[0x3][R47+0x1954] ;  /* 0x00c655002f3dcb82 */ /* 0x000ea20000000800 */
[----:B---3--:R-:W-:-:S04]  /*4840*/  @!P0 SHF.L.U32 R18, R10, R17, RZ ;  /* 0x000000110a128219 */ /* 0x008fc800000006ff */
[----:B------:R-:W-:Y:S02]  /*4850*/  @!P0 LOP3.LUT R11, R18, R11, RZ, 0xfc, !PT ;  /* 0x0000000b120b8212 */ /* 0x000fe400078efcff */
[----:B------:R-:W-:Y:S01]  /*4860*/  ISETP.GE.U32.AND P0, PT, R14, 0x2, PT ;  /* 0x000000020e00780c */ /* 0x000fe20003f06070 */
[----:B------:R-:W3:Y:S01]  /*4870*/  @!P4 LDC R63, c[0x3][R47+0x1a98] ;  /* 0x00c6a6002f3fcb82 */ /* 0x000ee20000000800 */
[----:B----4-:R-:W-:-:S04]  /*4880*/  @!P3 SHF.L.U32 R18, R10, R21, RZ ;  /* 0x000000150a12b219 */ /* 0x010fc800000006ff */
[----:B------:R-:W-:-:S03]  /*4890*/  @!P3 LOP3.LUT R11, R18, R11, RZ, 0xfc, !PT ;  /* 0x0000000b120bb212 */ /* 0x000fc600078efcff */
[----:B------:R-:W4:Y:S01]  /*48a0*/  @!P1 LDC R65, c[0x3][R47+0x1958] ;  /* 0x00c656002f419b82 */ /* 0x000f220000000800 */
[----:B0-----:R-:W-:-:S04]  /*48b0*/  @!P2 SHF.L.U32 R16, R10, R23, RZ ;  /* 0x000000170a10a219 */ /* 0x001fc800000006ff */
[----:B------:R-:W-:-:S03]  /*48c0*/  @!P2 LOP3.LUT R13, R16, R13, RZ, 0xfc, !PT ;  /* 0x0000000d100da212 */ /* 0x000fc600078efcff */
[----:B------:R-:W0:Y:S01]  /*48d0*/  @!P1 LDC R67, c[0x3][R47+0x1a9c] ;  /* 0x00c6a7002f439b82 */ /* 0x000e220000000800 */
[----:B-----5:R-:W-:-:S04]  /*48e0*/  @!P2 SHF.L.U32 R18, R10, R55, RZ ;  /* 0x000000370a12a219 */ /* 0x020fc800000006ff */
[----:B------:R-:W-:Y:S02]  /*48f0*/  @!P2 LOP3.LUT R11, R18, R11, RZ, 0xfc, !PT ;  /* 0x0000000b120ba212 */ /* 0x000fe400078efcff */
[----:B------:R-:W-:-:S04]  /*4900*/  @!P5 SHF.L.U32 R16, R10, R57, RZ ;  /* 0x000000390a10d219 */ /* 0x000fc800000006ff */
[----:B------:R-:W-:Y:S02]  /*4910*/  @!P5 LOP3.LUT R13, R16, R13, RZ, 0xfc, !PT ;  /* 0x0000000d100dd212 */ /* 0x000fe400078efcff */
[----:B-1----:R-:W-:-:S04]  /*4920*/  @!P5 SHF.L.U32 R18, R10, R59, RZ ;  /* 0x0000003b0a12d219 */ /* 0x002fc800000006ff */
[----:B------:R-:W-:Y:S02]  /*4930*/  @!P5 LOP3.LUT R11, R18, R11, RZ, 0xfc, !PT ;  /* 0x0000000b120bd212 */ /* 0x000fe400078efcff */
[----:B--2---:R-:W-:-:S04]  /*4940*/  @!P4 SHF.L.U32 R16, R10, R61, RZ ;  /* 0x0000003d0a10c219 */ /* 0x004fc800000006ff */
[----:B------:R-:W-:Y:S02]  /*4950*/  @!P4 LOP3.LUT R13, R16, R13, RZ, 0xfc, !PT ;  /* 0x0000000d100dc212 */ /* 0x000fe400078efcff */
[----:B---3--:R-:W-:-:S04]  /*4960*/  @!P4 SHF.L.U32 R18, R10, R63, RZ ;  /* 0x0000003f0a12c219 */ /* 0x008fc800000006ff */
[----:B------:R-:W-:Y:S02]  /*4970*/  @!P4 LOP3.LUT R11, R18, R11, RZ, 0xfc, !PT ;  /* 0x0000000b120bc212 */ /* 0x000fe400078efcff */
[----:B----4-:R-:W-:-:S04]  /*4980*/  @!P1 SHF.L.U32 R14, R10, R65, RZ ;  /* 0x000000410a0e9219 */ /* 0x010fc800000006ff */
[----:B------:R-:W-:Y:S02]  /*4990*/  @!P1 LOP3.LUT R13, R14, R13, RZ, 0xfc, !PT ;  /* 0x0000000d0e0d9212 */ /* 0x000fe400078efcff */
[----:B0-----:R-:W-:-:S04]  /*49a0*/  @!P1 SHF.L.U32 R10, R10, R67, RZ ;  /* 0x000000430a0a9219 */ /* 0x001fc800000006ff */
[----:B------:R-:W-:Y:S01]  /*49b0*/  @!P1 LOP3.LUT R11, R10, R11, RZ, 0xfc, !PT ;  /* 0x0000000b0a0b9212 */ /* 0x000fe200078efcff */
[----:B------:R-:W-:Y:S06]  /*49c0*/  @!P0 BRA `(.L_x_61) ;  /* 0x0000001400c08947 */ /* 0x000fec0003800000 */
[----:B------:R-:W-:Y:S01]  /*49d0*/  LOP3.LUT R10, R13, 0xffff, RZ, 0xc0, !PT ;  /* 0x0000ffff0d0a7812 */ /* 0x000fe200078ec0ff */
[----:B------:R-:W-:Y:S05]  /*49e0*/  BSSY.RELIABLE B2, `(.L_x_62) ;  /* 0x00000b6000027945 */ /* 0x000fea0003800100 */
[----:B------:R-:W0:Y:S02]  /*49f0*/  POPC R10, R10 ;  /* 0x0000000a000a7309 */ /* 0x000e240000000000 */
[----:B0-----:R-:W-:-:S13]  /*4a00*/  ISETP.NE.AND P0, PT, R10, 0x1, PT ;  /* 0x000000010a00780c */ /* 0x001fda0003f05270 */
[----:B------:R-:W-:Y:S05]  /*4a10*/  @P0 BRA `(.L_x_63) ;  /* 0x0000000800c80947 */ /* 0x000fea0003800000 */
[----:B------:R-:W0:Y:S01]  /*4a20*/  S2R R15, SR_CgaCtaId ;  /* 0x00000000000f7919 */ /* 0x000e220000008800 */
[----:B------:R-:W1:Y:S01]  /*4a30*/  BREV R13, R13 ;  /* 0x0000000d000d7301 */ /* 0x000e620000000000 */
[----:B------:R-:W-:Y:S01]  /*4a40*/  LOP3.LUT P1, RZ, R49, 0xff, RZ, 0xc0, !PT ;  /* 0x000000ff31ff7812 */ /* 0x000fe2000782c0ff */
[----:B------:R-:W-:Y:S01]  /*4a50*/  BSSY.RELIABLE B5, `(.L_x_64) ;  /* 0x0000016000057945 */ /* 0x000fe20003800100 */
[----:B------:R-:W-:-:S05]  /*4a60*/  MOV R14, 0x400 ;  /* 0x00000400000e7802 */ /* 0x000fca0000000f00 */
[----:B-1----:R-:W1:Y:S01]  /*4a70*/  FLO.U32.SH R10, R13 ;  /* 0x0000000d000a7300 */ /* 0x002e6200000e0400 */
[----:B0-----:R-:W-:-:S05]  /*4a80*/  LEA R15, R15, R14, 0x18 ;  /* 0x0000000e0f0f7211 */ /* 0x001fca00078ec0ff */
[----:B-1----:R-:W-:Y:S01]  /*4a90*/  IMAD R10, R10, 0x12, R15 ;  /* 0x000000120a0a7824 */ /* 0x002fe200078e020f */
[----:B------:R-:W-:Y:S06]  /*4aa0*/  @!P1 BRA `(.L_x_65) ;  /* 0x0000000000409947 */ /* 0x000fec0003800000 */
[----:B------:R-:W0:Y:S02]  /*4ab0*/  LDS.U16 R15, [R10] ;  /* 0x000000000a0f7984 */ /* 0x000e240000000400 */
[----:B0-----:R-:W-:Y:S01]  /*4ac0*/  VIADD R13, R15, 0xffffffff ;  /* 0xffffffff0f0d7836 */ /* 0x001fe20000000000 */
[----:B------:R-:W-:-:S04]  /*4ad0*/  LOP3.LUT P0, RZ, R8, R15, RZ, 0xc0, !PT ;  /* 0x0000000f08ff7212 */ /* 0x000fc8000780c0ff */
[----:B------:R-:W-:-:S04]  /*4ae0*/  LOP3.LUT R13, R15, R13, RZ, 0xc0, !PT ;  /* 0x0000000d0f0d7212 */ /* 0x000fc800078ec0ff */
        /* <DEDUP_REMOVED lines=12> */
.L_x_65:
[----:B------:R-:W-:Y:S05]  /*4bb0*/  BSYNC.RELIABLE B5 ;  /* 0x0000000000057941 */ /* 0x000fea0003800100 */
.L_x_64:
[----:B------:R-:W-:Y:S04]  /*4bc0*/  BSSY.RELIABLE B5, `(.L_x_66) ;  /* 0x0000012000057945 */ /* 0x000fe80003800100 */
[----:B------:R-:W-:Y:S05]  /*4bd0*/  @!P1 BRA `(.L_x_67) ;  /* 0x0000000000409947 */ /* 0x000fea0003800000 */
[----:B------:R-:W0:Y:S02]  /*4be0*/  LDS.U16 R15, [R10+0x2] ;  /* 0x000002000a0f7984 */ /* 0x000e240000000400 */
        /* <DEDUP_REMOVED lines=8> */
[----:B------:R1:W-:Y:S03]  /*4c70*/  STS.U16 [R10+0x2], R13 ;  /* 0x0000020d0a007388 */ /* 0x0003e60000000400 */
[----:B------:R-:W-:Y:S01]  /*4c80*/  ISETP.NE.AND P0, PT, R6, RZ, PT ;  /* 0x000000ff0600720c */ /* 0x000fe20003f05270 */
[----:B------:R-:W-:-:S12]  /*4c90*/  IMAD.MOV.U32 R6, RZ, RZ, 0x1 ;  /* 0x00000001ff067424 */ /* 0x000fd800078e00ff */
[----:B------:R-:W-:Y:S05]  /*4ca0*/  @!P0 BREAK.RELIABLE B5 ;  /* 0x0000000000058942 */ /* 0x000fea0003800100 */
[----:B------:R-:W-:Y:S05]  /*4cb0*/  @!P0 BREAK.RELIABLE B2 ;  /* 0x0000000000028942 */ /* 0x000fea0003800100 */
[----:B------:R-:W-:Y:S05]  /*4cc0*/  @!P0 BREAK.RELIABLE B3 ;  /* 0x0000000000038942 */ /* 0x000fea0003800100 */
[----:B-1----:R-:W-:Y:S05]  /*4cd0*/  @!P0 BRA `(.L_x_59) ;  /* 0x00000014000c8947 */ /* 0x002fea0003800000 */
.L_x_67:
[----:B------:R-:W-:Y:S05]  /*4ce0*/  BSYNC.RELIABLE B5 ;  /* 0x0000000000057941 */ /* 0x000fea0003800100 */
.L_x_66:
        /* <DEDUP_REMOVED lines=18> */
.L_x_69:
[----:B------:R-:W-:Y:S05]  /*4e10*/  BSYNC.RELIABLE B5 ;  /* 0x0000000000057941 */ /* 0x000fea0003800100 */
.L_x_68:
[----:B------:R-:W-:Y:S01]  /*4e20*/  LOP3.LUT R14, R49, 0xff, RZ, 0xc0, !PT ;  /* 0x000000ff310e7812 */ /* 0x000fe200078ec0ff */
[----:B------:R-:W-:Y:S03]  /*4e30*/  BSSY.RELIABLE B5, `(.L_x_70) ;  /* 0x0000026000057945 */ /* 0x000fe60003800100 */
[----:B------:R-:W-:-:S13]  /*4e40*/  ISETP.NE.AND P1, PT, R14, 0x1, PT ;  /* 0x000000010e00780c */ /* 0x000fda0003f25270 */
[----:B------:R-:W-:Y:S05]  /*4e50*/  @!P1 BRA `(.L_x_71) ;  /* 0x00000000008c9947 */ /* 0x000fea0003800000 */
[----:B------:R-:W0:Y:S01]  /*4e60*/  LDS.U16 R15, [R10+0x6] ;  /* 0x000006000a0f7984 */ /* 0x000e220000000400 */
[----:B------:R-:W-:Y:S01]  /*4e70*/  BSSY.RELIABLE B6, `(.L_x_72) ;  /* 0x0000011000067945 */ /* 0x000fe20003800100 */
        /* <DEDUP_REMOVED lines=14> */
[----:B------:R-:W-:Y:S05]  /*4f60*/  @!P0 BREAK.RELIABLE B3 ;  /* 0x0000000000038942 */ /* 0x000fea0003800100 */
[----:B-1----:R-:W-:Y:S05]  /*4f70*/  @!P0 BRA `(.L_x_59) ;  /* 0x0000001000648947 */ /* 0x002fea0003800000 */
.L_x_73:
[----:B------:R-:W-:Y:S05]  /*4f80*/  BSYNC.RELIABLE B6 ;  /* 0x0000000000067941 */ /* 0x000fea0003800100 */
.L_x_72:
        /* <DEDUP_REMOVED lines=16> */
.L_x_71:
[----:B------:R-:W-:Y:S05]  /*5090*/  BSYNC.RELIABLE B5 ;  /* 0x0000000000057941 */ /* 0x000fea0003800100 */
.L_x_70:
        /* <DEDUP_REMOVED lines=18> */
.L_x_75:
[----:B------:R-:W-:Y:S05]  /*51c0*/  BSYNC.RELIABLE B5 ;  /* 0x0000000000057941 */ /* 0x000fea0003800100 */
.L_x_74:
[----:B------:R-:W-:Y:S01]  /*51d0*/  ISETP.GT.U32.AND P1, PT, R14, 0x1, PT ;  /* 0x000000010e00780c */ /* 0x000fe20003f24070 */
[----:B------:R-:W-:-:S12]  /*51e0*/  BSSY.RELIABLE B5, `(.L_x_76) ;  /* 0x0000025000057945 */ /* 0x000fd80003800100 */
[----:B------:R-:W-:Y:S05]  /*51f0*/  @P1 BRA `(.L_x_77) ;  /* 0x00000000008c1947 */ /* 0x000fea0003800000 */
        /* <DEDUP_REMOVED lines=18> */
.L_x_79:
[----:B------:R-:W-:Y:S05]  /*5320*/  BSYNC.RELIABLE B6 ;  /* 0x0000000000067941 */ /* 0x000fea0003800100 */
.L_x_78:
        /* <DEDUP_REMOVED lines=16> */
.L_x_77:
[----:B------:R-:W-:Y:S05]  /*5430*/  BSYNC.RELIABLE B5 ;  /* 0x0000000000057941 */ /* 0x000fea0003800100 */
.L_x_76:
[----:B------:R-:W-:Y:S05]  /*5440*/  @P1 BRA `(.L_x_63) ;  /* 0x00000000003c1947 */ /* 0x000fea0003800000 */
        /* <DEDUP_REMOVED lines=14> */
[----:B-1----:R-:W-:Y:S05]  /*5530*/  @!P0 BRA `(.L_x_59) ;  /* 0x0000000800f48947 */ /* 0x002fea0003800000 */
.L_x_63:
[----:B------:R-:W-:Y:S05]  /*5540*/  BSYNC.RELIABLE B2 ;  /* 0x0000000000027941 */ /* 0x000fea0003800100 */
.L_x_62:
[----:B------:R-:W-:-:S06]  /*5550*/  LOP3.LUT R10, R11, 0xffff, RZ, 0xc0, !PT ;  /* 0x0000ffff0b0a7812 */ /* 0x000fcc00078ec0ff */
[----:B------:R-:W0:Y:S02]  /*5560*/  POPC R10, R10 ;  /* 0x0000000a000a7309 */ /* 0x000e240000000000 */
[----:B0-----:R-:W-:-:S13]  /*5570*/  ISETP.NE.AND P0, PT, R10, 0x1, PT ;  /* 0x000000010a00780c */ /* 0x001fda0003f05270 */
[----:B------:R-:W-:Y:S05]  /*5580*/  @P0 BRA `(.L_x_61) ;  /* 0x0000000800d00947 */ /* 0x000fea0003800000 */
[----:B------:R-:W0:Y:S01]  /*5590*/  BREV R11, R11 ;  /* 0x0000000b000b7301 */ /* 0x000e220000000000 */
[----:B------:R-:W1:Y:S01]  /*55a0*/  S2UR UR5, SR_CgaCtaId ;  /* 0x00000000000579c3 */ /* 0x000e620000008800 */
[----:B------:R-:W-:Y:S01]  /*55b0*/  ISETP.NE.AND P0, PT, R48, RZ, PT ;  /* 0x000000ff3000720c */ /* 0x000fe20003f05270 */
[----:B------:R-:W-:Y:S01]  /*55c0*/  UMOV UR4, 0x400 ;  /* 0x0000040000047882 */ /* 0x000fe20000000000 */
[----:B------:R-:W-:Y:S04]  /*55d0*/  BSSY.RELIABLE B2, `(.L_x_80) ;  /* 0x0000014000027945 */ /* 0x000fe80003800100 */
[----:B0-----:R-:W0:Y:S01]  /*55e0*/  FLO.U32.SH R10, R11 ;  /* 0x0000000b000a7300 */ /* 0x001e2200000e0400 */
[----:B-1----:R-:W-:-:S06]  /*55f0*/  ULEA UR4, UR5, UR4, 0x18 ;  /* 0x0000000405047291 */ /* 0x002fcc000f8ec0ff */
[----:B0-----:R-:W-:Y:S01]  /*5600*/  LEA R10, R10, UR4, 0x1 ;  /* 0x000000040a0a7c11 */ /* 0x001fe2000f8e08ff */
        /* <DEDUP_REMOVED lines=16> */
.L_x_81:
[----:B------:R-:W-:Y:S05]  /*5710*/  BSYNC.RELIABLE B2 ;  /* 0x0000000000027941 */ /* 0x000fea0003800100 */
.L_x_80:
[----:B------:R-:W-:Y:S01]  /*5720*/  ISETP.GE.U32.AND P0, PT, R48, 0x2, PT ;  /* 0x000000023000780c */ /* 0x000fe20003f06070 */
[----:B------:R-:W-:-:S12]  /*5730*/  BSSY.RELIABLE B2, `(.L_x_82) ;  /* 0x0000011000027945 */ /* 0x000fd80003800100 */
        /* <DEDUP_REMOVED lines=16> */
.L_x_83:
[----:B------:R-:W-:Y:S05]  /*5840*/  BSYNC.RELIABLE B2 ;  /* 0x0000000000027941 */ /* 0x000fea0003800100 */
.L_x_82:
        /* <DEDUP_REMOVED lines=18> */
.L_x_85:
[----:B------:R-:W-:Y:S05]  /*5970*/  BSYNC.RELIABLE B2 ;  /* 0x0000000000027941 */ /* 0x000fea0003800100 */
.L_x_84:
[----:B------:R-:W-:Y:S01]  /*5980*/  VIADD R11, R48, 0xffffffff ;  /* 0xffffffff300b7836 */ /* 0x000fe20000000000 */
[----:B------:R-:W-:Y:S04]  /*5990*/  BSSY.RELIABLE B2, `(.L_x_86) ;  /* 0x0000012000027945 */ /* 0x000fe80003800100 */
[----:B------:R-:W-:-:S13]  /*59a0*/  ISETP.GE.U32.AND P0, PT, R11, 0x3, PT ;  /* 0x000000030b00780c */ /* 0x000fda0003f06070 */
        /* <DEDUP_REMOVED lines=16> */
.L_x_87:
[----:B------:R-:W-:Y:S05]  /*5ab0*/  BSYNC.RELIABLE B2 ;  /* 0x0000000000027941 */ /* 0x000fea0003800100 */
.L_x_86:
        /* <DEDUP_REMOVED lines=19> */
.L_x_89:
[----:B------:R-:W-:Y:S05]  /*5bf0*/  BSYNC.RELIABLE B2 ;  /* 0x0000000000027941 */ /* 0x000fea0003800100 */
.L_x_88:
        /* <DEDUP_REMOVED lines=19> */
.L_x_91:
[----:B------:R-:W-:Y:S05]  /*5d30*/  BSYNC.RELIABLE B2 ;  /* 0x0000000000027941 */ /* 0x000fea0003800100 */
.L_x_90:
        /* <DEDUP_REMOVED lines=19> */
.L_x_93:
[----:B------:R-:W-:Y:S05]  /*5e70*/  BSYNC.RELIABLE B2 ;  /* 0x0000000000027941 */ /* 0x000fea0003800100 */
.L_x_92:
        /* <DEDUP_REMOVED lines=19> */
.L_x_95:
[----:B------:R-:W-:Y:S05]  /*5fb0*/  BSYNC.RELIABLE B2 ;  /* 0x0000000000027941 */ /* 0x000fea0003800100 */
.L_x_94:
[----:B------:R-:W-:-:S05]  /*5fc0*/  VIADD R11, R48, 0xfffffffa ;  /* 0xfffffffa300b7836 */ /* 0x000fca0000000000 */
        /* <DEDUP_REMOVED lines=15> */
[----:B-1----:R-:W-:Y:S05]  /*60c0*/  @!P0 BRA `(.L_x_59) ;  /* 0x0000000000108947 */ /* 0x002fea0003800000 */
.L_x_61:
[----:B------:R-:W-:Y:S05]  /*60d0*/  BSYNC.RELIABLE B3 ;  /* 0x0000000000037941 */ /* 0x000fea0003800100 */
.L_x_60:
[----:B------:R-:W-:-:S05]  /*60e0*/  VIADD R7, R7, 0x1 ;  /* 0x0000000107077836 */ /* 0x000fca0000000000 */
[----:B------:R-:W-:-:S13]  /*60f0*/  ISETP.NE.AND P0, PT, R7, 0x9, PT ;  /* 0x000000090700780c */ /* 0x000fda0003f05270 */
[----:B------:R-:W-:Y:S05]  /*6100*/  @P0 BRA `(.L_x_96) ;  /* 0xffffffe000b00947 */ /* 0x000fea000383ffff */
.L_x_59:
[----:B------:R-:W-:Y:S05]  /*6110*/  BSYNC.RECONVERGENT B4 ;  /* 0x0000000000047941 */ /* 0x000fea0003800200 */
.L_x_58:
[----:B------:R-:W1:Y:S08]  /*6120*/  MATCH.ANY R7, R50 ;  /* 0x00000000320773a1 */ /* 0x000e7000000e8000 */
[----:B------:R-:W2:Y:S01]  /*6130*/  REDUX.OR UR4, R50 ;  /* 0x00000000320473c4 */ /* 0x000ea20000004000 */
[----:B------:R-:W-:Y:S01]  /*6140*/  VOTEU.ANY UR5, UPT, PT ;  /* 0x0000000000057886 */ /* 0x000fe200038e0100 */
[----:B------:R-:W-:-:S02]  /*6150*/  LOP3.LUT P0, RZ, R5, 0xff, RZ, 0xc0, !PT ;  /* 0x000000ff05ff7812 */ /* 0x000fc4000780c0ff */
[----:B------:R-:W-:Y:S02]  /*6160*/  ISETP.GT.U32.AND P1, PT, R9, 0x11, PT ;  /* 0x000000110900780c */ /* 0x000fe40003f24070 */
[----:B------:R-:W-:-:S04]  /*6170*/  SEL R5, RZ, 0x1, !P0 ;  /* 0x00000001ff057807 */ /* 0x000fc80004000000 */
[----:B------:R-:W-:Y:S02]  /*6180*/  LOP3.LUT R6, R6, R5, RZ, 0xfc, !PT ;  /* 0x0000000506067212 */ /* 0x000fe400078efcff */
[----:B-1----:R-:W-:-:S13]  /*6190*/  LOP3.LUT P2, RZ, R50, UR5, R7, 0x40, !PT ;  /* 0x0000000532ff7c12 */ /* 0x002fda000f844007 */
[----:B--2---:R-:W-:Y:S05]  /*61a0*/  @!P2 BRA.DIV UR4, `(.L_x_97) ;  /* 0x0000006e04a8a947 */ /* 0x004fea000b800000 */
[----:B------:R-:W-:Y:S01]  /*61b0*/  NOP ;  /* 0x0000000000007918 */ /* 0x000fe20000000000 */
.L_x_263:
[----:B------:R-:W-:Y:S01]  /*61c0*/  BSSY.RECONVERGENT B2, `(.L_x_98) ;  /* 0x000008e000027945 */ /* 0x000fe20003800200 */
[----:B------:R-:W-:-:S03]  /*61d0*/  PRMT R5, RZ, 0x7610, R5 ;  /* 0x00007610ff057816 */ /* 0x000fc60000000005 */
[----:B------:R-:W-:Y:S05]  /*61e0*/  @P1 BRA `(.L_x_99) ;  /* 0x00000008002c1947 */ /* 0x000fea0003800000 */
[----:B------:R-:W-:Y:S01]  /*61f0*/  IMAD.MOV.U32 R7, RZ, RZ, RZ ;  /* 0x000000ffff077224 */ /* 0x000fe200078e00ff */
[----:B------:R-:W-:-:S07]  /*6200*/  PRMT R5, RZ, 0x7610, R5 ;  /* 0x00007610ff057816 */ /* 0x000fce0000000005 */
.L_x_109:
[----:B------:R-:W1:Y:S01]  /*6210*/  LDS.U16 R11, [R35] ;  /* 0x00000000230b7984 */ /* 0x000e620000000400 */
[----:B------:R-:W-:Y:S01]  /*6220*/  IMAD.MOV.U32 R8, RZ, RZ, 0x1 ;  /* 0x00000001ff087424 */ /* 0x000fe200078e00ff */
[----:B------:R-:W-:Y:S02]  /*6230*/  BSSY.RELIABLE B3, `(.L_x_100) ;  /* 0x0000083000037945 */ /* 0x000fe40003800100 */
[----:B------:R-:W2:Y:S02]  /*6240*/  LDS.U16 R13, [R36] ;  /* 0x00000000240d7984 */ /* 0x000ea40000000400 */
[----:B------:R-:W-:Y:S02]  /*6250*/  SHF.L.U32 R8, R8, R7, RZ ;  /* 0x0000000708087219 */ /* 0x000fe400000006ff */
[----:B------:R-:W3:Y:S04]  /*6260*/  LDS.U16 R15, [R37] ;  /* 0x00000000250f7984 */ /* 0x000ee80000000400 */
[----:B------:R-:W4:Y:S04]  /*6270*/  LDS.U16 R17, [R38] ;  /* 0x0000000026117984 */ /* 0x000f280000000400 */
[----:B------:R-:W5:Y:S04]  /*6280*/  LDS.U16 R19, [R39] ;  /* 0x0000000027137984 */ /* 0x000f680000000400 */
[----:B------:R-:W0:Y:S04]  /*6290*/  LDS.U16 R21, [R40] ;  /* 0x0000000028157984 */ /* 0x000e280000000400 */
[----:B------:R-:W0:Y:S04]  /*62a0*/  LDS.U16 R23, [R41] ;  /* 0x0000000029177984 */ /* 0x000e280000000400 */
[----:B------:R-:W0:Y:S04]  /*62b0*/  LDS.U16 R55, [R42] ;  /* 0x000000002a377984 */ /* 0x000e280000000400 */
[----:B------:R-:W0:Y:S01]  /*62c0*/  LDS.U16 R57, [R43] ;  /* 0x000000002b397984 */ /* 0x000e220000000400 */
[----:B-1----:R-:W-:-:S04]  /*62d0*/  LOP3.LUT P2, RZ, R8, R11, RZ, 0xc0, !PT ;  /* 0x0000000b08ff7212 */ /* 0x002fc8000784c0ff */
[----:B------:R-:W-:Y:S02]  /*62e0*/  ISETP.EQ.OR P2, PT, R11, RZ, !P2 ;  /* 0x000000ff0b00720c */ /* 0x000fe40005742670 */
[----:B------:R-:W-:Y:S02]  /*62f0*/  CS2R R10, SRZ ;  /* 0x00000000000a7805 */ /* 0x000fe4000001ff00 */
[C---:B--2---:R-:W-:Y:S02]  /*6300*/  LOP3.LUT P4, RZ, R8.reuse, R13, RZ, 0xc0, !PT ;  /* 0x0000000d08ff7212 */ /* 0x044fe4000788c0ff */
[C---:B---3--:R-:W-:Y:S02]  /*6310*/  LOP3.LUT P1, RZ, R8.reuse, R15, RZ, 0xc0, !PT ;  /* 0x0000000f08ff7212 */ /* 0x048fe4000782c0ff */
[----:B------:R-:W-:Y:S02]  /*6320*/  ISETP.EQ.OR P4, PT, R13, RZ, !P4 ;  /* 0x000000ff0d00720c */ /* 0x000fe40006782670 */
[----:B----4-:R-:W-:-:S02]  /*6330*/  LOP3.LUT P0, RZ, R8, R17, RZ, 0xc0, !PT ;  /* 0x0000001108ff7212 */ /* 0x010fc4000780c0ff */
[----:B------:R-:W-:Y:S02]  /*6340*/  ISETP.EQ.OR P1, PT, R15, RZ, !P1 ;  /* 0x000000ff0f00720c */ /* 0x000fe40004f22670 */
[----:B------:R-:W-:Y:S01]  /*6350*/  ISETP.EQ.OR P0, PT, R17, RZ, !P0 ;  /* 0x000000ff1100720c */ /* 0x000fe20004702670 */
[----:B------:R-:W-:Y:S01]  /*6360*/  @!P2 IMAD.MOV.U32 R11, RZ, RZ, R30 ;  /* 0x000000ffff0ba224 */ /* 0x000fe200078e001e */
[C---:B-----5:R-:W-:Y:S01]  /*6370*/  LOP3.LUT P3, RZ, R8.reuse, R19, RZ, 0xc0, !PT ;  /* 0x0000001308ff7212 */ /* 0x060fe2000786c0ff */
[----:B------:R-:W-:Y:S01]  /*6380*/  @!P2 IMAD.MOV.U32 R10, RZ, RZ, 0x1 ;  /* 0x00000001ff0aa424 */ /* 0x000fe200078e00ff */
[----:B0-----:R-:W-:Y:S02]  /*6390*/  LOP3.LUT P2, RZ, R8, R21, RZ, 0xc0, !PT ;  /* 0x0000001508ff7212 */ /* 0x001fe4000784c0ff */
[----:B------:R-:W-:Y:S01]  /*63a0*/  ISETP.EQ.OR P3, PT, R19, RZ, !P3 ;  /* 0x000000ff1300720c */ /* 0x000fe20005f62670 */
[----:B------:R-:W-:Y:S01]  /*63b0*/  @!P4 VIADD R10, R10, 0x1 ;  /* 0x000000010a0ac836 */ /* 0x000fe20000000000 */
[----:B------:R-:W-:-:S02]  /*63c0*/  @!P4 LOP3.LUT R11, R29, R11, RZ, 0xfc, !PT ;  /* 0x0000000b1d0bc212 */ /* 0x000fc400078efcff */
[----:B------:R-:W-:Y:S01]  /*63d0*/  ISETP.EQ.OR P2, PT, R21, RZ, !P2 ;  /* 0x000000ff1500720c */ /* 0x000fe20005742670 */
[----:B------:R-:W-:Y:S01]  /*63e0*/  @!P1 VIADD R10, R10, 0x1 ;  /* 0x000000010a0a9836 */ /* 0x000fe20000000000 */
[----:B------:R-:W-:Y:S02]  /*63f0*/  LOP3.LUT P5, RZ, R8, R23, RZ, 0xc0, !PT ;  /* 0x0000001708ff7212 */ /* 0x000fe400078ac0ff */
[----:B------:R-:W-:Y:S01]  /*6400*/  @!P1 LOP3.LUT R11, R28, R11, RZ, 0xfc, !PT ;  /* 0x0000000b1c0b9212 */ /* 0x000fe200078efcff */
[----:B------:R-:W-:Y:S01]  /*6410*/  @!P0 VIADD R10, R10, 0x1 ;  /* 0x000000010a0a8836 */ /* 0x000fe20000000000 */
[----:B------:R-:W-:Y:S02]  /*6420*/  LOP3.LUT P4, RZ, R8, R55, RZ, 0xc0, !PT ;  /* 0x0000003708ff7212 */ /* 0x000fe4000788c0ff */
[----:B------:R-:W-:Y:S01]  /*6430*/  ISETP.EQ.OR P5, PT, R23, RZ, !P5 ;  /* 0x000000ff1700720c */ /* 0x000fe20006fa2670 */
[----:B------:R-:W-:Y:S01]  /*6440*/  @!P3 VIADD R10, R10, 0x1 ;  /* 0x000000010a0ab836 */ /* 0x000fe20000000000 */
[----:B------:R-:W-:-:S02]  /*6450*/  @!P0 LOP3.LUT R11, R27, R11, RZ, 0xfc, !PT ;  /* 0x0000000b1b0b8212 */ /* 0x000fc400078efcff */
[----:B------:R-:W-:Y:S01]  /*6460*/  ISETP.EQ.OR P4, PT, R55, RZ, !P4 ;  /* 0x000000ff3700720c */ /* 0x000fe20006782670 */
[----:B------:R-:W-:Y:S01]  /*6470*/  @!P2 VIADD R10, R10, 0x1 ;  /* 0x000000010a0aa836 */ /* 0x000fe20000000000 */
[----:B------:R-:W-:Y:S02]  /*6480*/  LOP3.LUT P1, RZ, R8, R57, RZ, 0xc0, !PT ;  /* 0x0000003908ff7212 */ /* 0x000fe4000782c0ff */
[----:B------:R-:W-:Y:S02]  /*6490*/  @!P3 LOP3.LUT R11, R26, R11, RZ, 0xfc, !PT ;  /* 0x0000000b1a0bb212 */ /* 0x000fe400078efcff */
[----:B------:R-:W-:Y:S02]  /*64a0*/  ISETP.EQ.OR P1, PT, R57, RZ, !P1 ;  /* 0x000000ff3900720c */ /* 0x000fe40004f22670 */
[----:B------:R-:W-:Y:S01]  /*64b0*/  @!P2 LOP3.LUT R11, R25, R11, RZ, 0xfc, !PT ;  /* 0x0000000b190ba212 */ /* 0x000fe200078efcff */
[----:B------:R-:W-:-:S03]  /*64c0*/  @!P5 VIADD R10, R10, 0x1 ;  /* 0x000000010a0ad836 */ /* 0x000fc60000000000 */
[----:B------:R-:W-:Y:S01]  /*64d0*/  @!P5 LOP3.LUT R11, R24, R11, RZ, 0xfc, !PT ;  /* 0x0000000b180bd212 */ /* 0x000fe200078efcff */
[----:B------:R-:W-:-:S03]  /*64e0*/  @!P4 VIADD R10, R10, 0x1 ;  /* 0x000000010a0ac836 */ /* 0x000fc60000000000 */
[----:B------:R-:W-:-:S03]  /*64f0*/  @!P4 LOP3.LUT R11, R3, R11, RZ, 0xfc, !PT ;  /* 0x0000000b030bc212 */ /* 0x000fc600078efcff */
[----:B------:R-:W-:Y:S01]  /*6500*/  @!P1 VIADD R10, R10, 0x1 ;  /* 0x000000010a0a9836 */ /* 0x000fe20000000000 */
[----:B------:R-:W-:-:S04]  /*6510*/  @!P1 LOP3.LUT R11, R2, R11, RZ, 0xfc, !PT ;  /* 0x0000000b020b9212 */ /* 0x000fc800078efcff */
[----:B------:R-:W-:-:S06]  /*6520*/  LOP3.LUT R13, R11, 0xffff, RZ, 0xc0, !PT ;  /* 0x0000ffff0b0d7812 */ /* 0x000fcc00078ec0ff */
[----:B------:R-:W0:Y:S02]  /*6530*/  POPC R13, R13 ;  /* 0x0000000d000d7309 */ /* 0x000e240000000000 */
[----:B0-----:R-:W-:-:S04]  /*6540*/  ISETP.NE.AND P0, PT, R13, 0x1, PT ;  /* 0x000000010d00780c */ /* 0x001fc80003f05270 */
[----:B------:R-:W-:-:S13]  /*6550*/  ISETP.LT.U32.OR P0, PT, R10, 0x2, P0 ;  /* 0x000000020a00780c */ /* 0x000fda0000701470 */
[----:B------:R-:W-:Y:S05]  /*6560*/  @P0 BRA `(.L_x_101) ;  /* 0x00000004003c0947 */ /* 0x000fea0003800000 */
[----:B------:R-:W0:Y:S01]  /*6570*/  BREV R11, R11 ;  /* 0x0000000b000b7301 */ /* 0x000e220000000000 */
[----:B------:R-:W1:Y:S01]  /*6580*/  S2R R15, SR_CgaCtaId ;  /* 0x00000000000f7919 */ /* 0x000e620000008800 */
[----:B------:R-:W-:-:S06]  /*6590*/  MOV R14, 0x400 ;  /* 0x00000400000e7802 */ /* 0x000fcc0000000f00 */
[----:B0-----:R-:W0:Y:S02]  /*65a0*/  FLO.U32.SH R13, R11 ;  /* 0x0000000b000d7300 */ /* 0x001e2400000e0400 */
[----:B0-----:R-:W-:Y:S01]  /*65b0*/  IMAD.HI R10, R13, 0x55555556, RZ ;  /* 0x555555560d0a7827 */ /* 0x001fe200078e02ff */
[----:B-1----:R-:W-:-:S04]  /*65c0*/  LEA R14, R15, R14, 0x18 ;  /* 0x0000000e0f0e7211 */ /* 0x002fc800078ec0ff */
[----:B------:R-:W-:-:S05]  /*65d0*/  LEA.HI R10, R10, R10, RZ, 0x1 ;  /* 0x0000000a0a0a7211 */ /* 0x000fca00078f08ff */
[----:B------:R-:W-:-:S04]  /*65e0*/  IMAD R10, R10, 0x3, RZ ;  /* 0x000000030a0a7824 */ /* 0x000fc800078e02ff */
[----:B------:R-:W-:Y:S02]  /*65f0*/  IMAD.IADD R17, R13, 0x1, -R10 ;  /* 0x000000010d117824 */ /* 0x000fe400078e0a0a */
[----:B------:R-:W-:Y:S02]  /*6600*/  VIADD R15, R10, 0x2 ;  /* 0x000000020a0f7836 */ /* 0x000fe40000000000 */
[----:B------:R-:W-:-:S04]  /*6610*/  IMAD R17, R17, 0x3, RZ ;  /* 0x0000000311117824 */ /* 0x000fc800078e02ff */
[C---:B------:R-:W-:Y:S02]  /*6620*/  VIADD R13, R17.reuse, 0x1 ;  /* 0x00000001110d7836 */ /* 0x040fe40000000000 */
[----:B------:R-:W-:-:S07]  /*6630*/  VIADD R11, R17, 0x2 ;  /* 0x00000002110b7836 */ /* 0x000fce0000000000 */
.L_x_108:
[----:B------:R-:W-:Y:S01]  /*6640*/  ISETP.GT.U32.AND P1, PT, R9, 0x8, PT ;  /* 0x000000080900780c */ /* 0x000fe20003f24070 */
[----:B------:R-:W-:Y:S01]  /*6650*/  IMAD R19, R10, 0x9, R17 ;  /* 0x000000090a137824 */ /* 0x000fe200078e0211 */
[----:B------:R-:W-:Y:S02]  /*6660*/  BSSY.RELIABLE B4, `(.L_x_102) ;  /* 0x0000014000047945 */ /* 0x000fe40003800100 */
[----:B------:R-:W-:-:S04]  /*6670*/  SEL R16, R17, R10, P1 ;  /* 0x0000000a11107207 */ /* 0x000fc80000800000 */
[----:B------:R-:W-:Y:S01]  /*6680*/  ISETP.NE.AND P0, PT, R31, R16, PT ;  /* 0x000000101f00720c */ /* 0x000fe20003f05270 */
[----:B------:R-:W-:-:S12]  /*6690*/  IMAD R16, R19, 0x2, R14 ;  /* 0x0000000213107824 */ /* 0x000fd800078e020e */
[----:B------:R-:W-:Y:S05]  /*66a0*/  @!P0 BRA `(.L_x_103) ;  /* 0x00000000003c8947 */ /* 0x000fea0003800000 */
        /* <DEDUP_REMOVED lines=15> */
.L_x_103:
[----:B------:R-:W-:Y:S05]  /*67a0*/  BSYNC.RELIABLE B4 ;  /* 0x0000000000047941 */ /* 0x000fea0003800100 */
.L_x_102:
[----:B------:R-:W-:Y:S01]  /*67b0*/  SEL R18, R13, R10, P1 ;  /* 0x0000000a0d127207 */ /* 0x000fe20000800000 */
[----:B------:R-:W-:Y:S03]  /*67c0*/  BSSY.RELIABLE B4, `(.L_x_104) ;  /* 0x0000012000047945 */ /* 0x000fe60003800100 */
[----:B------:R-:W-:-:S13]  /*67d0*/  ISETP.NE.AND P0, PT, R31, R18, PT ;  /* 0x000000121f00720c */ /* 0x000fda0003f05270 */
        /* <DEDUP_REMOVED lines=16> */
.L_x_105:
[----:B------:R-:W-:Y:S05]  /*68e0*/  BSYNC.RELIABLE B4 ;  /* 0x0000000000047941 */ /* 0x000fea0003800100 */
.L_x_104:
        /* <DEDUP_REMOVED lines=19> */
.L_x_107:
[----:B------:R-:W-:Y:S05]  /*6a20*/  BSYNC.RELIABLE B4 ;  /* 0x0000000000047941 */ /* 0x000fea0003800100 */
.L_x_106:
[C---:B------:R-:W-:Y:S01]  /*6a30*/  ISETP.GE.AND P0, PT, R10.reuse, R15, PT ;  /* 0x0000000f0a00720c */ /* 0x040fe20003f06270 */
[----:B------:R-:W-:-:S12]  /*6a40*/  VIADD R10, R10, 0x1 ;  /* 0x000000010a0a7836 */ /* 0x000fd80000000000 */
[----:B------:R-:W-:Y:S05]  /*6a50*/  @!P0 BRA `(.L_x_108) ;  /* 0xfffffff800f88947 */ /* 0x000fea000383ffff */
.L_x_101:
[----:B------:R-:W-:Y:S05]  /*6a60*/  BSYNC.RELIABLE B3 ;  /* 0x0000000000037941 */ /* 0x000fea0003800100 */
.L_x_100:
[----:B------:R-:W-:-:S05]  /*6a70*/  VIADD R7, R7, 0x1 ;  /* 0x0000000107077836 */ /* 0x000fca0000000000 */
[----:B------:R-:W-:-:S13]  /*6a80*/  ISETP.NE.AND P0, PT, R7, 0x9, PT ;  /* 0x000000090700780c */ /* 0x000fda0003f05270 */
[----:B------:R-:W-:Y:S05]  /*6a90*/  @P0 BRA `(.L_x_109) ;  /* 0xfffffff400dc0947 */ /* 0x000fea000383ffff */
.L_x_99:
[----:B------:R-:W-:Y:S05]  /*6aa0*/  BSYNC.RECONVERGENT B2 ;  /* 0x0000000000027941 */ /* 0x000fea0003800200 */
.L_x_98:
[----:B------:R-:W1:Y:S08]  /*6ab0*/  MATCH.ANY R7, R50 ;  /* 0x00000000320773a1 */ /* 0x000e7000000e8000 */
[----:B------:R-:W2:Y:S01]  /*6ac0*/  REDUX.OR UR4, R50 ;  /* 0x00000000320473c4 */ /* 0x000ea20000004000 */
[----:B------:R-:W-:Y:S01]  /*6ad0*/  VOTEU.ANY UR5, UPT, PT ;  /* 0x0000000000057886 */ /* 0x000fe200038e0100 */
[----:B------:R-:W-:-:S02]  /*6ae0*/  LOP3.LUT P0, RZ, R6, 0xff, RZ, 0xc0, !PT ;  /* 0x000000ff06ff7812 */ /* 0x000fc4000780c0ff */
[----:B------:R-:W-:Y:S02]  /*6af0*/  ISETP.NE.AND P1, PT, R50, -0x1, PT ;  /* 0xffffffff3200780c */ /* 0x000fe40003f25270 */
[----:B------:R-:W-:-:S04]  /*6b00*/  SEL R6, RZ, 0x1, !P0 ;  /* 0x00000001ff067807 */ /* 0x000fc80004000000 */
[----:B------:R-:W-:Y:S02]  /*6b10*/  LOP3.LUT R5, R5, R6, RZ, 0xfc, !PT ;  /* 0x0000000605057212 */ /* 0x000fe400078efcff */
[----:B-1----:R-:W-:-:S13]  /*6b20*/  LOP3.LUT P2, RZ, R50, UR5, R7, 0x40, !PT ;  /* 0x0000000532ff7c12 */ /* 0x002fda000f844007 */
[----:B--2---:R-:W-:Y:S05]  /*6b30*/  @!P2 BRA.DIV UR4, `(.L_x_110) ;  /* 0x000000660460a947 */ /* 0x004fea000b800000 */
[----:B------:R-:W-:Y:S01]  /*6b40*/  NOP ;  /* 0x0000000000007918 */ /* 0x000fe20000000000 */
.L_x_266:
[----:B------:R-:W-:Y:S04]  /*6b50*/  BSSY B2, `(.L_x_111) ;  /* 0x00000b2000027945 */ /* 0x000fe80003800000 */
[----:B------:R-:W-:Y:S05]  /*6b60*/  @P1 BRA `(.L_x_112) ;  /* 0x0000000000141947 */ /* 0x000fea0003800000 */
[----:B------:R-:W-:Y:S01]  /*6b70*/  UMOV UR4, 0xffffffff ;  /* 0xffffffff00047882 */ /* 0x000fe20000000000 */
[----:B------:R-:W-:Y:S02]  /*6b80*/  LOP3.LUT P0, RZ, R5, 0xff, RZ, 0xc0, !PT ;  /* 0x000000ff05ff7812 */ /* 0x000fe4000780c0ff */
[----:B------:R-:W-:Y:S11]  /*6b90*/  BRA.DIV UR4, `(.L_x_113) ;  /* 0x0000006604647947 */ /* 0x000ff6000b800000 */
[----:B------:R-:W-:Y:S01]  /*6ba0*/  VOTE.ANY R5, PT, P0 ;  /* 0x0000000000057806 */ /* 0x000fe200000e0100 */
[----:B------:R-:W-:Y:S06]  /*6bb0*/  BRA `(.L_x_114) ;  /* 0x0000000800ac7947 */ /* 0x000fec0003800000 */
.L_x_112:
[----:B------:R-:W1:Y:S01]  /*6bc0*/  REDUX.OR UR4, R50 ;  /* 0x00000000320473c4 */ /* 0x000e620000004000 */
[----:B------:R-:W-:Y:S02]  /*6bd0*/  LOP3.LUT P1, RZ, R5, 0xff, RZ, 0xc0, !PT ;  /* 0x000000ff05ff7812 */ /* 0x000fe4000782c0ff */
[C---:B------:R-:W-:Y:S02]  /*6be0*/  LOP3.LUT R7, R50.reuse, 0x2, RZ, 0xc0, !PT ;  /* 0x0000000232077812 */ /* 0x040fe400078ec0ff */
[C---:B------:R-:W-:Y:S02]  /*6bf0*/  R2P PR, R50.reuse, 0x7c ;  /* 0x0000007c32007804 */ /* 0x040fe40000000000 */
[C---:B------:R-:W-:Y:S02]  /*6c00*/  R2UR P0, URZ, R50.reuse ;  /* 0x0000000032ff72ca */ /* 0x040fe40000000000 */
[----:B------:R-:W-:-:S11]  /*6c10*/  LOP3.LUT R10, R50, 0x1, RZ, 0xc0, !PT ;  /* 0x00000001320a7812 */ /* 0x000fd600078ec0ff */
[----:B-1----:R-:W-:Y:S05]  /*6c20*/  @!P0 BRA.DIV UR4, `(.L_x_115) ;  /* 0x0000006604608947 */ /* 0x002fea000b800000 */
[----:B------:R-:W-:-:S07]  /*6c30*/  VOTE.ANY R5, PT, P1 ;  /* 0x0000000000057806 */ /* 0x000fce00008e0100 */
.L_x_271:
[----:B------:R-:W-:Y:S01]  /*6c40*/  LOP3.LUT R8, R5, R50, RZ, 0xc0, !PT ;  /* 0x0000003205087212 */ /* 0x000fe200078ec0ff */
[----:B------:R-:W-:Y:S01]  /*6c50*/  IMAD.MOV.U32 R6, RZ, RZ, 0x1 ;  /* 0x00000001ff067424 */ /* 0x000fe200078e00ff */
[-C--:B------:R-:W-:Y:S01]  /*6c60*/  LEA.HI R7, R7, R10.reuse, RZ, 0x1f ;  /* 0x0000000a07077211 */ /* 0x080fe200078ff8ff */
[C---:B------:R-:W-:Y:S01]  /*6c70*/  @P3 IMAD.SHL.U32 R14, R5.reuse, 0x10000000, RZ ;  /* 0x10000000050e3824 */ /* 0x040fe200078e00ff */
[----:B------:R-:W-:Y:S01]  /*6c80*/  LOP3.LUT P0, RZ, R50, 0x80, RZ, 0xc0, !PT ;  /* 0x0000008032ff7812 */ /* 0x000fe2000780c0ff */
[----:B------:R-:W-:Y:S01]  /*6c90*/  IMAD.SHL.U32 R13, R8, 0x40000000, RZ ;  /* 0x40000000080d7824 */ /* 0x000fe200078e00ff */
[C---:B------:R-:W-:Y:S02]  /*6ca0*/  LOP3.LUT R8, R5.reuse, 0x1, R50, 0x80, !PT ;  /* 0x0000000105087812 */ /* 0x040fe400078e8032 */
[----:B------:R-:W-:Y:S01]  /*6cb0*/  SHF.L.U32 R11, R6, R10, RZ ;  /* 0x0000000a060b7219 */ /* 0x000fe200000006ff */
[----:B------:R-:W-:Y:S01]  /*6cc0*/  @P2 IMAD.SHL.U32 R10, R5, 0x20000000, RZ ;  /* 0x20000000050a2824 */ /* 0x000fe200078e00ff */
[----:B------:R-:W-:-:S02]  /*6cd0*/  SHF.R.S32.HI R13, RZ, 0x1f, R13 ;  /* 0x0000001fff0d7819 */ /* 0x000fc4000001140d */
[----:B------:R-:W-:Y:S02]  /*6ce0*/  @P3 SHF.R.S32.HI R15, RZ, 0x1f, R14 ;  /* 0x0000001fff0f3819 */ /* 0x000fe4000001140e */
[----:B------:R-:W-:Y:S02]  /*6cf0*/  LOP3.LUT R8, R8, R13, R11, 0xf8, !PT ;  /* 0x0000000d08087212 */ /* 0x000fe400078ef80b */
[----:B------:R-:W-:Y:S01]  /*6d00*/  @P2 SHF.L.U32 R13, R6, R7, RZ ;  /* 0x00000007060d2219 */ /* 0x000fe200000006ff */
[----:B------:R-:W-:Y:S01]  /*6d10*/  @P2 VIADD R7, R7, 0x1 ;  /* 0x0000000107072836 */ /* 0x000fe20000000000 */
[----:B------:R-:W-:Y:S01]  /*6d20*/  @P2 SHF.R.S32.HI R11, RZ, 0x1f, R10 ;  /* 0x0000001fff0b2819 */ /* 0x000fe2000001140a */
[----:B------:R-:W-:-:S03]  /*6d30*/  @P4 IMAD.SHL.U32 R10, R5, 0x8000000, RZ ;  /* 0x08000000050a4824 */ /* 0x000fc600078e00ff */
[----:B------:R-:W-:Y:S01]  /*6d40*/  @P3 SHF.L.U32 R14, R6, R7, RZ ;  /* 0x00000007060e3219 */ /* 0x000fe200000006ff */
[----:B------:R-:W-:Y:S01]  /*6d50*/  @P3 VIADD R7, R7, 0x1 ;  /* 0x0000000107073836 */ /* 0x000fe20000000000 */
[----:B------:R-:W-:Y:S02]  /*6d60*/  @P2 LOP3.LUT R8, R8, R11, R13, 0xf8, !PT ;  /* 0x0000000b08082212 */ /* 0x000fe400078ef80d */
[----:B------:R-:W-:Y:S01]  /*6d70*/  @P4 SHF.R.S32.HI R11, RZ, 0x1f, R10 ;  /* 0x0000001fff0b4819 */ /* 0x000fe2000001140a */
[----:B------:R-:W-:Y:S01]  /*6d80*/  @P5 IMAD.SHL.U32 R10, R5, 0x4000000, RZ ;  /* 0x04000000050a5824 */ /* 0x000fe200078e00ff */
[----:B------:R-:W-:Y:S02]  /*6d90*/  @P3 LOP3.LUT R8, R8, R15, R14, 0xf8, !PT ;  /* 0x0000000f08083212 */ /* 0x000fe400078ef80e */
[----:B------:R-:W-:Y:S01]  /*6da0*/  @P4 SHF.L.U32 R13, R6, R7, RZ ;  /* 0x00000007060d4219 */ /* 0x000fe200000006ff */
[----:B------:R-:W-:-:S03]  /*6db0*/  @P4 VIADD R7, R7, 0x1 ;  /* 0x0000000107074836 */ /* 0x000fc60000000000 */
[----:B------:R-:W-:Y:S02]  /*6dc0*/  @P4 LOP3.LUT R8, R8, R11, R13, 0xf8, !PT ;  /* 0x0000000b08084212 */ /* 0x000fe400078ef80d */
[----:B------:R-:W-:Y:S01]  /*6dd0*/  @P5 SHF.R.S32.HI R11, RZ, 0x1f, R10 ;  /* 0x0000001fff0b5819 */ /* 0x000fe2000001140a */
[----:B------:R-:W-:Y:S01]  /*6de0*/  @P6 IMAD.SHL.U32 R10, R5, 0x2000000, RZ ;  /* 0x02000000050a6824 */ /* 0x000fe200078e00ff */
[----:B------:R-:W-:Y:S01]  /*6df0*/  @P5 SHF.L.U32 R13, R6, R7, RZ ;  /* 0x00000007060d5219 */ /* 0x000fe200000006ff */
[----:B------:R-:W-:-:S03]  /*6e00*/  @P5 VIADD R7, R7, 0x1 ;  /* 0x0000000107075836 */ /* 0x000fc60000000000 */
[----:B------:R-:W-:Y:S02]  /*6e10*/  @P5 LOP3.LUT R8, R8, R11, R13, 0xf8, !PT ;  /* 0x0000000b08085212 */ /* 0x000fe400078ef80d */
[----:B------:R-:W-:Y:S01]  /*6e20*/  @P6 SHF.R.S32.HI R11, RZ, 0x1f, R10 ;  /* 0x0000001fff0b6819 */ /* 0x000fe2000001140a */
[----:B------:R-:W-:Y:S01]  /*6e30*/  @P0 IMAD.SHL.U32 R10, R5, 0x1000000, RZ ;  /* 0x01000000050a0824 */ /* 0x000fe200078e00ff */
[----:B------:R-:W-:Y:S01]  /*6e40*/  @P6 SHF.L.U32 R14, R6, R7, RZ ;  /* 0x00000007060e6219 */ /* 0x000fe200000006ff */
[----:B------:R-:W-:-:S03]  /*6e50*/  @P6 VIADD R7, R7, 0x1 ;  /* 0x0000000107076836 */ /* 0x000fc60000000000 */
[----:B------:R-:W-:Y:S02]  /*6e60*/  @P0 SHF.R.S32.HI R13, RZ, 0x1f, R10 ;  /* 0x0000001fff0d0819 */ /* 0x000fe4000001140a */
[----:B------:R-:W-:Y:S02]  /*6e70*/  @P6 LOP3.LUT R8, R8, R11, R14, 0xf8, !PT ;  /* 0x0000000b08086212 */ /* 0x000fe400078ef80e */
[----:B------:R-:W-:Y:S01]  /*6e80*/  @P0 SHF.L.U32 R10, R6, R7, RZ ;  /* 0x00000007060a0219 */ /* 0x000fe200000006ff */
[----:B------:R-:W-:-:S03]  /*6e90*/  @P0 VIADD R7, R7, 0x1 ;  /* 0x0000000107070836 */ /* 0x000fc60000000000 */
[----:B------:R-:W-:Y:S02]  /*6ea0*/  @P0 LOP3.LUT R8, R8, R13, R10, 0xf8, !PT ;  /* 0x0000000d08080212 */ /* 0x000fe400078ef80a */
[----:B------:R-:W-:-:S13]  /*6eb0*/  R2P PR, R50.B1, 0x7f ;  /* 0x0000007f32007804 */ /* 0x000fda0000001000 */
[----:B------:R-:W-:-:S05]  /*6ec0*/  @P0 IMAD.SHL.U32 R10, R5, 0x800000, RZ ;  /* 0x00800000050a0824 */ /* 0x000fca00078e00ff */
[----:B------:R-:W-:Y:S02]  /*6ed0*/  @P0 SHF.R.S32.HI R11, RZ, 0x1f, R10 ;  /* 0x0000001fff0b0819 */ /* 0x000fe4000001140a */
[----:B------:R-:W-:Y:S01]  /*6ee0*/  @P0 SHF.L.U32 R10, R6, R7, RZ ;  /* 0x00000007060a0219 */ /* 0x000fe200000006ff */
[----:B------:R-:W-:-:S03]  /*6ef0*/  @P0 VIADD R7, R7, 0x1 ;  /* 0x0000000107070836 */ /* 0x000fc60000000000 */
[----:B------:R-:W-:Y:S01]  /*6f00*/  @P0 LOP3.LUT R8, R8, R11, R10, 0xf8, !PT ;  /* 0x0000000b08080212 */ /* 0x000fe200078ef80a */
[----:B------:R-:W-:Y:S01]  /*6f10*/  @P1 IMAD.SHL.U32 R10, R5, 0x400000, RZ ;  /* 0x00400000050a1824 */ /* 0x000fe200078e00ff */
[----:B------:R-:W-:Y:S01]  /*6f20*/  @P1 SHF.L.U32 R13, R6, R7, RZ ;  /* 0x00000007060d1219 */ /* 0x000fe200000006ff */
[----:B------:R-:W-:Y:S01]  /*6f30*/  @P1 VIADD R7, R7, 0x1 ;  /* 0x0000000107071836 */ /* 0x000fe20000000000 */
[----:B------:R-:W-:Y:S02]  /*6f40*/  LOP3.LUT P0, RZ, R50, 0x8000, RZ, 0xc0, !PT ;  /* 0x0000800032ff7812 */ /* 0x000fe4000780c0ff */
[----:B------:R-:W-:Y:S01]  /*6f50*/  @P1 SHF.R.S32.HI R11, RZ, 0x1f, R10 ;  /* 0x0000001fff0b1819 */ /* 0x000fe2000001140a */
[----:B------:R-:W-:-:S03]  /*6f60*/  @P2 IMAD.SHL.U32 R10, R5, 0x200000, RZ ;  /* 0x00200000050a2824 */ /* 0x000fc600078e00ff */
[----:B------:R-:W-:Y:S01]  /*6f70*/  @P1 LOP3.LUT R8, R8, R11, R13, 0xf8, !PT ;  /* 0x0000000b08081212 */ /* 0x000fe200078ef80d */
[----:B------:R-:W-:Y:S01]  /*6f80*/  @P3 IMAD.SHL.U32 R13, R5, 0x100000, RZ ;  /* 0x00100000050d3824 */ /* 0x000fe200078e00ff */
[----:B------:R-:W-:Y:S02]  /*6f90*/  @P2 SHF.R.S32.HI R11, RZ, 0x1f, R10 ;  /* 0x0000001fff0b2819 */ /* 0x000fe4000001140a */
[----:B------:R-:W-:Y:S01]  /*6fa0*/  @P2 SHF.L.U32 R10, R6, R7, RZ ;  /* 0x00000007060a2219 */ /* 0x000fe200000006ff */
[----:B------:R-:W-:Y:S01]  /*6fb0*/  @P2 VIADD R7, R7, 0x1 ;  /* 0x0000000107072836 */ /* 0x000fe20000000000 */
[----:B------:R-:W-:Y:S02]  /*6fc0*/  @P3 SHF.R.S32.HI R13, RZ, 0x1f, R13 ;  /* 0x0000001fff0d3819 */ /* 0x000fe4000001140d */
[----:B------:R-:W-:Y:S01]  /*6fd0*/  @P2 LOP3.LUT R8, R8, R11, R10, 0xf8, !PT ;  /* 0x0000000b08082212 */ /* 0x000fe200078ef80a */
        /* <DEDUP_REMOVED lines=13> */
[----:B------:R-:W-:Y:S01]  /*70b0*/  @P5 LOP3.LUT R8, R8, R11, R13, 0xf8, !PT ;  /* 0x0000000b08085212 */ /* 0x000fe200078ef80d */
[----:B------:R-:W-:Y:S01]  /*70c0*/  @P0 IMAD.U32 R13, R5, 0x10000, RZ ;  /* 0x00010000050d0824 */ /* 0x000fe200078e00ff */
[----:B------:R-:W-:Y:S02]  /*70d0*/  @P6 SHF.R.S32.HI R11, RZ, 0x1f, R10 ;  /* 0x0000001fff0b6819 */ /* 0x000fe4000001140a */
[----:B------:R-:W-:Y:S01]  /*70e0*/  @P6 SHF.L.U32 R10, R6, R7, RZ ;  /* 0x00000007060a6219 */ /* 0x000fe200000006ff */
[----:B------:R-:W-:Y:S01]  /*70f0*/  @P6 VIADD R7, R7, 0x1 ;  /* 0x0000000107076836 */ /* 0x000fe20000000000 */
        /* <DEDUP_REMOVED lines=38> */
[----:B------:R-:W-:Y:S01]  /*7360*/  @P0 IMAD.SHL.U32 R13, R5, 0x100, RZ ;  /* 0x00000100050d0824 */ /* 0x000fe200078e00ff */
        /* <DEDUP_REMOVED lines=16> */
[----:B------:R-:W-:-:S03]  /*7470*/  @P1 VIADD R7, R7, 0x1 ;  /* 0x0000000107071836 */ /* 0x000fc60000000000 */
        /* <DEDUP_REMOVED lines=23> */
[----:B------:R-:W-:Y:S02]  /*75f0*/  LOP3.LUT R11, R50, R5, RZ, 0xc0, !PT ;  /* 0x00000005320b7212 */ /* 0x000fe400078ec0ff */
[----:B------:R-:W-:Y:S02]  /*7600*/  @P6 SHF.R.S32.HI R5, RZ, 0x1f, R10 ;  /* 0x0000001fff056819 */ /* 0x000fe4000001140a */
[----:B------:R-:W-:Y:S01]  /*7610*/  @P6 SHF.L.U32 R10, R6, R7, RZ ;  /* 0x00000007060a6219 */ /* 0x000fe200000006ff */
[----:B------:R-:W-:Y:S01]  /*7620*/  @P6 VIADD R7, R7, 0x1 ;  /* 0x0000000107076836 */ /* 0x000fe20000000000 */
[----:B------:R-:W-:Y:S02]  /*7630*/  SHF.R.S32.HI R11, RZ, 0x1f, R11 ;  /* 0x0000001fff0b7819 */ /* 0x000fe4000001140b */
[----:B------:R-:W-:-:S02]  /*7640*/  @P6 LOP3.LUT R8, R8, R5, R10, 0xf8, !PT ;  /* 0x0000000508086212 */ /* 0x000fc400078ef80a */
[----:B------:R-:W-:-:S04]  /*7650*/  SHF.L.U32 R5, R6, R7, RZ ;  /* 0x0000000706057219 */ /* 0x000fc800000006ff */
[----:B------:R-:W-:-:S07]  /*7660*/  LOP3.LUT R5, R8, R11, R5, 0xf8, !PT ;  /* 0x0000000b08057212 */ /* 0x000fce00078ef805 */
.L_x_114:
[----:B------:R-:W-:Y:S05]  /*7670*/  BSYNC B2 ;  /* 0x0000000000027941 */ /* 0x000fea0003800000 */
.L_x_111:
[----:B------:R-:W1:Y:S01]  /*7680*/  S2UR UR5, SR_CgaCtaId ;  /* 0x00000000000579c3 */ /* 0x000e620000008800 */
[----:B------:R-:W-:Y:S01]  /*7690*/  ISETP.NE.AND P0, PT, R5, RZ, PT ;  /* 0x000000ff0500720c */ /* 0x000fe20003f05270 */
[----:B------:R-:W-:Y:S02]  /*76a0*/  UMOV UR4, 0x400 ;  /* 0x0000040000047882 */ /* 0x000fe40000000000 */
[----:B-1----:R-:W-:-:S06]  /*76b0*/  ULEA UR4, UR5, UR4, 0x18 ;  /* 0x0000000405047291 */ /* 0x002fcc000f8ec0ff */
[----:B------:R-:W-:-:S04]  /*76c0*/  IMAD.U32 R5, RZ, RZ, UR4 ;  /* 0x00000004ff057e24 */ /* 0x000fc8000f8e00ff */
[----:B------:R-:W-:Y:S01]  /*76d0*/  IMAD R6, R52, 0x2, R5 ;  /* 0x0000000234067824 */ /* 0x000fe200078e0205 */
[----:B------:R-:W-:Y:S06]  /*76e0*/  @!P0 BRA `(.L_x_116) ;  /* 0x00000000004c8947 */ /* 0x000fec0003800000 */
[----:B------:R-:W-:Y:S01]  /*76f0*/  BSSY.RECONVERGENT B2, `(.L_x_117) ;  /* 0x0000008000027945 */ /* 0x000fe20003800200 */
[----:B------:R-:W-:-:S07]  /*7700*/  IMAD.MOV.U32 R8, RZ, RZ, R9 ;  /* 0x000000ffff087224 */ /* 0x000fce00078e0009 */
.L_x_118:
[C---:B------:R-:W-:Y:S01]  /*7710*/  IMAD R7, R8.reuse, 0x2, R5 ;  /* 0x0000000208077824 */ /* 0x040fe200078e0205 */
[C---:B------:R-:W-:Y:S01]  /*7720*/  ISETP.GE.U32.AND P0, PT, R8.reuse, 0x31, PT ;  /* 0x000000310800780c */ /* 0x040fe20003f06070 */
[----:B------:R-:W-:-:S04]  /*7730*/  VIADD R8, R8, 0x20 ;  /* 0x0000002008087836 */ /* 0x000fc80000000000 */
[----:B------:R-:W1:Y:S02]  /*7740*/  LDS.U16 R7, [R7] ;  /* 0x0000000007077984 */ /* 0x000e640000000400 */
[----:B-1----:R-:W-:-:S13]  /*7750*/  ISETP.NE.AND P1, PT, R7, RZ, PT ;  /* 0x000000ff0700720c */ /* 0x002fda0003f25270 */
[----:B------:R-:W-:Y:S05]  /*7760*/  @!P0 BRA P1, `(.L_x_118) ;  /* 0xfffffffc00e88947 */ /* 0x000fea000083ffff */
[----:B------:R-:W-:Y:S05]  /*7770*/  BSYNC.RECONVERGENT B2 ;  /* 0x0000000000027941 */ /* 0x000fea0003800200 */
.L_x_117:
[----:B------:R-:W1:Y:S01]  /*7780*/  REDUX.OR UR4, R50 ;  /* 0x00000000320473c4 */ /* 0x000e620000004000 */
[----:B------:R-:W-:Y:S02]  /*7790*/  R2UR P1, URZ, R50 ;  /* 0x0000000032ff72ca */ /* 0x000fe40000020000 */
[----:B------:R-:W-:-:S11]  /*77a0*/  ISETP.NE.AND P0, PT, R7, RZ, PT ;  /* 0x000000ff0700720c */ /* 0x000fd60003f05270 */
[----:B-1----:R-:W-:Y:S05]  /*77b0*/  @!P1 BRA.DIV UR4, `(.L_x_119) ;  /* 0x0000005a04a09947 */ /* 0x002fea000b800000 */
[----:B------:R-:W-:-:S07]  /*77c0*/  VOTE.ANY R7, PT, !P0 ;  /* 0x0000000000077806 */ /* 0x000fce00040e0100 */
.L_x_274:
[----:B------:R-:W-:-:S13]  /*77d0*/  ISETP.NE.AND P0, PT, R7, RZ, PT ;  /* 0x000000ff0700720c */ /* 0x000fda0003f05270 */
[----:B------:R-:W-:Y:S05]  /*77e0*/  @P0 BRA `(.L_x_120) ;  /* 0x0000004000fc0947 */ /* 0x000fea0003800000 */
[----:B------:R-:W-:-:S05]  /*77f0*/  VIADD R0, R0, 0x1 ;  /* 0x0000000100007836 */ /* 0x000fca0000000000 */
[----:B------:R-:W-:-:S13]  /*7800*/  ISETP.NE.AND P0, PT, R0, R53, PT ;  /* 0x000000350000720c */ /* 0x000fda0003f05270 */
[----:B------:R-:W-:Y:S05]  /*7810*/  @P0 BRA `(.L_x_121) ;  /* 0xffffff9800b80947 */ /* 0x000fea000383ffff */
.L_x_116:
[----:B------:R-:W1:Y:S01]  /*7820*/  LDS.U16 R0, [R5] ;  /* 0x0000000005007984 */ /* 0x000e620000000400 */
[----:B------:R-:W-:Y:S01]  /*7830*/  BSSY.RELIABLE B2, `(.L_x_122) ;  /* 0x0000028000027945 */ /* 0x000fe20003800100 */
[----:B-1----:R-:W-:-:S05]  /*7840*/  VIADD R3, R0, 0xffffffff ;  /* 0xffffffff00037836 */ /* 0x002fca0000000000 */
[----:B------:R-:W-:Y:S02]  /*7850*/  LOP3.LUT R0, R0, 0xffff, R3, 0x48, !PT ;  /* 0x0000ffff00007812 */ /* 0x000fe400078e4803 */
[----:B------:R-:W-:-:S04]  /*7860*/  LOP3.LUT R3, R3, 0xffff, RZ, 0xc0, !PT ;  /* 0x0000ffff03037812 */ /* 0x000fc800078ec0ff */
[----:B------:R-:W-:-:S13]  /*7870*/  ISETP.GT.U32.AND P0, PT, R0, R3, PT ;  /* 0x000000030000720c */ /* 0x000fda0003f04070 */
[----:B------:R-:W-:Y:S05]  /*7880*/  @!P0 BRA `(.L_x_123) ;  /* 0x0000000000888947 */ /* 0x000fea0003800000 */
[----:B------:R-:W-:Y:S02]  /*7890*/  IMAD.MOV.U32 R2, RZ, RZ, RZ ;  /* 0x000000ffff027224 */ /* 0x000fe400078e00ff */
[----:B------:R-:W-:-:S07]  /*78a0*/  IMAD.MOV.U32 R3, RZ, RZ, R5 ;  /* 0x000000ffff037224 */ /* 0x000fce00078e0005 */
.L_x_125:
[----:B------:R-:W-:Y:S01]  /*78b0*/  ISETP.NE.AND P0, PT, R2, 0x50, PT ;  /* 0x000000500200780c */ /* 0x000fe20003f05270 */
[----:B------:R-:W-:-:S12]  /*78c0*/  IMAD.MOV.U32 R0, RZ, RZ, 0x3 ;  /* 0x00000003ff007424 */ /* 0x000fd800078e00ff */
[----:B------:R-:W-:Y:S05]  /*78d0*/  @!P0 BREAK.RELIABLE B2 ;  /* 0x0000000000028942 */ /* 0x000fea0003800100 */
[----:B------:R-:W-:Y:S05]  /*78e0*/  @!P0 BREAK B0 ;  /* 0x0000000000008942 */ /* 0x000fea0003800000 */
[----:B------:R-:W-:Y:S05]  /*78f0*/  @!P0 BRA `(.L_x_124) ;  /* 0x0000005400088947 */ /* 0x000fea0003800000 */
[----:B------:R-:W1:Y:S02]  /*7900*/  LDS.U16 R0, [R3+0x2] ;  /* 0x0000020003007984 */ /* 0x000e640000000400 */
[----:B-1----:R-:W-:-:S05]  /*7910*/  VIADD R7, R0, 0xffffffff ;  /* 0xffffffff00077836 */ /* 0x002fca0000000000 */
[----:B------:R-:W-:Y:S02]  /*7920*/  LOP3.LUT R0, R0, 0xffff, R7, 0x48, !PT ;  /* 0x0000ffff00007812 */ /* 0x000fe400078e4807 */
[----:B------:R-:W-:-:S04]  /*7930*/  LOP3.LUT R7, R7, 0xffff, RZ, 0xc0, !PT ;  /* 0x0000ffff07077812 */ /* 0x000fc800078ec0ff */
[----:B------:R-:W-:-:S13]  /*7940*/  ISETP.GT.U32.AND P0, PT, R0, R7, PT ;  /* 0x000000070000720c */ /* 0x000fda0003f04070 */
        /* <DEDUP_REMOVED lines=13> */
[C---:B------:R-:W-:Y:S02]  /*7a20*/  IMAD R4, R2.reuse, 0x2, R5 ;  /* 0x0000000202047824 */ /* 0x040fe400078e0205 */
[----:B------:R-:W-:-:S03]  /*7a30*/  VIADD R2, R2, 0x4 ;  /* 0x0000000402027836 */ /* 0x000fc60000000000 */
[----:B------:R-:W1:Y:S02]  /*7a40*/  LDS.U16 R0, [R4+0x8] ;  /* 0x0000080004007984 */ /* 0x000e640000000400 */
[----:B-1----:R-:W-:-:S05]  /*7a50*/  VIADD R3, R0, 0xffffffff ;  /* 0xffffffff00037836 */ /* 0x002fca0000000000 */
[----:B------:R-:W-:Y:S02]  /*7a60*/  LOP3.LUT R0, R0, 0xffff, R3, 0x48, !PT ;  /* 0x0000ffff00007812 */ /* 0x000fe400078e4803 */
[----:B------:R-:W-:-:S04]  /*7a70*/  LOP3.LUT R3, R3, 0xffff, RZ, 0xc0, !PT ;  /* 0x0000ffff03037812 */ /* 0x000fc800078ec0ff */
[----:B------:R-:W-:Y:S01]  /*7a80*/  ISETP.GT.U32.AND P0, PT, R0, R3, PT ;  /* 0x000000030000720c */ /* 0x000fe20003f04070 */
[----:B------:R-:W-:-:S12]  /*7a90*/  IMAD R3, R2, 0x2, R5 ;  /* 0x0000000202037824 */ /* 0x000fd800078e0205 */
[----:B------:R-:W-:Y:S05]  /*7aa0*/  @P0 BRA `(.L_x_125) ;  /* 0xfffffffc00800947 */ /* 0x000fea000383ffff */
.L_x_123:
[----:B------:R-:W-:Y:S05]  /*7ab0*/  BSYNC.RELIABLE B2 ;  /* 0x0000000000027941 */ /* 0x000fea0003800100 */
.L_x_122:
[----:B------:R-:W-:Y:S01]  /*7ac0*/  VOTE.ANY R2, PT, PT ;  /* 0x0000000000027806 */ /* 0x000fe200038e0100 */
[----:B------:R-:W-:Y:S01]  /*7ad0*/  BSSY.RECONVERGENT B2, `(.L_x_126) ;  /* 0x000000f000027945 */ /* 0x000fe20003800200 */
[----:B------:R-:W-:Y:S02]  /*7ae0*/  IMAD.MOV.U32 R3, RZ, RZ, 0xa ;  /* 0x0000000aff037424 */ /* 0x000fe400078e00ff */
[----:B------:R-:W-:Y:S01]  /*7af0*/  LOP3.LUT R4, R2, R33, RZ, 0xc0, !PT ;  /* 0x0000002102047212 */ /* 0x000fe200078ec0ff */
[----:B------:R-:W-:Y:S08]  /*7b00*/  POPC R7, R2 ;  /* 0x0000000200077309 */ /* 0x000ff00000000000 */
[----:B------:R-:W1:Y:S02]  /*7b10*/  POPC R4, R4 ;  /* 0x0000000400047309 */ /* 0x000e640000000000 */
[----:B-1----:R-:W-:-:S07]  /*7b20*/  IMAD.MOV.U32 R0, RZ, RZ, R4 ;  /* 0x000000ffff007224 */ /* 0x002fce00078e0004 */
.L_x_127:
[C---:B------:R-:W-:Y:S01]  /*7b30*/  IMAD R8, R0.reuse, 0x2, R5 ;  /* 0x0000000200087824 */ /* 0x040fe200078e0205 */
[C---:B------:R-:W-:Y:S01]  /*7b40*/  ISETP.GE.U32.AND P1, PT, R0.reuse, 0x31, PT ;  /* 0x000000310000780c */ /* 0x040fe20003f26070 */
[----:B------:R-:W-:-:S04]  /*7b50*/  VIADD R0, R0, 0x20 ;  /* 0x0000002000007836 */ /* 0x000fc80000000000 */
[----:B------:R-:W1:Y:S02]  /*7b60*/  LDS.U16 R8, [R8] ;  /* 0x0000000008087984 */ /* 0x000e640000000400 */
[----:B-1----:R-:W1:Y:S02]  /*7b70*/  POPC R10, R8 ;  /* 0x00000008000a7309 */ /* 0x002e640000000000 */
[----:B-1----:R-:W-:-:S04]  /*7b80*/  LOP3.LUT R9, R10, 0xffff, RZ, 0xc0, !PT ;  /* 0x0000ffff0a097812 */ /* 0x002fc800078ec0ff */
[----:B------:R-:W-:-:S13]  /*7b90*/  ISETP.GE.U32.AND P0, PT, R9, 0x2, PT ;  /* 0x000000020900780c */ /* 0x000fda0003f06070 */
[----:B------:R-:W-:Y:S01]  /*7ba0*/  @P0 VIMNMX R3, PT, PT, R10, R3, PT ;  /* 0x000000030a030248 */ /* 0x000fe20003fe0100 */
[----:B------:R-:W-:Y:S06]  /*7bb0*/  @!P1 BRA `(.L_x_127) ;  /* 0xfffffffc00dc9947 */ /* 0x000fec000383ffff */
[----:B------:R-:W-:Y:S05]  /*7bc0*/  BSYNC.RECONVERGENT B2 ;  /* 0x0000000000027941 */ /* 0x000fea0003800200 */
.L_x_126:
[----:B------:R-:W-:Y:S01]  /*7bd0*/  ISETP.GE.U32.AND P0, PT, R7, 0x2, PT ;  /* 0x000000020700780c */ /* 0x000fe20003f06070 */
[----:B------:R-:W-:-:S12]  /*7be0*/  BSSY B2, `(.L_x_128) ;  /* 0x0000051000027945 */ /* 0x000fd80003800000 */
[----:B------:R-:W-:Y:S05]  /*7bf0*/  @!P0 BRA `(.L_x_129) ;  /* 0x00000004003c8947 */ /* 0x000fea0003800000 */
[----:B------:R-:W-:Y:S01]  /*7c00*/  ISETP.NE.AND P1, PT, R2, -0x1, PT ;  /* 0xffffffff0200780c */ /* 0x000fe20003f25270 */
[----:B------:R-:W-:-:S12]  /*7c10*/  IMAD.MOV.U32 R0, RZ, RZ, R7 ;  /* 0x000000ffff007224 */ /* 0x000fd800078e0007 */
.L_x_138:
[----:B------:R-:W-:Y:S01]  /*7c20*/  BSSY B3, `(.L_x_130) ;  /* 0x0000048000037945 */ /* 0x000fe20003800000 */
[----:B------:R-:W-:-:S03]  /*7c30*/  SHF.R.U32.HI R16, RZ, 0x1, R0 ;  /* 0x00000001ff107819 */ /* 0x000fc60000011600 */
[----:B------:R-:W-:Y:S05]  /*7c40*/  @P1 BRA `(.L_x_131) ;  /* 0x0000000000101947 */ /* 0x000fea0003800000 */
[----:B------:R-:W-:-:S03]  /*7c50*/  UMOV UR4, 0xffffffff ;  /* 0xffffffff00047882 */ /* 0x000fc60000000000 */
[----:B------:R-:W-:Y:S05]  /*7c60*/  BRA.DIV UR4, `(.L_x_132) ;  /* 0x0000005604987947 */ /* 0x000fea000b800000 */
[----:B------:R3:W4:Y:S01]  /*7c70*/  SHFL.DOWN PT, R8, R3, R16, 0x1f ;  /* 0x08001f1003087589 */ /* 0x00072200000e0000 */
[----:B------:R-:W-:Y:S05]  /*7c80*/  BRA `(.L_x_133) ;  /* 0x0000000400047947 */ /* 0x000fea0003800000 */
.L_x_131:
[----:B------:R-:W1:Y:S01]  /*7c90*/  S2R R9, SR_LANEID ;  /* 0x0000000000097919 */ /* 0x000e620000000000 */
[----:B------:R-:W-:Y:S01]  /*7ca0*/  VIADD R8, R16, 0x1 ;  /* 0x0000000110087836 */ /* 0x000fe20000000000 */
[----:B------:R-:W-:Y:S01]  /*7cb0*/  BSSY.RECONVERGENT B4, `(.L_x_134) ;  /* 0x0000011000047945 */ /* 0x000fe20003800200 */
[----:B------:R-:W-:Y:S01]  /*7cc0*/  PLOP3.LUT P0, PT, PT, PT, PT, 0x8, 0x80 ;  /* 0x000000000080781c */ /* 0x000fe20003f0e170 */
[----:B------:R-:W-:Y:S02]  /*7cd0*/  IMAD.MOV.U32 R10, RZ, RZ, R2 ;  /* 0x000000ffff0a7224 */ /* 0x000fe400078e0002 */
[----:B------:R-:W-:Y:S01]  /*7ce0*/  ISETP.EQ.AND P2, PT, R8, RZ, PT ;  /* 0x000000ff0800720c */ /* 0x000fe20003f42270 */
[----:B-1----:R-:W-:-:S12]  /*7cf0*/  IMAD.MOV.U32 R11, RZ, RZ, R9 ;  /* 0x000000ffff0b7224 */ /* 0x002fd800078e0009 */
[----:B------:R-:W-:Y:S05]  /*7d00*/  @P2 BRA `(.L_x_135) ;  /* 0x00000000001c2947 */ /* 0x000fea0003800000 */
[----:B------:R-:W-:-:S13]  /*7d10*/  ISETP.GT.AND P2, PT, R8, RZ, PT ;  /* 0x000000ff0800720c */ /* 0x000fda0003f44270 */
[----:B------:R-:W-:Y:S05]  /*7d20*/  @P2 BRA `(.L_x_136) ;  /* 0x0000000000242947 */ /* 0x000fea0003800000 */
[----:B------:R-:W1:Y:S01]  /*7d30*/  BREV R10, R10 ;  /* 0x0000000a000a7301 */ /* 0x000e620000000000 */
[----:B------:R-:W-:Y:S01]  /*7d40*/  PLOP3.LUT P0, PT, PT, PT, PT, 0x80, 0x8 ;  /* 0x000000000008781c */ /* 0x000fe20003f0f070 */
[----:B------:R-:W-:Y:S01]  /*7d50*/  IMAD.MOV R8, RZ, RZ, -R8 ;  /* 0x000000ffff087224 */ /* 0x000fe200078e0a08 */
[----:B------:R-:W-:Y:S01]  /*7d60*/  IADD3 R11, PT, PT, -R11, 0x1f, RZ ;  /* 0x0000001f0b0b7810 */ /* 0x000fe20007ffe1ff */
[----:B------:R-:W-:Y:S10]  /*7d70*/  BRA `(.L_x_136) ;  /* 0x0000000000107947 */ /* 0x000ff40003800000 */
.L_x_135:
[----:B------:R-:W-:-:S05]  /*7d80*/  IMAD.MOV.U32 R8, RZ, RZ, 0x1 ;  /* 0x00000001ff087424 */ /* 0x000fca00078e00ff */
[----:B------:R-:W-:Y:S01]  /*7d90*/  SHF.L.U32 R13, R8, R11, RZ ;  /* 0x0000000b080d7219 */ /* 0x000fe200000006ff */
[----:B------:R-:W-:-:S03]  /*7da0*/  IMAD.MOV.U32 R8, RZ, RZ, 0x1 ;  /* 0x00000001ff087424 */ /* 0x000fc600078e00ff */
[----:B------:R-:W-:-:S07]  /*7db0*/  LOP3.LUT R10, R10, R13, RZ, 0xc0, !PT ;  /* 0x0000000d0a0a7212 */ /* 0x000fce00078ec0ff */
.L_x_136:
[----:B------:R-:W-:Y:S05]  /*7dc0*/  BSYNC.RECONVERGENT B4 ;  /* 0x0000000000047941 */ /* 0x000fea0003800200 */
.L_x_134:
[----:B------:R-:W-:Y:S01]  /*7dd0*/  IMAD.MOV.U32 R12, RZ, RZ, -0x1 ;  /* 0xffffffffff0c7424 */ /* 0x000fe200078e00ff */
[----:B------:R-:W2:Y:S01]  /*7de0*/  REDUX.OR UR4, R2 ;  /* 0x00000000020473c4 */ /* 0x000ea20000004000 */
[----:B------:R-:W-:-:S03]  /*7df0*/  VOTEU.ANY UR5, UPT, PT ;  /* 0x0000000000057886 */ /* 0x000fc600038e0100 */
[----:B------:R-:W-:-:S04]  /*7e00*/  SHF.L.U32 R11, R12, R11, RZ ;  /* 0x0000000b0c0b7219 */ /* 0x000fc800000006ff */
[----:B-1----:R-:W-:-:S04]  /*7e10*/  LOP3.LUT R11, R10, R11, RZ, 0xc0, !PT ;  /* 0x0000000b0a0b7212 */ /* 0x002fc800078ec0ff */
[----:B------:R-:W-:Y:S01]  /*7e20*/  PRMT R10, R11, 0x7710, RZ ;  /* 0x000077100b0a7816 */ /* 0x000fe200000000ff */
[----:B------:R-:W-:Y:S08]  /*7e30*/  POPC R13, R11 ;  /* 0x0000000b000d7309 */ /* 0x000ff00000000000 */
[----:B------:R-:W1:Y:S02]  /*7e40*/  POPC R15, R10 ;  /* 0x0000000a000f7309 */ /* 0x000e640000000000 */
[----:B-1----:R-:W-:Y:S01]  /*7e50*/  ISETP.LT.U32.AND P2, PT, R15, R8, PT ;  /* 0x000000080f00720c */ /* 0x002fe20003f41070 */
[----:B------:R-:W-:-:S05]  /*7e60*/  IMAD.IADD R15, R8, 0x1, -R15 ;  /* 0x00000001080f7824 */ /* 0x000fca00078e0a0f */
[----:B------:R-:W-:-:S07]  /*7e70*/  SEL R15, R15, R8, P2 ;  /* 0x000000080f0f7207 */ /* 0x000fce0001000000 */
[----:B------:R-:W-:-:S04]  /*7e80*/  @P2 SHF.R.U32.HI R11, RZ, 0x10, R11 ;  /* 0x00000010ff0b2819 */ /* 0x000fc8000001160b */
[----:B------:R-:W-:-:S06]  /*7e90*/  PRMT R12, R11, 0x7770, RZ ;  /* 0x000077700b0c7816 */ /* 0x000fcc00000000ff */
[----:B------:R-:W1:Y:S02]  /*7ea0*/  POPC R12, R12 ;  /* 0x0000000c000c7309 */ /* 0x000e640000000000 */
[----:B-1----:R-:W-:-:S13]  /*7eb0*/  ISETP.LT.U32.AND P3, PT, R12, R15, PT ;  /* 0x0000000f0c00720c */ /* 0x002fda0003f61070 */
[----:B------:R-:W-:Y:S01]  /*7ec0*/  @P3 SHF.R.U32.HI R11, RZ, 0x8, R11 ;  /* 0x00000008ff0b3819 */ /* 0x000fe2000001160b */
[----:B------:R-:W-:-:S03]  /*7ed0*/  @P3 IMAD.IADD R15, R15, 0x1, -R12 ;  /* 0x000000010f0f3824 */ /* 0x000fc600078e0a0c */
[----:B------:R-:W-:-:S06]  /*7ee0*/  SGXT.U32 R14, R11, 0x4 ;  /* 0x000000040b0e781a */ /* 0x000fcc0000000000 */
[----:B------:R-:W1:Y:S02]  /*7ef0*/  POPC R14, R14 ;  /* 0x0000000e000e7309 */ /* 0x000e640000000000 */
[----:B-1----:R-:W-:-:S13]  /*7f00*/  ISETP.LT.U32.AND P4, PT, R14, R15, PT ;  /* 0x0000000f0e00720c */ /* 0x002fda0003f81070 */
[----:B------:R-:W-:Y:S01]  /*7f10*/  @P4 SHF.R.U32.HI R11, RZ, 0x4, R11 ;  /* 0x00000004ff0b4819 */ /* 0x000fe2000001160b */
[----:B------:R-:W-:-:S03]  /*7f20*/  @P4 IMAD.IADD R15, R15, 0x1, -R14 ;  /* 0x000000010f0f4824 */ /* 0x000fc600078e0a0e */
[----:B------:R-:W-:Y:S02]  /*7f30*/  SHF.R.U32.HI R17, RZ, 0x1, R11 ;  /* 0x00000001ff117819 */ /* 0x000fe4000001160b */
[----:B------:R-:W-:Y:S02]  /*7f40*/  SGXT.U32 R10, R11, 0x1 ;  /* 0x000000010b0a781a */ /* 0x000fe40000000000 */
[----:B------:R-:W-:-:S05]  /*7f50*/  SGXT.U32 R17, R17, 0x1 ;  /* 0x000000011111781a */ /* 0x000fca0000000000 */
[----:B------:R-:W-:-:S05]  /*7f60*/  IMAD.IADD R10, R10, 0x1, R17 ;  /* 0x000000010a0a7824 */ /* 0x000fca00078e0211 */
[----:B------:R-:W-:-:S13]  /*7f70*/  ISETP.LT.U32.AND P5, PT, R10, R15, PT ;  /* 0x0000000f0a00720c */ /* 0x000fda0003fa1070 */
[----:B------:R-:W-:Y:S01]  /*7f80*/  @P5 SHF.R.U32.HI R11, RZ, 0x2, R11 ;  /* 0x00000002ff0b5819 */ /* 0x000fe2000001160b */
[----:B------:R-:W-:Y:S01]  /*7f90*/  @P5 IMAD.IADD R15, R15, 0x1, -R10 ;  /* 0x000000010f0f5824 */ /* 0x000fe200078e0a0a */
[----:B------:R-:W-:Y:S02]  /*7fa0*/  SEL R10, RZ, 0x10, !P2 ;  /* 0x00000010ff0a7807 */ /* 0x000fe40005000000 */
[----:B------:R-:W-:Y:S02]  /*7fb0*/  SGXT.U32 R12, R11, 0x1 ;  /* 0x000000010b0c781a */ /* 0x000fe40000000000 */
[----:B------:R-:W1:Y:S01]  /*7fc0*/  MATCH.ANY R11, R2 ;  /* 0x00000000020b73a1 */ /* 0x000e6200000e8000 */
[----:B------:R-:W-:Y:S01]  /*7fd0*/  @P3 VIADD R10, R10, 0x8 ;  /* 0x000000080a0a3836 */ /* 0x000fe20000000000 */
[----:B------:R-:W-:-:S03]  /*7fe0*/  ISETP.LT.U32.AND P2, PT, R12, R15, PT ;  /* 0x0000000f0c00720c */ /* 0x000fc60003f41070 */
[----:B------:R-:W-:-:S04]  /*7ff0*/  @P4 VIADD R10, R10, 0x4 ;  /* 0x000000040a0a4836 */ /* 0x000fc80000000000 */
[----:B------:R-:W-:-:S06]  /*8000*/  @P5 VIADD R10, R10, 0x2 ;  /* 0x000000020a0a5836 */ /* 0x000fcc0000000000 */
[----:B------:R-:W-:Y:S01]  /*8010*/  @P2 VIADD R10, R10, 0x1 ;  /* 0x000000010a0a2836 */ /* 0x000fe20000000000 */
[----:B------:R-:W-:-:S04]  /*8020*/  ISETP.LT.AND P2, PT, R13, R8, PT ;  /* 0x000000080d00720c */ /* 0x000fc80003f41270 */
[----:B------:R-:W-:-:S04]  /*8030*/  @P0 IADD3 R10, PT, PT, -R10, 0x1f, RZ ;  /* 0x0000001f0a0a0810 */ /* 0x000fc80007ffe1ff */
[----:B------:R-:W-:Y:S02]  /*8040*/  SEL R8, R10, 0xffffffff, !P2 ;  /* 0xffffffff0a087807 */ /* 0x000fe40005000000 */
[----:B-1----:R-:W-:Y:S02]  /*8050*/  LOP3.LUT P2, RZ, R2, UR5, R11, 0x40, !PT ;  /* 0x0000000502ff7c12 */ /* 0x002fe4000f84400b */
[----:B------:R-:W-:-:S04]  /*8060*/  ISETP.GT.U32.AND P0, PT, R8, 0x1f, PT ;  /* 0x0000001f0800780c */ /* 0x000fc80003f04070 */
[----:B------:R-:W-:-:S07]  /*8070*/  SEL R8, R9, R8, P0 ;  /* 0x0000000809087207 */ /* 0x000fce0000000000 */
[----:B--2---:R-:W-:Y:S05]  /*8080*/  @!P2 BRA.DIV UR4, `(.L_x_137) ;  /* 0x0000005204b8a947 */ /* 0x004fea000b800000 */
[----:B------:R1:W2:Y:S02]  /*8090*/  SHFL.IDX PT, R8, R3, R8, 0x1f ;  /* 0x00001f0803087589 */ /* 0x0002a400000e0000 */
.L_x_133:
[----:B------:R-:W-:Y:S05]  /*80a0*/  BSYNC B3 ;  /* 0x0000000000037941 */ /* 0x000fea0003800000 */
.L_x_130:
[----:B------:R-:W-:Y:S01]  /*80b0*/  ISETP.GT.U32.AND P0, PT, R0, 0x3, PT ;  /* 0x000000030000780c */ /* 0x000fe20003f04070 */
[----:B------:R-:W-:Y:S01]  /*80c0*/  IMAD.MOV.U32 R0, RZ, RZ, R16 ;  /* 0x000000ffff007224 */ /* 0x000fe200078e0010 */
[----:B-1234-:R-:W-:-:S11]  /*80d0*/  VIMNMX R3, PT, PT, R8, R3, PT ;  /* 0x0000000308037248 */ /* 0x01efd60003fe0100 */
[----:B------:R-:W-:Y:S05]  /*80e0*/  @P0 BRA `(.L_x_138) ;  /* 0xfffffff800cc0947 */ /* 0x000fea000383ffff */
.L_x_129:
[----:B------:R-:W-:Y:S05]  /*80f0*/  BSYNC B2 ;  /* 0x0000000000027941 */ /* 0x000fea0003800000 */
.L_x_128:
[----:B------:R-:W1:Y:S01]  /*8100*/  MATCH.ANY R11, R2 ;  /* 0x00000000020b73a1 */ /* 0x000e6200000e8000 */
[----:B------:R-:W2:Y:S07]  /*8110*/  BREV R9, R2 ;  /* 0x0000000200097301 */ /* 0x000eae0000000000 */
[----:B------:R-:W3:Y:S01]  /*8120*/  REDUX.OR UR4, R2 ;  /* 0x00000000020473c4 */ /* 0x000ee20000004000 */
[----:B------:R-:W-:Y:S01]  /*8130*/  VOTEU.ANY UR5, UPT, PT ;  /* 0x0000000000057886 */ /* 0x000fe200038e0100 */
[----:B--2---:R-:W2:Y:S01]  /*8140*/  FLO.U32.SH R9, R9 ;  /* 0x0000000900097300 */ /* 0x004ea200000e0400 */
[----:B-1----:R-:W-:-:S13]  /*8150*/  LOP3.LUT P0, RZ, R2, UR5, R11, 0x40, !PT ;  /* 0x0000000502ff7c12 */ /* 0x002fda000f80400b */
[----:B--23--:R-:W-:Y:S05]  /*8160*/  @!P0 BRA.DIV UR4, `(.L_x_139) ;  /* 0x0000005204a88947 */ /* 0x00cfea000b800000 */
[----:B------:R1:W2:Y:S02]  /*8170*/  SHFL.IDX PT, R8, R3, R9, 0x1f ;  /* 0x00001f0903087589 */ /* 0x0002a400000e0000 */
.L_x_281:
[----:B--2---:R-:W-:-:S13]  /*8180*/  ISETP.GT.AND P0, PT, R8, 0x9, PT ;  /* 0x000000090800780c */ /* 0x004fda0003f04270 */
[----:B------:R-:W-:Y:S05]  /*8190*/  @P0 BRA `(.L_x_120) ;  /* 0x0000003800900947 */ /* 0x000fea0003800000 */
[----:B------:R-:W-:Y:S01]  /*81a0*/  BSSY.RECONVERGENT B6, `(.L_x_140) ;  /* 0x000024d000067945 */ /* 0x000fe20003800200 */
[----:B------:R-:W-:Y:S02]  /*81b0*/  IMAD.MOV.U32 R11, RZ, RZ, -0x1 ;  /* 0xffffffffff0b7424 */ /* 0x000fe400078e00ff */
[----:B------:R-:W-:-:S07]  /*81c0*/  IMAD.MOV.U32 R13, RZ, RZ, -0x40800000 ;  /* 0xbf800000ff0d7424 */ /* 0x000fce00078e00ff */
.L_x_225:
[----:B------:R-:W-:Y:S01]  /*81d0*/  IMAD R10, R4, 0x2, R5 ;  /* 0x00000002040a7824 */ /* 0x000fe200078e0205 */
[----:B------:R-:W-:Y:S05]  /*81e0*/  BSSY.RECONVERGENT B5, `(.L_x_141) ;  /* 0x0000245000057945 */ /* 0x000fea0003800200 */
[----:B------:R-:W2:Y:S02]  /*81f0*/  LDS.U16 R10, [R10] ;  /* 0x000000000a0a7984 */ /* 0x000ea40000000400 */
[----:B--2---:R-:W2:Y:S02]  /*8200*/  POPC R15, R10 ;  /* 0x0000000a000f7309 */ /* 0x004ea40000000000 */
[----:B--2---:R-:W-:-:S02]  /*8210*/  ISETP.NE.AND P0, PT, R8, R15, PT ;  /* 0x0000000f0800720c */ /* 0x004fc40003f05270 */
[----:B------:R-:W-:-:S04]  /*8220*/  LOP3.LUT R0, R15, 0xffff, RZ, 0xc0, !PT ;  /* 0x0000ffff0f007812 */ /* 0x000fc800078ec0ff */
[----:B------:R-:W-:-:S13]  /*8230*/  ISETP.LT.U32.OR P0, PT, R0, 0x2, P0 ;  /* 0x000000020000780c */ /* 0x000fda0000701470 */
[----:B------:R-:W-:Y:S05]  /*8240*/  @P0 BRA `(.L_x_142) ;  /* 0x0000002000f80947 */ /* 0x000fea0003800000 */
[----:B-1----:R-:W-:Y:S01]  /*8250*/  VIADD R3, R10, 0xffffffff ;  /* 0xffffffff0a037836 */ /* 0x002fe20000000000 */
[----:B------:R-:W-:Y:S01]  /*8260*/  BSSY.RECONVERGENT B4, `(.L_x_143) ;  /* 0x0000239000047945 */ /* 0x000fe20003800200 */
[----:B------:R-:W-:-:S03]  /*8270*/  IMAD.MOV.U32 R14, RZ, RZ, RZ ;  /* 0x000000ffff0e7224 */ /* 0x000fc600078e00ff */
[----:B------:R-:W-:-:S13]  /*8280*/  LOP3.LUT P0, RZ, R3, R10, RZ, 0xc0, !PT ;  /* 0x0000000a03ff7212 */ /* 0x000fda000780c0ff */
[----:B------:R-:W-:Y:S05]  /*8290*/  @!P0 BRA `(.L_x_144) ;  /* 0x0000002000d48947 */ /* 0x000fea0003800000 */
[----:B------:R-:W-:Y:S01]  /*82a0*/  IMAD R12, R4, 0x50, RZ ;  /* 0x00000050040c7824 */ /* 0x000fe200078e02ff */
[----:B------:R-:W-:Y:S01]  /*82b0*/  BSSY.RECONVERGENT B7, `(.L_x_145) ;  /* 0x000001c000077945 */ /* 0x000fe20003800200 */
[----:B------:R-:W-:Y:S02]  /*82c0*/  IMAD.MOV.U32 R14, RZ, RZ, RZ ;  /* 0x000000ffff0e7224 */ /* 0x000fe400078e00ff */
[----:B------:R-:W1:Y:S02]  /*82d0*/  LDC R0, c[0x3][R12] ;  /* 0x00c000000c007b82 */ /* 0x000e640000000800 */
[----:B-1----:R-:W-:-:S05]  /*82e0*/  IMAD R0, R0, 0x2, R5 ;  /* 0x0000000200007824 */ /* 0x002fca00078e0205 */
[----:B------:R-:W1:Y:S02]  /*82f0*/  LDS.U16 R18, [R0] ;  /* 0x0000000000127984 */ /* 0x000e640000000400 */
[----:B-1----:R-:W-:-:S05]  /*8300*/  VIADD R3, R18, 0xffffffff ;  /* 0xffffffff12037836 */ /* 0x002fca0000000000 */
[----:B------:R-:W-:-:S04]  /*8310*/  LOP3.LUT P0, RZ, R3, R18, RZ, 0xc0, !PT ;  /* 0x0000001203ff7212 */ /* 0x000fc8000780c0ff */
[----:B------:R-:W-:-:S13]  /*8320*/  ISETP.EQ.OR P0, PT, R18, RZ, !P0 ;  /* 0x000000ff1200720c */ /* 0x000fda0004702670 */
[----:B------:R-:W-:Y:S05]  /*8330*/  @P0 BRA `(.L_x_146) ;  /* 0x00000000004c0947 */ /* 0x000fea0003800000 */
[----:B------:R-:W1:Y:S01]  /*8340*/  POPC R14, R18 ;  /* 0x00000012000e7309 */ /* 0x000e620000000000 */
[----:B------:R-:W-:Y:S01]  /*8350*/  LOP3.LUT R3, R18, R10, RZ, 0xc0, !PT ;  /* 0x0000000a12037212 */ /* 0x000fe200078ec0ff */
[----:B------:R-:W-:Y:S06]  /*8360*/  BSSY.RECONVERGENT B8, `(.L_x_147) ;  /* 0x000000f000087945 */ /* 0x000fec0003800200 */
[----:B------:R1:W2:Y:S02]  /*8370*/  POPC R0, R3 ;  /* 0x0000000300007309 */ /* 0x0002a40000000000 */
[----:B-1----:R-:W-:-:S06]  /*8380*/  I2FP.F32.U32 R3, R14 ;  /* 0x0000000e00037245 */ /* 0x002fcc0000201000 */
[----:B------:R-:W1:Y:S08]  /*8390*/  MUFU.RCP R14, R3 ;  /* 0x00000003000e7308 */ /* 0x000e700000001000 */
[----:B--2---:R-:W2:Y:S01]  /*83a0*/  I2F.U16 R0, R0 ;  /* 0x0000000000007306 */ /* 0x004ea20000101000 */
[----:B-1----:R-:W-:-:S04]  /*83b0*/  FFMA R17, -R3, R14, 1 ;  /* 0x3f80000003117423 */ /* 0x002fc8000000010e */
[----:B------:R-:W-:-:S03]  /*83c0*/  FFMA R17, R14, R17, R14 ;  /* 0x000000110e117223 */ /* 0x000fc6000000000e */
[----:B--2---:R-:W1:Y:S01]  /*83d0*/  FCHK P0, R0, R3 ;  /* 0x0000000300007302 */ /* 0x004e620000000000 */
[----:B------:R-:W-:-:S04]  /*83e0*/  FFMA R14, R0, R17, RZ ;  /* 0x00000011000e7223 */ /* 0x000fc800000000ff */
[----:B------:R-:W-:-:S04]  /*83f0*/  FFMA R16, -R3, R14, R0 ;  /* 0x0000000e03107223 */ /* 0x000fc80000000100 */
[----:B------:R-:W-:Y:S01]  /*8400*/  FFMA R14, R17, R16, R14 ;  /* 0x00000010110e7223 */ /* 0x000fe2000000000e */
[----:B-1----:R-:W-:Y:S06]  /*8410*/  @!P0 BRA `(.L_x_148) ;  /* 0x00000000000c8947 */ /* 0x002fec0003800000 */
[----:B------:R-:W-:-:S07]  /*8420*/  MOV R16, 0x8440 ;  /* 0x0000844000107802 */ /* 0x000fce0000000f00 */
[----:B0-----:R-:W-:Y:S05]  /*8430*/  CALL.REL.NOINC `($__internal_2_$__cuda_sm3x_div_rn_noftz_f32_slowpath) ;  /* 0x0000005800647944 */ /* 0x001fea0003c00000 */
[----:B------:R-:W-:-:S07]  /*8440*/  IMAD.MOV.U32 R14, RZ, RZ, R19 ;  /* 0x000000ffff0e7224 */ /* 0x000fce00078e0013 */
.L_x_148:
[----:B------:R-:W-:Y:S05]  /*8450*/  BSYNC.RECONVERGENT B8 ;  /* 0x0000000000087941 */ /* 0x000fea0003800200 */
.L_x_147:
[----:B------:R-:W-:-:S07]  /*8460*/  FADD R14, RZ, R14 ;  /* 0x0000000eff0e7221 */ /* 0x000fce0000000000 */
.L_x_146:
[----:B------:R-:W-:Y:S05]  /*8470*/  BSYNC.RECONVERGENT B7 ;  /* 0x0000000000077941 */ /* 0x000fea0003800200 */
.L_x_145:
[----:B------:R-:W1:Y:S01]  /*8480*/  LDC R0, c[0x3][R12+0x4] ;  /* 0x00c001000c007b82 */ /* 0x000e620000000800 */
[----:B------:R-:W-:Y:S01]  /*8490*/  BSSY.RECONVERGENT B7, `(.L_x_149) ;  /* 0x000001a000077945 */ /* 0x000fe20003800200 */
        /* <DEDUP_REMOVED lines=23> */
.L_x_152:
[----:B------:R-:W-:Y:S05]  /*8610*/  BSYNC.RECONVERGENT B8 ;  /* 0x0000000000087941 */ /* 0x000fea0003800200 */
.L_x_151:
[----:B------:R-:W-:-:S07]  /*8620*/  FADD R14, R14, R17 ;  /* 0x000000110e0e7221 */ /* 0x000fce0000000000 */
.L_x_150:
[----:B------:R-:W-:Y:S05]  /*8630*/  BSYNC.RECONVERGENT B7 ;  /* 0x0000000000077941 */ /* 0x000fea0003800200 */
.L_x_149:
        /* <DEDUP_REMOVED lines=25> */
.L_x_156:
[----:B------:R-:W-:Y:S05]  /*87d0*/  BSYNC.RECONVERGENT B8 ;  /* 0x0000000000087941 */ /* 0x000fea0003800200 */
.L_x_155:
[----:B------:R-:W-:-:S07]  /*87e0*/  FADD R14, R14, R17 ;  /* 0x000000110e0e7221 */ /* 0x000fce0000000000 */
.L_x_154:
[----:B------:R-:W-:Y:S05]  /*87f0*/  BSYNC.RECONVERGENT B7 ;  /* 0x0000000000077941 */ /* 0x000fea0003800200 */
.L_x_153:
        /* <DEDUP_REMOVED lines=25> */
.L_x_160:
[----:B------:R-:W-:Y:S05]  /*8990*/  BSYNC.RECONVERGENT B8 ;  /* 0x0000000000087941 */ /* 0x000fea0003800200 */
.L_x_159:
[----:B------:R-:W-:-:S07]  /*89a0*/  FADD R14, R14, R17 ;  /* 0x000000110e0e7221 */ /* 0x000fce0000000000 */
.L_x_158:
[----:B------:R-:W-:Y:S05]  /*89b0*/  BSYNC.RECONVERGENT B7 ;  /* 0x0000000000077941 */ /* 0x000fea0003800200 */
.L_x_157:
        /* <DEDUP_REMOVED lines=25> */
.L_x_164:
[----:B------:R-:W-:Y:S05]  /*8b50*/  BSYNC.RECONVERGENT B8 ;  /* 0x0000000000087941 */ /* 0x000fea0003800200 */
.L_x_163:
[----:B------:R-:W-:-:S07]  /*8b60*/  FADD R14, R14, R17 ;  /* 0x000000110e0e7221 */ /* 0x000fce0000000000 */
.L_x_162:
[----:B------:R-:W-:Y:S05]  /*8b70*/  BSYNC.RECONVERGENT B7 ;  /* 0x0000000000077941 */ /* 0x000fea0003800200 */
.L_x_161:
        /* <DEDUP_REMOVED lines=25> */
.L_x_168:
[----:B------:R-:W-:Y:S05]  /*8d10*/  BSYNC.RECONVERGENT B8 ;  /* 0x0000000000087941 */ /* 0x000fea0003800200 */
.L_x_167:
[----:B------:R-:W-:-:S07]  /*8d20*/  FADD R14, R14, R17 ;  /* 0x000000110e0e7221 */ /* 0x000fce0000000000 */
.L_x_166:
[----:B------:R-:W-:Y:S05]  /*8d30*/  BSYNC.RECONVERGENT B7 ;  /* 0x0000000000077941 */ /* 0x000fea0003800200 */
.L_x_165:
        /* <DEDUP_REMOVED lines=25> */
.L_x_172:
[----:B------:R-:W-:Y:S05]  /*8ed0*/  BSYNC.RECONVERGENT B8 ;  /* 0x0000000000087941 */ /* 0x000fea0003800200 */
.L_x_171:
[----:B------:R-:W-:-:S07]  /*8ee0*/  FADD R14, R14, R17 ;  /* 0x000000110e0e7221 */ /* 0x000fce0000000000 */
.L_x_170:
[----:B------:R-:W-:Y:S05]  /*8ef0*/  BSYNC.RECONVERGENT B7 ;  /* 0x0000000000077941 */ /* 0x000fea0003800200 */
.L_x_169:
        /* <DEDUP_REMOVED lines=25> */
.L_x_176:
[----:B------:R-:W-:Y:S05]  /*9090*/  BSYNC.RECONVERGENT B8 ;  /* 0x0000000000087941 */ /* 0x000fea0003800200 */
.L_x_175:
[----:B------:R-:W-:-:S07]  /*90a0*/  FADD R14, R14, R17 ;  /* 0x000000110e0e7221 */ /* 0x000fce0000000000 */
.L_x_174:
[----:B------:R-:W-:Y:S05]  /*90b0*/  BSYNC.RECONVERGENT B7 ;  /* 0x0000000000077941 */ /* 0x000fea0003800200 */
.L_x_173:
        /* <DEDUP_REMOVED lines=25> */
.L_x_180:
[----:B------:R-:W-:Y:S05]  /*9250*/  BSYNC.RECONVERGENT B8 ;  /* 0x0000000000087941 */ /* 0x000fea0003800200 */
.L_x_179:
[----:B------:R-:W-:-:S07]  /*9260*/  FADD R14, R14, R17 ;  /* 0x000000110e0e7221 */ /* 0x000fce0000000000 */
.L_x_178:
[----:B------:R-:W-:Y:S05]  /*9270*/  BSYNC.RECONVERGENT B7 ;  /* 0x0000000000077941 */ /* 0x000fea0003800200 */
.L_x_177:
        /* <DEDUP_REMOVED lines=25> */
.L_x_184:
[----:B------:R-:W-:Y:S05]  /*9410*/  BSYNC.RECONVERGENT B8 ;  /* 0x0000000000087941 */ /* 0x000fea0003800200 */
.L_x_183:
[----:B------:R-:W-:-:S07]  /*9420*/  FADD R14, R14, R17 ;  /* 0x000000110e0e7221 */ /* 0x000fce0000000000 */
.L_x_182:
[----:B------:R-:W-:Y:S05]  /*9430*/  BSYNC.RECONVERGENT B7 ;  /* 0x0000000000077941 */ /* 0x000fea0003800200 */
.L_x_181:
        /* <DEDUP_REMOVED lines=25> */
.L_x_188:
[----:B------:R-:W-:Y:S05]  /*95d0*/  BSYNC.RECONVERGENT B8 ;  /* 0x0000000000087941 */ /* 0x000fea0003800200 */
.L_x_187:
[----:B------:R-:W-:-:S07]  /*95e0*/  FADD R14, R14, R17 ;  /* 0x000000110e0e7221 */ /* 0x000fce0000000000 */
.L_x_186:
[----:B------:R-:W-:Y:S05]  /*95f0*/  BSYNC.RECONVERGENT B7 ;  /* 0x0000000000077941 */ /* 0x000fea0003800200 */
.L_x_185:
        /* <DEDUP_REMOVED lines=25> */
.L_x_192:
[----:B------:R-:W-:Y:S05]  /*9790*/  BSYNC.RECONVERGENT B8 ;  /* 0x0000000000087941 */ /* 0x000fea0003800200 */
.L_x_191:
[----:B------:R-:W-:-:S07]  /*97a0*/  FADD R14, R14, R17 ;  /* 0x000000110e0e7221 */ /* 0x000fce0000000000 */
.L_x_190:
[----:B------:R-:W-:Y:S05]  /*97b0*/  BSYNC.RECONVERGENT B7 ;  /* 0x0000000000077941 */ /* 0x000fea0003800200 */
.L_x_189:
        /* <DEDUP_REMOVED lines=25> */
.L_x_196:
[----:B------:R-:W-:Y:S05]  /*9950*/  BSYNC.RECONVERGENT B8 ;  /* 0x0000000000087941 */ /* 0x000fea0003800200 */
.L_x_195:
[----:B------:R-:W-:-:S07]  /*9960*/  FADD R14, R14, R17 ;  /* 0x000000110e0e7221 */ /* 0x000fce0000000000 */
.L_x_194:
[----:B------:R-:W-:Y:S05]  /*9970*/  BSYNC.RECONVERGENT B7 ;  /* 0x0000000000077941 */ /* 0x000fea0003800200 */
.L_x_193:
        /* <DEDUP_REMOVED lines=25> */
.L_x_200:
[----:B------:R-:W-:Y:S05]  /*9b10*/  BSYNC.RECONVERGENT B8 ;  /* 0x0000000000087941 */ /* 0x000fea0003800200 */
.L_x_199:
[----:B------:R-:W-:-:S07]  /*9b20*/  FADD R14, R14, R17 ;  /* 0x000000110e0e7221 */ /* 0x000fce0000000000 */
.L_x_198:
[----:B------:R-:W-:Y:S05]  /*9b30*/  BSYNC.RECONVERGENT B7 ;  /* 0x0000000000077941 */ /* 0x000fea0003800200 */
.L_x_197:
        /* <DEDUP_REMOVED lines=25> */
.L_x_204:
[----:B------:R-:W-:Y:S05]  /*9cd0*/  BSYNC.RECONVERGENT B8 ;  /* 0x0000000000087941 */ /* 0x000fea0003800200 */
.L_x_203:
[----:B------:R-:W-:-:S07]  /*9ce0*/  FADD R14, R14, R17 ;  /* 0x000000110e0e7221 */ /* 0x000fce0000000000 */
.L_x_202:
[----:B------:R-:W-:Y:S05]  /*9cf0*/  BSYNC.RECONVERGENT B7 ;  /* 0x0000000000077941 */ /* 0x000fea0003800200 */
.L_x_201:
        /* <DEDUP_REMOVED lines=25> */
.L_x_208:
[----:B------:R-:W-:Y:S05]  /*9e90*/  BSYNC.RECONVERGENT B8 ;  /* 0x0000000000087941 */ /* 0x000fea0003800200 */
.L_x_207:
[----:B------:R-:W-:-:S07]  /*9ea0*/  FADD R14, R14, R17 ;  /* 0x000000110e0e7221 */ /* 0x000fce0000000000 */
.L_x_206:
[----:B------:R-:W-:Y:S05]  /*9eb0*/  BSYNC.RECONVERGENT B7 ;  /* 0x0000000000077941 */ /* 0x000fea0003800200 */
.L_x_205:
        /* <DEDUP_REMOVED lines=25> */
.L_x_212:
[----:B------:R-:W-:Y:S05]  /*a050*/  BSYNC.RECONVERGENT B8 ;  /* 0x0000000000087941 */ /* 0x000fea0003800200 */
.L_x_211:
[----:B------:R-:W-:-:S07]  /*a060*/  FADD R14, R14, R17 ;  /* 0x000000110e0e7221 */ /* 0x000fce0000000000 */
.L_x_210:
[----:B------:R-:W-:Y:S05]  /*a070*/  BSYNC.RECONVERGENT B7 ;  /* 0x0000000000077941 */ /* 0x000fea0003800200 */
.L_x_209:
        /* <DEDUP_REMOVED lines=25> */
.L_x_216:
[----:B------:R-:W-:Y:S05]  /*a210*/  BSYNC.RECONVERGENT B8 ;  /* 0x0000000000087941 */ /* 0x000fea0003800200 */
.L_x_215:
[----:B------:R-:W-:-:S07]  /*a220*/  FADD R14, R14, R17 ;  /* 0x000000110e0e7221 */ /* 0x000fce0000000000 */
.L_x_214:
[----:B------:R-:W-:Y:S05]  /*a230*/  BSYNC.RECONVERGENT B7 ;  /* 0x0000000000077941 */ /* 0x000fea0003800200 */
.L_x_213:
        /* <DEDUP_REMOVED lines=25> */
.L_x_220:
[----:B------:R-:W-:Y:S05]  /*a3d0*/  BSYNC.RECONVERGENT B8 ;  /* 0x0000000000087941 */ /* 0x000fea0003800200 */
.L_x_219:
[----:B------:R-:W-:-:S07]  /*a3e0*/  FADD R14, R14, R17 ;  /* 0x000000110e0e7221 */ /* 0x000fce0000000000 */
.L_x_218:
[----:B------:R-:W-:Y:S05]  /*a3f0*/  BSYNC.RECONVERGENT B7 ;  /* 0x0000000000077941 */ /* 0x000fea0003800200 */
.L_x_217:
        /* <DEDUP_REMOVED lines=11> */
[----:B------:R-:W2:Y:S01]  /*a4b0*/  POPC R0, R10 ;  /* 0x0000000a00007309 */ /* 0x000ea20000000000 */
[----:B-1----:R-:W-:-:S07]  /*a4c0*/  I2FP.F32.U32 R19, R3 ;  /* 0x0000000300137245 */ /* 0x002fce0000201000 */
        /* <DEDUP_REMOVED lines=9> */
[----:B------:R-:W-:Y:S01]  /*a560*/  IMAD.MOV.U32 R3, RZ, RZ, R19 ;  /* 0x000000ffff037224 */ /* 0x000fe200078e0013 */
[----:B------:R-:W-:-:S07]  /*a570*/  MOV R16, 0xa590 ;  /* 0x0000a59000107802 */ /* 0x000fce0000000f00 */
[----:B0-----:R-:W-:Y:S05]  /*a580*/  CALL.REL.NOINC `($__internal_2_$__cuda_sm3x_div_rn_noftz_f32_slowpath) ;  /* 0x0000003800107944 */ /* 0x001fea0003c00000 */
[----:B------:R-:W-:-:S07]  /*a590*/  IMAD.MOV.U32 R3, RZ, RZ, R19 ;  /* 0x000000ffff037224 */ /* 0x000fce00078e0013 */
.L_x_224:
[----:B------:R-:W-:Y:S05]  /*a5a0*/  BSYNC.RECONVERGENT B8 ;  /* 0x0000000000087941 */ /* 0x000fea0003800200 */
.L_x_223:
[----:B------:R-:W-:-:S07]  /*a5b0*/  FADD R14, R14, R3 ;  /* 0x000000030e0e7221 */ /* 0x000fce0000000000 */
.L_x_222:
[----:B------:R-:W-:Y:S05]  /*a5c0*/  BSYNC.RECONVERGENT B7 ;  /* 0x0000000000077941 */ /* 0x000fea0003800200 */
.L_x_221:
[----:B------:R-:W-:-:S05]  /*a5d0*/  I2FP.F32.U32 R15, R15 ;  /* 0x0000000f000f7245 */ /* 0x000fca0000201000 */
[----:B------:R-:W-:-:S07]  /*a5e0*/  FMUL R14, R15, R14 ;  /* 0x0000000e0f0e7220 */ /* 0x000fce0000400000 */
.L_x_144:
[----:B------:R-:W-:Y:S05]  /*a5f0*/  BSYNC.RECONVERGENT B4 ;  /* 0x0000000000047941 */ /* 0x000fea0003800200 */
.L_x_143:
[----:B------:R-:W-:-:S13]  /*a600*/  FSETP.GT.AND P0, PT, R14, R13, PT ;  /* 0x0000000d0e00720b */ /* 0x000fda0003f04000 */
[----:B------:R-:W-:Y:S02]  /*a610*/  @P0 IMAD.MOV.U32 R13, RZ, RZ, R14 ;  /* 0x000000ffff0d0224 */ /* 0x000fe400078e000e */
[----:B------:R-:W-:-:S07]  /*a620*/  @P0 IMAD.MOV.U32 R11, RZ, RZ, R4 ;  /* 0x000000ffff0b0224 */ /* 0x000fce00078e0004 */
.L_x_142:
[----:B------:R-:W-:Y:S05]  /*a630*/  BSYNC.RECONVERGENT B5 ;  /* 0x0000000000057941 */ /* 0x000fea0003800200 */
.L_x_141:
[C---:B------:R-:W-:Y:S01]  /*a640*/  ISETP.GE.U32.AND P0, PT, R4.reuse, 0x31, PT ;  /* 0x000000310400780c */ /* 0x040fe20003f06070 */
[----:B------:R-:W-:-:S12]  /*a650*/  VIADD R4, R4, 0x20 ;  /* 0x0000002004047836 */ /* 0x000fd80000000000 */
[----:B------:R-:W-:Y:S05]  /*a660*/  @!P0 BRA `(.L_x_225) ;  /* 0xffffffd800d88947 */ /* 0x000fea000383ffff */
[----:B------:R-:W-:Y:S05]  /*a670*/  BSYNC.RECONVERGENT B6 ;  /* 0x0000000000067941 */ /* 0x000fea0003800200 */
.L_x_140:
[----:B------:R-:W-:Y:S01]  /*a680*/  ISETP.GE.U32.AND P0, PT, R7, 0x2, PT ;  /* 0x000000020700780c */ /* 0x000fe20003f06070 */
[----:B------:R-:W-:-:S12]  /*a690*/  BSSY B2, `(.L_x_226) ;  /* 0x0000054000027945 */ /* 0x000fd80003800000 */
[----:B------:R-:W-:Y:S05]  /*a6a0*/  @!P0 BRA `(.L_x_227) ;  /* 0x0000000400488947 */ /* 0x000fea0003800000 */
[----:B------:R-:W-:-:S13]  /*a6b0*/  ISETP.NE.AND P1, PT, R2, -0x1, PT ;  /* 0xffffffff0200780c */ /* 0x000fda0003f25270 */
.L_x_236:
[----:B------:R-:W-:Y:S01]  /*a6c0*/  BSSY B3, `(.L_x_228) ;  /* 0x000004a000037945 */ /* 0x000fe20003800000 */
[----:B------:R-:W-:-:S03]  /*a6d0*/  SHF.R.U32.HI R14, RZ, 0x1, R7 ;  /* 0x00000001ff0e7819 */ /* 0x000fc60000011607 */
[----:B------:R-:W-:Y:S05]  /*a6e0*/  @!P1 BRA `(.L_x_229) ;  /* 0x00000004000c9947 */ /* 0x000fea0003800000 */
[----:B------:R-:W2:Y:S01]  /*a6f0*/  S2R R19, SR_LANEID ;  /* 0x0000000000137919 */ /* 0x000ea20000000000 */
[----:B------:R-:W-:Y:S01]  /*a700*/  VIADD R0, R14, 0x1 ;  /* 0x000000010e007836 */ /* 0x000fe20000000000 */
[----:B------:R-:W-:Y:S01]  /*a710*/  BSSY.RECONVERGENT B4, `(.L_x_230) ;  /* 0x0000011000047945 */ /* 0x000fe20003800200 */
[----:B------:R-:W-:Y:S01]  /*a720*/  PLOP3.LUT P0, PT, PT, PT, PT, 0x8, 0x80 ;  /* 0x000000000080781c */ /* 0x000fe20003f0e170 */
[----:B-1----:R-:W-:Y:S02]  /*a730*/  IMAD.MOV.U32 R3, RZ, RZ, R2 ;  /* 0x000000ffff037224 */ /* 0x002fe400078e0002 */
[----:B------:R-:W-:Y:S01]  /*a740*/  ISETP.EQ.AND P2, PT, R0, RZ, PT ;  /* 0x000000ff0000720c */ /* 0x000fe20003f42270 */
[----:B--2---:R-:W-:-:S12]  /*a750*/  IMAD.MOV.U32 R4, RZ, RZ, R19 ;  /* 0x000000ffff047224 */ /* 0x004fd800078e0013 */
        /* <DEDUP_REMOVED lines=8> */
.L_x_231:
[----:B------:R-:W-:Y:S02]  /*a7e0*/  IMAD.MOV.U32 R15, RZ, RZ, 0x1 ;  /* 0x00000001ff0f7424 */ /* 0x000fe400078e00ff */
[----:B------:R-:W-:-:S03]  /*a7f0*/  IMAD.MOV.U32 R0, RZ, RZ, 0x1 ;  /* 0x00000001ff007424 */ /* 0x000fc600078e00ff */
[----:B------:R-:W-:-:S04]  /*a800*/  SHF.L.U32 R8, R15, R4, RZ ;  /* 0x000000040f087219 */ /* 0x000fc800000006ff */
[----:B------:R-:W-:-:S07]  /*a810*/  LOP3.LUT R3, R3, R8, RZ, 0xc0, !PT ;  /* 0x0000000803037212 */ /* 0x000fce00078ec0ff */
.L_x_232:
[----:B------:R-:W-:Y:S05]  /*a820*/  BSYNC.RECONVERGENT B4 ;  /* 0x0000000000047941 */ /* 0x000fea0003800200 */
.L_x_230:
        /* <DEDUP_REMOVED lines=25> */
[----:B------:R-:W-:Y:S02]  /*a9c0*/  IMAD.IADD R8, R8, 0x1, R17 ;  /* 0x0000000108087824 */ /* 0x000fe400078e0211 */
[----:B------:R-:W1:Y:S03]  /*a9d0*/  MATCH.ANY R17, R2 ;  /* 0x00000000021173a1 */ /* 0x000e6600000e8000 */
[----:B------:R-:W-:-:S13]  /*a9e0*/  ISETP.LT.U32.AND P5, PT, R8, R15, PT ;  /* 0x0000000f0800720c */ /* 0x000fda0003fa1070 */
[----:B------:R-:W-:Y:S01]  /*a9f0*/  @P5 SHF.R.U32.HI R4, RZ, 0x2, R4 ;  /* 0x00000002ff045819 */ /* 0x000fe20000011604 */
[----:B------:R-:W-:-:S03]  /*aa00*/  @P5 IMAD.IADD R15, R15, 0x1, -R8 ;  /* 0x000000010f0f5824 */ /* 0x000fc600078e0a08 */
[----:B------:R-:W-:Y:S02]  /*aa10*/  SGXT.U32 R8, R4, 0x1 ;  /* 0x000000010408781a */ /* 0x000fe40000000000 */
[----:B------:R-:W-:Y:S02]  /*aa20*/  SEL R4, RZ, 0x10, !P2 ;  /* 0x00000010ff047807 */ /* 0x000fe40005000000 */
[----:B------:R-:W-:-:S03]  /*aa30*/  ISETP.LT.U32.AND P2, PT, R8, R15, PT ;  /* 0x0000000f0800720c */ /* 0x000fc60003f41070 */
[----:B------:R-:W-:-:S04]  /*aa40*/  @P3 VIADD R4, R4, 0x8 ;  /* 0x0000000804043836 */ /* 0x000fc80000000000 */
[----:B------:R-:W-:-:S04]  /*aa50*/  @P4 VIADD R4, R4, 0x4 ;  /* 0x0000000404044836 */ /* 0x000fc80000000000 */
[----:B------:R-:W-:-:S04]  /*aa60*/  @P5 VIADD R4, R4, 0x2 ;  /* 0x0000000204045836 */ /* 0x000fc80000000000 */
        /* <DEDUP_REMOVED lines=8> */
[----:B------:R1:W2:Y:S04]  /*aaf0*/  SHFL.IDX PT, R3, R13, R0, 0x1f ;  /* 0x00001f000d037589 */ /* 0x0002a800000e0000 */
[----:B------:R1:W3:Y:S01]  /*ab00*/  SHFL.IDX PT, R4, R11, R0, 0x1f ;  /* 0x00001f000b047589 */ /* 0x0002e200000e0000 */
[----:B------:R-:W-:Y:S05]  /*ab10*/  BRA `(.L_x_234) ;  /* 0x0000000000107947 */ /* 0x000fea0003800000 */
.L_x_229:
[----:B------:R-:W-:-:S03]  /*ab20*/  UMOV UR4, 0xffffffff ;  /* 0xffffffff00047882 */ /* 0x000fc60000000000 */
[----:B------:R-:W-:Y:S05]  /*ab30*/  BRA.DIV UR4, `(.L_x_235) ;  /* 0x0000002a04b07947 */ /* 0x000fea000b800000 */
[----:B-1----:R4:W1:Y:S04]  /*ab40*/  SHFL.DOWN PT, R3, R13, R14, 0x1f ;  /* 0x08001f0e0d037589 */ /* 0x00286800000e0000 */
[----:B------:R4:W2:Y:S02]  /*ab50*/  SHFL.DOWN PT, R4, R11, R14, 0x1f ;  /* 0x08001f0e0b047589 */ /* 0x0008a400000e0000 */
.L_x_234:
[----:B------:R-:W-:Y:S05]  /*ab60*/  BSYNC B3 ;  /* 0x0000000000037941 */ /* 0x000fea0003800000 */
.L_x_228:
[----:B------:R-:W-:Y:S01]  /*ab70*/  ISETP.GT.U32.AND P2, PT, R7, 0x3, PT ;  /* 0x000000030700780c */ /* 0x000fe20003f44070 */
[----:B------:R-:W-:Y:S01]  /*ab80*/  IMAD.MOV.U32 R7, RZ, RZ, R14 ;  /* 0x000000ffff077224 */ /* 0x000fe200078e000e */
[----:B-12---:R-:W-:-:S04]  /*ab90*/  FSETP.GEU.AND P0, PT, R13, R3, PT ;  /* 0x000000030d00720b */ /* 0x006fc80003f0e000 */
[----:B---34-:R-:W-:Y:S02]  /*aba0*/  SEL R11, R4, R11, !P0 ;  /* 0x0000000b040b7207 */ /* 0x018fe40004000000 */
[----:B------:R-:W-:-:S05]  /*abb0*/  FSEL R13, R3, R13, !P0 ;  /* 0x0000000d030d7208 */ /* 0x000fca0004000000 */
[----:B------:R-:W-:Y:S05]  /*abc0*/  @P2 BRA `(.L_x_236) ;  /* 0xfffffff800bc2947 */ /* 0x000fea000383ffff */
.L_x_227:
[----:B------:R-:W-:Y:S05]  /*abd0*/  BSYNC B2 ;  /* 0x0000000000027941 */ /* 0x000fea0003800000 */
.L_x_226:
[----:B-1----:R-:W1:Y:S08]  /*abe0*/  MATCH.ANY R3, R2 ;  /* 0x00000000020373a1 */ /* 0x002e7000000e8000 */
[----:B------:R-:W2:Y:S01]  /*abf0*/  REDUX.OR UR4, R2 ;  /* 0x00000000020473c4 */ /* 0x000ea20000004000 */
[----:B------:R-:W-:Y:S02]  /*ac00*/  VOTEU.ANY UR5, UPT, PT ;  /* 0x0000000000057886 */ /* 0x000fe400038e0100 */
[----:B-1----:R-:W-:-:S13]  /*ac10*/  LOP3.LUT P0, RZ, R2, UR5, R3, 0x40, !PT ;  /* 0x0000000502ff7c12 */ /* 0x002fda000f804003 */
[----:B--2---:R-:W-:Y:S05]  /*ac20*/  @!P0 BRA.DIV UR4, `(.L_x_237) ;  /* 0x0000002a04b88947 */ /* 0x004fea000b800000 */
[----:B------:R1:W2:Y:S02]  /*ac30*/  SHFL.IDX PT, R2, R11, R9, 0x1f ;  /* 0x00001f090b027589 */ /* 0x0002a400000e0000 */
.L_x_291:
[----:B--2---:R-:W-:-:S13]  /*ac40*/  ISETP.GE.AND P0, PT, R2, RZ, PT ;  /* 0x000000ff0200720c */ /* 0x004fda0003f06270 */
[----:B------:R-:W-:Y:S05]  /*ac50*/  @!P0 BRA `(.L_x_120) ;  /* 0x0000000c00e08947 */ /* 0x000fea0003800000 */
[----:B------:R-:W-:Y:S01]  /*ac60*/  IMAD R0, R2, 0x2, R5 ;  /* 0x0000000202007824 */ /* 0x000fe200078e0205 */
[----:B------:R-:W-:-:S04]  /*ac70*/  ISETP.GT.AND P0, PT, R51, 0x27, PT ;  /* 0x000000273300780c */ /* 0x000fc80003f04270 */
[----:B------:R-:W2:Y:S02]  /*ac80*/  LDS.U16 R12, [R0] ;  /* 0x00000000000c7984 */ /* 0x000ea40000000400 */
[----:B--2---:R-:W-:-:S13]  /*ac90*/  ISETP.EQ.OR P0, PT, R12, RZ, P0 ;  /* 0x000000ff0c00720c */ /* 0x004fda0000702670 */
[----:B------:R-:W-:Y:S05]  /*aca0*/  @P0 BRA `(.L_x_120) ;  /* 0x0000000c00cc0947 */ /* 0x000fea0003800000 */
[C---:B------:R-:W-:Y:S01]  /*acb0*/  ISETP.GT.U32.AND P0, PT, R52.reuse, 0x10, PT ;  /* 0x000000103400780c */ /* 0x040fe20003f04070 */
[----:B------:R-:W2:Y:S01]  /*acc0*/  BREV R4, R12 ;  /* 0x0000000c00047301 */ /* 0x000ea20000000000 */
[----:B-1----:R-:W1:Y:S01]  /*acd0*/  LDS.U16 R9, [R6] ;  /* 0x0000000006097984 */ /* 0x002e620000000400 */
[----:B------:R-:W-:Y:S02]  /*ace0*/  IMAD.MOV.U32 R8, RZ, RZ, 0x1 ;  /* 0x00000001ff087424 */ /* 0x000fe400078e00ff */
[----:B------:R-:W-:Y:S01]  /*acf0*/  IMAD R7, R51, 0xa8, R32 ;  /* 0x000000a833077824 */ /* 0x000fe200078e0220 */
[----:B------:R-:W3:Y:S03]  /*ad00*/  LDS.U16 R11, [R6+0x40] ;  /* 0x00004000060b7984 */ /* 0x000ee60000000400 */
[----:B------:R-:W-:Y:S01]  /*ad10*/  IMAD R10, R52, 0x2, R7 ;  /* 0x00000002340a7824 */ /* 0x000fe200078e0207 */
[----:B------:R-:W-:Y:S04]  /*ad20*/  STL [R7], R2 ;  /* 0x0000000207007387 */ /* 0x000fe80000100800 */
[----:B------:R-:W4:Y:S01]  /*ad30*/  @!P0 LDS.U16 R13, [R6+0x80] ;  /* 0x00008000060d8984 */ /* 0x000f220000000400 */
[----:B--2---:R-:W2:Y:S02]  /*ad40*/  FLO.U32.SH R3, R4 ;  /* 0x0000000400037300 */ /* 0x004ea400000e0400 */
[----:B--2---:R-:W-:-:S04]  /*ad50*/  SHF.L.U32 R3, R8, R3, RZ ;  /* 0x0000000308037219 */ /* 0x004fc800000006ff */
[----:B------:R-:W-:-:S05]  /*ad60*/  LOP3.LUT R8, R12, R3, RZ, 0x30, !PT ;  /* 0x000000030c087212 */ /* 0x000fca00078e30ff */
[----:B------:R2:W-:Y:S04]  /*ad70*/  STL.U16 [R7+0x4], R8 ;  /* 0x0000040807007387 */ /* 0x0005e80000100400 */
[----:B-1----:R2:W-:Y:S04]  /*ad80*/  STL.U16 [R10+0x6], R9 ;  /* 0x000006090a007387 */ /* 0x0025e80000100400 */
[----:B---3--:R2:W-:Y:S04]  /*ad90*/  STL.U16 [R10+0x46], R11 ;  /* 0x0000460b0a007387 */ /* 0x0085e80000100400 */
[----:B----4-:R2:W-:Y:S01]  /*ada0*/  @!P0 STL.U16 [R10+0x86], R13 ;  /* 0x0000860d0a008387 */ /* 0x0105e20000100400 */
[----:B------:R-:W-:Y:S05]  /*adb0*/  BRA.DIV UR9, `(.L_x_238) ;  /* 0x0000002a09807947 */ /* 0x000fea000b800000 */
[----:B------:R-:W-:Y:S01]  /*adc0*/  IMAD.U32 R4, RZ, RZ, UR9 ;  /* 0x00000009ff047e24 */ /* 0x000fe2000f8e00ff */
[----:B------:R-:W-:-:S06]  /*add0*/  NOP ;  /* 0x0000000000007918 */ /* 0x000fcc0000000000 */
.L_x_294:
[----:B------:R-:W-:Y:S02]  /*ade0*/  IMAD R2, R2, 0x50, RZ ;  /* 0x0000005002027824 */ /* 0x000fe400078e02ff */
[----:B------:R-:W-:Y:S02]  /*adf0*/  VIADD R51, R51, 0x1 ;  /* 0x0000000133337836 */ /* 0x000fe40000000000 */
[----:B------:R-:W1:Y:S02]  /*ae00*/  LDC R4, c[0x3][R2] ;  /* 0x00c0000002047b82 */ /* 0x000e640000000800 */
[----:B-1----:R-:W-:-:S06]  /*ae10*/  IMAD R4, R4, 0x2, R5 ;  /* 0x0000000204047824 */ /* 0x002fcc00078e0205 */
[----:B------:R-:W2:Y:S02]  /*ae20*/  LDS.U16 R4, [R4] ;  /* 0x0000000004047984 */ /* 0x000ea40000000400 */
[----:B--2---:R-:W-:-:S04]  /*ae30*/  LOP3.LUT R7, R4, R3, RZ, 0x30, !PT ;  /* 0x0000000304077212 */ /* 0x004fc800078e30ff */
[----:B------:R-:W-:Y:S01]  /*ae40*/  PRMT R9, R7, 0x9910, RZ ;  /* 0x0000991007097816 */ /* 0x000fe200000000ff */
[----:B------:R-:W-:-:S03]  /*ae50*/  VIADD R7, R4, 0xffffffff ;  /* 0xffffffff04077836 */ /* 0x000fc60000000000 */
[----:B------:R-:W-:Y:S02]  /*ae60*/  ISETP.NE.AND P0, PT, R9, RZ, PT ;  /* 0x000000ff0900720c */ /* 0x000fe40003f05270 */
[----:B------:R-:W-:Y:S02]  /*ae70*/  LOP3.LUT R8, R4, 0xffff, R7, 0x48, !PT ;  /* 0x0000ffff04087812 */ /* 0x000fe400078e4807 */
[----:B------:R-:W-:-:S04]  /*ae80*/  LOP3.LUT R7, R7, 0xffff, RZ, 0xc0, !PT ;  /* 0x0000ffff07077812 */ /* 0x000fc800078ec0ff */
[----:B------:R-:W-:-:S13]  /*ae90*/  ISETP.GT.U32.OR P0, PT, R8, R7, P0 ;  /* 0x000000070800720c */ /* 0x000fda0000704470 */
[----:B------:R-:W-:Y:S05]  /*aea0*/  @!P0 BRA `(.L_x_239) ;  /* 0x0000000c005c8947 */ /* 0x000fea0003800000 */
[----:B------:R-:W1:Y:S02]  /*aeb0*/  LDC R4, c[0x3][R2+0x4] ;  /* 0x00c0010002047b82 */ /* 0x000e640000000800 */
[----:B-1----:R-:W-:-:S06]  /*aec0*/  IMAD R4, R4, 0x2, R5 ;  /* 0x0000000204047824 */ /* 0x002fcc00078e0205 */
[----:B------:R-:W1:Y:S02]  /*aed0*/  LDS.U16 R4, [R4] ;  /* 0x0000000004047984 */ /* 0x000e640000000400 */
[C---:B-1----:R-:W-:Y:S01]  /*aee0*/  LOP3.LUT R8, R4.reuse, R3, RZ, 0x30, !PT ;  /* 0x0000000304087212 */ /* 0x042fe200078e30ff */
[----:B------:R-:W-:-:S03]  /*aef0*/  VIADD R7, R4, 0xffffffff ;  /* 0xffffffff04077836 */ /* 0x000fc60000000000 */
[----:B------:R-:W-:Y:S02]  /*af00*/  PRMT R9, R8, 0x9910, RZ ;  /* 0x0000991008097816 */ /* 0x000fe400000000ff */
[----:B------:R-:W-:Y:S02]  /*af10*/  LOP3.LUT R8, R4, 0xffff, R7, 0x48, !PT ;  /* 0x0000ffff04087812 */ /* 0x000fe400078e4807 */
[----:B------:R-:W-:Y:S02]  /*af20*/  LOP3.LUT R7, R7, 0xffff, RZ, 0xc0, !PT ;  /* 0x0000ffff07077812 */ /* 0x000fe400078ec0ff */
[----:B------:R-:W-:Y:S02]  /*af30*/  ISETP.NE.AND P0, PT, R9, RZ, PT ;  /* 0x000000ff0900720c */ /* 0x000fe40003f05270 */
[----:B------:R-:W-:-:S13]  /*af40*/  ISETP.LE.U32.AND P1, PT, R8, R7, PT ;  /* 0x000000070800720c */ /* 0x000fda0003f23070 */
[----:B------:R-:W-:Y:S05]  /*af50*/  @!P0 BRA P1, `(.L_x_239) ;  /* 0x0000000c00308947 */ /* 0x000fea0000800000 */
        /* <DEDUP_REMOVED lines=198> */
[----:B------:R1:W-:Y:S01]  /*bbc0*/  STS.U16 [R0], R3 ;  /* 0x0000000300007388 */ /* 0x0003e20000000400 */
[----:B------:R-:W-:Y:S05]  /*bbd0*/  BRA `(.L_x_240) ;  /* 0x0000001000487947 */ /* 0x000fea0003800000 */
.L_x_120:
[----:B------:R-:W-:Y:S01]  /*bbe0*/  ISETP.NE.AND P0, PT, R51, RZ, PT ;  /* 0x000000ff3300720c */ /* 0x000fe20003f05270 */
[----:B------:R-:W-:-:S12]  /*bbf0*/  IMAD.MOV.U32 R0, RZ, RZ, -0x1 ;  /* 0xffffffffff007424 */ /* 0x000fd800078e00ff */
[----:B------:R-:W-:Y:S05]  /*bc00*/  @!P0 BREAK B0 ;  /* 0x0000000000008942 */ /* 0x000fea0003800000 */
[----:B------:R-:W-:Y:S05]  /*bc10*/  @!P0 BRA `(.L_x_124) ;  /* 0x0000001000408947 */ /* 0x000fea0003800000 */
.L_x_239:
[----:B------:R-:W-:Y:S01]  /*bc20*/  ISETP.NE.AND P0, PT, R51, RZ, PT ;  /* 0x000000ff3300720c */ /* 0x000fe20003f05270 */
[----:B------:R-:W-:-:S12]  /*bc30*/  IMAD.MOV.U32 R0, RZ, RZ, -0x1 ;  /* 0xffffffffff007424 */ /* 0x000fd800078e00ff */
[----:B------:R-:W-:Y:S05]  /*bc40*/  @!P0 BREAK B0 ;  /* 0x0000000000008942 */ /* 0x000fea0003800000 */
[----:B------:R-:W-:Y:S05]  /*bc50*/  @!P0 BRA `(.L_x_124) ;  /* 0x0000001000308947 */ /* 0x000fea0003800000 */
[----:B------:R-:W-:Y:S01]  /*bc60*/  BSSY B2, `(.L_x_241) ;  /* 0x0000105000027945 */ /* 0x000fe20003800000 */
.L_x_247:
[----:B--2---:R-:W-:-:S05]  /*bc70*/  IMAD R2, R51, 0xa8, R32 ;  /* 0x000000a833027824 */ /* 0x004fca00078e0220 */
[----:B-1----:R-:W2:Y:S01]  /*bc80*/  LDL.U16 R11, [R2+-0xa4] ;  /* 0xffff5c00020b7983 */ /* 0x002ea20000100400 */
[----:B------:R-:W-:Y:S02]  /*bc90*/  VIADD R4, R51, 0xffffffff ;  /* 0xffffffff33047836 */ /* 0x000fe40000000000 */
[----:B------:R-:W-:Y:S02]  /*bca0*/  IMAD.MOV.U32 R3, RZ, RZ, R51 ;  /* 0x000000ffff037224 */ /* 0x000fe400078e0033 */
[----:B------:R-:W-:Y:S01]  /*bcb0*/  IMAD.MOV.U32 R51, RZ, RZ, R4 ;  /* 0x000000ffff337224 */ /* 0x000fe200078e0004 */
[----:B--2---:R-:W-:-:S13]  /*bcc0*/  ISETP.NE.AND P0, PT, R11, RZ, PT ;  /* 0x000000ff0b00720c */ /* 0x004fda0003f05270 */
[----:B------:R-:W-:Y:S05]  /*bcd0*/  @!P0 BRA `(.L_x_242) ;  /* 0x0000000c00e08947 */ /* 0x000fea0003800000 */
[----:B------:R-:W-:-:S04]  /*bce0*/  VIADD R5, R2, 0xffffff58 ;  /* 0xffffff5802057836 */ /* 0x000fc80000000000 */
[----:B------:R-:W-:-:S05]  /*bcf0*/  IMAD R4, R52, 0x2, R5 ;  /* 0x0000000234047824 */ /* 0x000fca00078e0205 */
[----:B------:R1:W5:Y:S04]  /*bd00*/  LDL.U16 R7, [R4+0x6] ;  /* 0x0000060004077983 */ /* 0x0003680000100400 */
[----:B------:R1:W5:Y:S02]  /*bd10*/  LDL.U16 R9, [R4+0x46] ;  /* 0x0000460004097983 */ /* 0x0003640000100400 */
.L_x_246:
[----:B------:R-:W-:-:S13]  /*bd20*/  ISETP.GT.U32.AND P0, PT, R52, 0x10, PT ;  /* 0x000000103400780c */ /* 0x000fda0003f04070 */
[----:B------:R-:W2:Y:S01]  /*bd30*/  @!P0 LDL.U16 R13, [R4+0x86] ;  /* 0x00008600040d8983 */ /* 0x000ea20000100400 */
[----:B------:R-:W-:Y:S01]  /*bd40*/  LOP3.LUT R5, R11, 0xffff, RZ, 0xc0, !PT ;  /* 0x0000ffff0b057812 */ /* 0x000fe200078ec0ff */
[----:B------:R-:W-:Y:S02]  /*bd50*/  IMAD.MOV.U32 R15, RZ, RZ, 0x1 ;  /* 0x00000001ff0f7424 */ /* 0x000fe400078e00ff */
[----:B-----5:R3:W-:Y:S03]  /*bd60*/  STS.U16 [R6], R7 ;  /* 0x0000000706007388 */ /* 0x0207e60000000400 */
[----:B------:R-:W4:Y:S01]  /*bd70*/  BREV R5, R5 ;  /* 0x0000000500057301 */ /* 0x000f220000000000 */
[----:B------:R3:W-:Y:S07]  /*bd80*/  STS.U16 [R6+0x40], R9 ;  /* 0x0000400906007388 */ /* 0x0007ee0000000400 */
[----:B----4-:R-:W4:Y:S02]  /*bd90*/  FLO.U32.SH R10, R5 ;  /* 0x00000005000a7300 */ /* 0x010f2400000e0400 */
[----:B----4-:R-:W-:-:S04]  /*bda0*/  SHF.L.U32 R10, R15, R10, RZ ;  /* 0x0000000a0f0a7219 */ /* 0x010fc800000006ff */
[----:B------:R-:W-:Y:S01]  /*bdb0*/  LOP3.LUT R11, R11, R10, RZ, 0x30, !PT ;  /* 0x0000000a0b0b7212 */ /* 0x000fe200078e30ff */
[----:B--2---:R3:W-:Y:S01]  /*bdc0*/  @!P0 STS.U16 [R6+0x80], R13 ;  /* 0x0000800d06008388 */ /* 0x0047e20000000400 */
[----:B------:R-:W-:Y:S05]  /*bdd0*/  BRA.DIV UR9, `(.L_x_243) ;  /* 0x0000001a09947947 */ /* 0x000fea000b800000 */
[----:B------:R-:W-:Y:S01]  /*bde0*/  IMAD.U32 R5, RZ, RZ, UR9 ;  /* 0x00000009ff057e24 */ /* 0x000fe2000f8e00ff */
[----:B------:R-:W-:-:S06]  /*bdf0*/  NOP ;  /* 0x0000000000007918 */ /* 0x000fcc0000000000 */
.L_x_297:
[----:B------:R-:W2:Y:S01]  /*be00*/  LDL R8, [R2+-0xa8] ;  /* 0xffff580002087983 */ /* 0x000ea20000100800 */
[----:B------:R-:W4:Y:S01]  /*be10*/  S2UR UR5, SR_CgaCtaId ;  /* 0x00000000000579c3 */ /* 0x000f220000008800 */
[----:B------:R-:W-:Y:S02]  /*be20*/  UMOV UR4, 0x400 ;  /* 0x0000040000047882 */ /* 0x000fe40000000000 */
[----:B----4-:R-:W-:-:S06]  /*be30*/  ULEA UR4, UR5, UR4, 0x18 ;  /* 0x0000000405047291 */ /* 0x010fcc000f8ec0ff */
[----:B------:R-:W-:Y:S02]  /*be40*/  IMAD.U32 R5, RZ, RZ, UR4 ;  /* 0x00000004ff057e24 */ /* 0x000fe4000f8e00ff */
[----:B--2---:R-:W-:-:S04]  /*be50*/  IMAD R12, R8, 0x50, RZ ;  /* 0x00000050080c7824 */ /* 0x004fc800078e02ff */
[----:B------:R-:W2:Y:S02]  /*be60*/  LDC R14, c[0x3][R12] ;  /* 0x00c000000c0e7b82 */ /* 0x000ea40000000800 */
[----:B--2---:R-:W-:-:S05]  /*be70*/  IMAD R14, R14, 0x2, R5 ;  /* 0x000000020e0e7824 */ /* 0x004fca00078e0205 */
[----:B---3--:R-:W2:Y:S02]  /*be80*/  LDS.U16 R13, [R14] ;  /* 0x000000000e0d7984 */ /* 0x008ea40000000400 */
[C---:B--2---:R-:W-:Y:S01]  /*be90*/  VIADD R16, R13.reuse, 0xffffffff ;  /* 0xffffffff0d107836 */ /* 0x044fe20000000000 */
[----:B------:R-:W-:-:S04]  /*bea0*/  LOP3.LUT R15, R13, R10, RZ, 0x30, !PT ;  /* 0x0000000a0d0f7212 */ /* 0x000fc800078e30ff */
[----:B------:R-:W-:Y:S02]  /*beb0*/  LOP3.LUT R13, R13, 0xffff, R16, 0x48, !PT ;  /* 0x0000ffff0d0d7812 */ /* 0x000fe400078e4810 */
[----:B------:R-:W-:Y:S02]  /*bec0*/  PRMT R15, R15, 0x9910, RZ ;  /* 0x000099100f0f7816 */ /* 0x000fe400000000ff */
[----:B------:R-:W-:Y:S02]  /*bed0*/  LOP3.LUT R16, R16, 0xffff, RZ, 0xc0, !PT ;  /* 0x0000ffff10107812 */ /* 0x000fe400078ec0ff */
[----:B------:R-:W-:Y:S02]  /*bee0*/  ISETP.NE.AND P0, PT, R15, RZ, PT ;  /* 0x000000ff0f00720c */ /* 0x000fe40003f05270 */
[----:B------:R-:W-:-:S13]  /*bef0*/  ISETP.LE.U32.AND P1, PT, R13, R16, PT ;  /* 0x000000100d00720c */ /* 0x000fda0003f23070 */
[----:B------:R-:W-:Y:S05]  /*bf00*/  @!P0 BRA P1, `(.L_x_244) ;  /* 0x0000000c00448947 */ /* 0x000fea0000800000 */
[----:B------:R-:W2:Y:S02]  /*bf10*/  LDC R14, c[0x3][R12+0x4] ;  /* 0x00c001000c0e7b82 */ /* 0x000ea40000000800 */
[----:B--2---:R-:W-:-:S05]  /*bf20*/  IMAD R14, R14, 0x2, R5 ;  /* 0x000000020e0e7824 */ /* 0x004fca00078e0205 */
[----:B------:R-:W2:Y:S02]  /*bf30*/  LDS.U16 R13, [R14] ;  /* 0x000000000e0d7984 */ /* 0x000ea40000000400 */
        /* <DEDUP_REMOVED lines=196> */
[----:B--2---:R-:W-:-:S06]  /*cb80*/  IMAD R13, R12, 0x2, R5 ;  /* 0x000000020c0d7824 */ /* 0x004fcc00078e0205 */
[----:B------:R-:W2:Y:S02]  /*cb90*/  LDS.U16 R13, [R13] ;  /* 0x000000000d0d7984 */ /* 0x000ea40000000400 */
[----:B--2---:R-:W-:-:S04]  /*cba0*/  LOP3.LUT R14, R13, R10, RZ, 0x30, !PT ;  /* 0x0000000a0d0e7212 */ /* 0x004fc800078e30ff */
[----:B------:R-:W-:Y:S01]  /*cbb0*/  PRMT R16, R14, 0x9910, RZ ;  /* 0x000099100e107816 */ /* 0x000fe200000000ff */
[----:B------:R-:W-:-:S03]  /*cbc0*/  VIADD R14, R13, 0xffffffff ;  /* 0xffffffff0d0e7836 */ /* 0x000fc60000000000 */
[----:B------:R-:W-:Y:S02]  /*cbd0*/  ISETP.NE.AND P0, PT, R16, RZ, PT ;  /* 0x000000ff1000720c */ /* 0x000fe40003f05270 */
[----:B------:R-:W-:Y:S02]  /*cbe0*/  LOP3.LUT R15, R13, 0xffff, R14, 0x48, !PT ;  /* 0x0000ffff0d0f7812 */ /* 0x000fe400078e480e */
[----:B------:R-:W-:-:S04]  /*cbf0*/  LOP3.LUT R14, R14, 0xffff, RZ, 0xc0, !PT ;  /* 0x0000ffff0e0e7812 */ /* 0x000fc800078ec0ff */
[----:B------:R-:W-:-:S13]  /*cc00*/  ISETP.LE.U32.AND P0, PT, R15, R14, !P0 ;  /* 0x0000000e0f00720c */ /* 0x000fda0004703070 */
[----:B------:R-:W-:Y:S05]  /*cc10*/  @!P0 BRA `(.L_x_245) ;  /* 0x0000000000248947 */ /* 0x000fea0003800000 */
.L_x_244:
[----:B------:R-:W-:-:S04]  /*cc20*/  PRMT R5, R11, 0x9910, RZ ;  /* 0x000099100b057816 */ /* 0x000fc800000000ff */
[----:B------:R-:W-:-:S13]  /*cc30*/  ISETP.NE.AND P0, PT, R5, RZ, PT ;  /* 0x000000ff0500720c */ /* 0x000fda0003f05270 */
[----:B------:R-:W-:Y:S05]  /*cc40*/  @P0 BRA `(.L_x_246) ;  /* 0xfffffff000340947 */ /* 0x000fea000383ffff */
[----:B------:R2:W-:Y:S02]  /*cc50*/  STL.U16 [R2+-0xa4], RZ ;  /* 0xffff5cff02007387 */ /* 0x0005e40000100400 */
.L_x_242:
[----:B------:R-:W-:-:S13]  /*cc60*/  ISETP.NE.AND P0, PT, R51, RZ, PT ;  /* 0x000000ff3300720c */ /* 0x000fda0003f05270 */
[----:B------:R-:W-:Y:S05]  /*cc70*/  @!P0 BREAK B2 ;  /* 0x0000000000028942 */ /* 0x000fea0003800000 */
[----:B------:R-:W-:Y:S05]  /*cc80*/  @!P0 BREAK B0 ;  /* 0x0000000000008942 */ /* 0x000fea0003800000 */
[----:B------:R-:W-:Y:S05]  /*cc90*/  @!P0 BRA `(.L_x_124) ;  /* 0x0000000000208947 */ /* 0x000fea0003800000 */
[----:B------:R-:W-:Y:S05]  /*cca0*/  BRA `(.L_x_247) ;  /* 0xffffffec00f07947 */ /* 0x000fea000383ffff */
.L_x_245:
[----:B------:R-:W-:Y:S05]  /*ccb0*/  BSYNC B2 ;  /* 0x0000000000027941 */ /* 0x000fea0003800000 */
.L_x_241:
[----:B------:R-:W-:Y:S01]  /*ccc0*/  IMAD R7, R8, 0x2, R5 ;  /* 0x0000000208077824 */ /* 0x000fe200078e0205 */
[----:B------:R2:W-:Y:S01]  /*ccd0*/  STL.U16 [R2+-0xa4], R11 ;  /* 0xffff5c0b02007387 */ /* 0x0005e20000100400 */
[----:B------:R-:W-:-:S03]  /*cce0*/  IMAD.MOV.U32 R51, RZ, RZ, R3 ;  /* 0x000000ffff337224 */ /* 0x000fc600078e0003 */
[----:B------:R2:W-:Y:S04]  /*ccf0*/  STS.U16 [R7], R10 ;  /* 0x0000000a07007388 */ /* 0x0005e80000000400 */
.L_x_240:
[----:B------:R-:W-:Y:S05]  /*cd00*/  BSYNC B0 ;  /* 0x0000000000007941 */ /* 0x000fea0003800000 */
.L_x_14:
[----:B------:R-:W-:Y:S05]  /*cd10*/  BRA `(.L_x_248) ;  /* 0xffffff3c00cc7947 */ /* 0x000fea000383ffff */
.L_x_124:
[----:B------:R-:W-:Y:S05]  /*cd20*/  BSYNC B1 ;  /* 0x0000000000017941 */ /* 0x000fea0003800000 */
.L_x_13:
[----:B------:R-:W-:Y:S05]  /*cd30*/  BRA.DIV UR8, `(.L_x_249) ;  /* 0x0000000a08d87947 */ /* 0x000fea000b800000 */
[----:B--2---:R-:W-:Y:S01]  /*cd40*/  IMAD.U32 R2, RZ, RZ, UR8 ;  /* 0x00000008ff027e24 */ /* 0x004fe2000f8e00ff */
[----:B------:R-:W-:-:S06]  /*cd50*/  NOP ;  /* 0x0000000000007918 */ /* 0x000fcc0000000000 */
.L_x_300:
[----:B------:R-:W2:Y:S01]  /*cd60*/  S2R R5, SR_CTAID.X ;  /* 0x0000000000057919 */ /* 0x000ea20000002500 */
[----:B------:R-:W3:Y:S01]  /*cd70*/  S2UR UR5, SR_CgaCtaId ;  /* 0x00000000000579c3 */ /* 0x000ee20000008800 */
[----:B------:R-:W-:Y:S01]  /*cd80*/  UMOV UR4, 0x400 ;  /* 0x0000040000047882 */ /* 0x000fe20000000000 */
[----:B------:R-:W-:Y:S06]  /*cd90*/  BSSY.RECONVERGENT B1, `(.L_x_250) ;  /* 0x000000e000017945 */ /* 0x000fec0003800200 */
[----:B-1----:R-:W1:Y:S01]  /*cda0*/  LDC.64 R2, c[0x0][0x380] ;  /* 0x0000e000ff027b82 */ /* 0x002e620000000a00 */
[----:B---3--:R-:W-:-:S06]  /*cdb0*/  ULEA UR4, UR5, UR4, 0x18 ;  /* 0x0000000405047291 */ /* 0x008fcc000f8ec0ff */
[----:B------:R-:W-:Y:S01]  /*cdc0*/  LEA R4, R54, UR4, 0x1 ;  /* 0x0000000436047c11 */ /* 0x000fe2000f8e08ff */
[----:B--2---:R-:W-:-:S04]  /*cdd0*/  IMAD R5, R5, 0x51, R54 ;  /* 0x0000005105057824 */ /* 0x004fc800078e0236 */
[----:B-1----:R-:W-:-:S07]  /*cde0*/  IMAD.WIDE.U32 R2, R5, 0x2, R2 ;  /* 0x0000000205027825 */ /* 0x002fce00078e0002 */
.L_x_251:
[----:B------:R1:W2:Y:S01]  /*cdf0*/  LDS.U16 R5, [R4] ;  /* 0x0000000004057984 */ /* 0x0002a20000000400 */
[C---:B------:R-:W-:Y:S01]  /*ce00*/  ISETP.GE.U32.AND P0, PT, R54.reuse, 0x31, PT ;  /* 0x000000313600780c */ /* 0x040fe20003f06070 */
[----:B------:R-:W-:Y:S02]  /*ce10*/  VIADD R54, R54, 0x20 ;  /* 0x0000002036367836 */ /* 0x000fe40000000000 */
[----:B-1----:R-:W-:Y:S01]  /*ce20*/  VIADD R4, R4, 0x40 ;  /* 0x0000004004047836 */ /* 0x002fe20000000000 */
[----:B--2---:R1:W-:Y:S02]  /*ce30*/  STG.E.U16 desc[UR6][R2.64], R5 ;  /* 0x0000000502007986 */ /* 0x0043e4000c101506 */
[----:B-1----:R-:W-:-:S05]  /*ce40*/  IADD3 R2, P1, PT, R2, 0x40, RZ ;  /* 0x0000004002027810 */ /* 0x002fca0007f3e0ff */
[----:B------:R-:W-:Y:S02]  /*ce50*/  IMAD.X R3, RZ, RZ, R3, P1 ;  /* 0x000000ffff037224 */ /* 0x000fe400008e0603 */
[----:B------:R-:W-:Y:S06]  /*ce60*/  @!P0 BRA `(.L_x_251) ;  /* 0xfffffffc00e08947 */ /* 0x000fec000383ffff */
[----:B------:R-:W-:Y:S05]  /*ce70*/  BSYNC.RECONVERGENT B1 ;  /* 0x0000000000017941 */ /* 0x000fea0003800200 */
.L_x_250:
[----:B------:R-:W1:Y:S02]  /*ce80*/  S2R R2, SR_LTMASK ;  /* 0x0000000000027919 */ /* 0x000e640000003900 */
[----:B-1----:R-:W-:-:S04]  /*ce90*/  LOP3.LUT R2, R2, UR8, RZ, 0xc0, !PT ;  /* 0x0000000802027c12 */ /* 0x002fc8000f8ec0ff */
[----:B------:R-:W-:-:S13]  /*cea0*/  ISETP.NE.AND P0, PT, R2, RZ, PT ;  /* 0x000000ff0200720c */ /* 0x000fda0003f05270 */
[----:B------:R-:W-:Y:S05]  /*ceb0*/  @P0 EXIT ;  /* 0x000000000000094d */ /* 0x000fea0003800000 */
[----:B------:R-:W1:Y:S02]  /*cec0*/  LDC.64 R2, c[0x0][0x388] ;  /* 0x0000e200ff027b82 */ /* 0x000e640000000a00 */
[----:B-1----:R-:W-:-:S05]  /*ced0*/  IMAD.WIDE.U32 R2, R34, 0x4, R2 ;  /* 0x0000000422027825 */ /* 0x002fca00078e0002 */
[----:B------:R-:W-:Y:S01]  /*cee0*/  STG.E desc[UR6][R2.64], R0 ;  /* 0x0000000002007986 */ /* 0x000fe2000c101906 */
[----:B------:R-:W-:Y:S05]  /*cef0*/  EXIT ;  /* 0x000000000000794d */ /* 0x000fea0003800000 */
.L_x_19:
[----:B------:R-:W-:Y:S01]  /*cf00*/  BSSY B2, `(.L_x_252) ;  /* 0x0000005000027945 */ /* 0x000fe20003800000 */
[----:B------:R-:W-:-:S07]  /*cf10*/  IMAD.MOV.U32 R8, RZ, RZ, R50 ;  /* 0x000000ffff087224 */ /* 0x000fce00078e0032 */
[----:B------:R-:W-:Y:S05]  /*cf20*/  WARPSYNC.COLLECTIVE R8, `(.L_x_253) ;  /* 0x0000000008087348 */ /* 0x000fea0003c00000 */
[----:B------:R-:W-:Y:S01]  /*cf30*/  NOP ;  /* 0x0000000000007918 */ /* 0x000fe20000000000 */
[----:B------:R-:W-:Y:S05]  /*cf40*/  ENDCOLLECTIVE ;  /* 0x000000000000791b */ /* 0x000fea0003800000 */
.L_x_253:
[----:B------:R-:W-:Y:S05]  /*cf50*/  BSYNC B2 ;  /* 0x0000000000027941 */ /* 0x000fea0003800000 */
.L_x_252:
[----:B------:R-:W-:Y:S05]  /*cf60*/  BRA `(.L_x_254) ;  /* 0xffffff5000447947 */ /* 0x000fea000383ffff */
.L_x_30:
[----:B------:R-:W-:Y:S01]  /*cf70*/  BSSY B2, `(.L_x_255) ;  /* 0x0000005000027945 */ /* 0x000fe20003800000 */
[----:B------:R-:W-:-:S07]  /*cf80*/  IMAD.MOV.U32 R8, RZ, RZ, R50 ;  /* 0x000000ffff087224 */ /* 0x000fce00078e0032 */
[----:B0-----:R-:W-:Y:S05]  /*cf90*/  WARPSYNC.COLLECTIVE R8, `(.L_x_256) ;  /* 0x0000000008087348 */ /* 0x001fea0003c00000 */
[----:B------:R-:W-:Y:S01]  /*cfa0*/  NOP ;  /* 0x0000000000007918 */ /* 0x000fe20000000000 */
[----:B0-----:R-:W-:Y:S05]  /*cfb0*/  ENDCOLLECTIVE ;  /* 0x000000000000791b */ /* 0x001fea0003800000 */
.L_x_256:
[----:B------:R-:W-:Y:S05]  /*cfc0*/  BSYNC B2 ;  /* 0x0000000000027941 */ /* 0x000fea0003800000 */
.L_x_255:
[----:B------:R-:W-:Y:S05]  /*cfd0*/  BRA `(.L_x_257) ;  /* 0xffffff5c00dc7947 */ /* 0x000fea000383ffff */
.L_x_57:
[----:B------:R-:W-:Y:S01]  /*cfe0*/  BSSY B2, `(.L_x_258) ;  /* 0x0000005000027945 */ /* 0x000fe20003800000 */
[----:B------:R-:W-:-:S07]  /*cff0*/  IMAD.MOV.U32 R8, RZ, RZ, R50 ;  /* 0x000000ffff087224 */ /* 0x000fce00078e0032 */
[----:B0-----:R-:W-:Y:S05]  /*d000*/  WARPSYNC.COLLECTIVE R8, `(.L_x_259) ;  /* 0x0000000008087348 */ /* 0x001fea0003c00000 */
[----:B------:R-:W-:Y:S01]  /*d010*/  NOP ;  /* 0x0000000000007918 */ /* 0x000fe20000000000 */
[----:B0-----:R-:W-:Y:S05]  /*d020*/  ENDCOLLECTIVE ;  /* 0x000000000000791b */ /* 0x001fea0003800000 */
.L_x_259:
[----:B------:R-:W-:Y:S05]  /*d030*/  BSYNC B2 ;  /* 0x0000000000027941 */ /* 0x000fea0003800000 */
.L_x_258:
[----:B------:R-:W-:Y:S05]  /*d040*/  BRA `(.L_x_260) ;  /* 0xffffff7000c87947 */ /* 0x000fea000383ffff */
.L_x_97:
[----:B------:R-:W-:Y:S01]  /*d050*/  BSSY B2, `(.L_x_261) ;  /* 0x0000005000027945 */ /* 0x000fe20003800000 */
[----:B------:R-:W-:-:S07]  /*d060*/  IMAD.MOV.U32 R8, RZ, RZ, R50 ;  /* 0x000000ffff087224 */ /* 0x000fce00078e0032 */
[----:B0-----:R-:W-:Y:S05]  /*d070*/  WARPSYNC.COLLECTIVE R8, `(.L_x_262) ;  /* 0x0000000008087348 */ /* 0x001fea0003c00000 */
[----:B------:R-:W-:Y:S01]  /*d080*/  NOP ;  /* 0x0000000000007918 */ /* 0x000fe20000000000 */
[----:B0-----:R-:W-:Y:S05]  /*d090*/  ENDCOLLECTIVE ;  /* 0x000000000000791b */ /* 0x001fea0003800000 */
.L_x_262:
[----:B------:R-:W-:Y:S05]  /*d0a0*/  BSYNC B2 ;  /* 0x0000000000027941 */ /* 0x000fea0003800000 */
.L_x_261:
[----:B------:R-:W-:Y:S05]  /*d0b0*/  BRA `(.L_x_263) ;  /* 0xffffff9000407947 */ /* 0x000fea000383ffff */
.L_x_110:
[----:B------:R-:W-:Y:S01]  /*d0c0*/  BSSY B2, `(.L_x_264) ;  /* 0x0000005000027945 */ /* 0x000fe20003800000 */
[----:B------:R-:W-:-:S07]  /*d0d0*/  IMAD.MOV.U32 R8, RZ, RZ, R50 ;  /* 0x000000ffff087224 */ /* 0x000fce00078e0032 */
[----:B0-----:R-:W-:Y:S05]  /*d0e0*/  WARPSYNC.COLLECTIVE R8, `(.L_x_265) ;  /* 0x0000000008087348 */ /* 0x001fea0003c00000 */
[----:B------:R-:W-:Y:S01]  /*d0f0*/  NOP ;  /* 0x0000000000007918 */ /* 0x000fe20000000000 */
[----:B0-----:R-:W-:Y:S05]  /*d100*/  ENDCOLLECTIVE ;  /* 0x000000000000791b */ /* 0x001fea0003800000 */
.L_x_265:
[----:B------:R-:W-:Y:S05]  /*d110*/  BSYNC B2 ;  /* 0x0000000000027941 */ /* 0x000fea0003800000 */
.L_x_264:
[----:B------:R-:W-:Y:S05]  /*d120*/  BRA `(.L_x_266) ;  /* 0xffffff9800887947 */ /* 0x000fea000383ffff */
.L_x_113:
[----:B------:R-:W-:Y:S01]  /*d130*/  BSSY B3, `(.L_x_267) ;  /* 0x0000005000037945 */ /* 0x000fe20003800000 */
[----:B------:R-:W-:-:S07]  /*d140*/  IMAD.MOV.U32 R8, RZ, RZ, -0x1 ;  /* 0xffffffffff087424 */ /* 0x000fce00078e00ff */
[----:B0-----:R-:W-:Y:S05]  /*d150*/  WARPSYNC.COLLECTIVE R8, `(.L_x_268) ;  /* 0x0000000008087348 */ /* 0x001fea0003c00000 */
[----:B------:R-:W-:Y:S01]  /*d160*/  VOTE.ANY R8, PT, P0 ;  /* 0x0000000000087806 */ /* 0x000fe200000e0100 */
[----:B0-----:R-:W-:Y:S06]  /*d170*/  ENDCOLLECTIVE ;  /* 0x000000000000791b */ /* 0x001fec0003800000 */
.L_x_268:
[----:B------:R-:W-:Y:S05]  /*d180*/  BSYNC B3 ;  /* 0x0000000000037941 */ /* 0x000fea0003800000 */
.L_x_267:
[----:B------:R-:W-:Y:S01]  /*d190*/  IMAD.MOV.U32 R5, RZ, RZ, R8 ;  /* 0x000000ffff057224 */ /* 0x000fe200078e0008 */
[----:B------:R-:W-:Y:S06]  /*d1a0*/  BRA `(.L_x_114) ;  /* 0xffffffa400307947 */ /* 0x000fec000383ffff */
.L_x_115:
[----:B------:R-:W-:Y:S01]  /*d1b0*/  BSSY B3, `(.L_x_269) ;  /* 0x0000006000037945 */ /* 0x000fe20003800000 */
[----:B------:R-:W-:Y:S01]  /*d1c0*/  PLOP3.LUT P0, PT, P1, PT, PT, 0x80, 0x8 ;  /* 0x000000000008781c */ /* 0x000fe20000f0f070 */
[----:B------:R-:W-:-:S12]  /*d1d0*/  IMAD.MOV.U32 R8, RZ, RZ, R50 ;  /* 0x000000ffff087224 */ /* 0x000fd800078e0032 */
[----:B0-----:R-:W-:Y:S05]  /*d1e0*/  WARPSYNC.COLLECTIVE R8, `(.L_x_270) ;  /* 0x0000000008087348 */ /* 0x001fea0003c00000 */
[----:B------:R-:W-:Y:S01]  /*d1f0*/  VOTE.ANY R8, PT, P0 ;  /* 0x0000000000087806 */ /* 0x000fe200000e0100 */
[----:B0-----:R-:W-:Y:S06]  /*d200*/  ENDCOLLECTIVE ;  /* 0x000000000000791b */ /* 0x001fec0003800000 */
.L_x_270:
[----:B------:R-:W-:Y:S05]  /*d210*/  BSYNC B3 ;  /* 0x0000000000037941 */ /* 0x000fea0003800000 */
.L_x_269:
[----:B------:R-:W-:Y:S01]  /*d220*/  IMAD.MOV.U32 R5, RZ, RZ, R8 ;  /* 0x000000ffff057224 */ /* 0x000fe200078e0008 */
[----:B------:R-:W-:Y:S06]  /*d230*/  BRA `(.L_x_271) ;  /* 0xffffff9800807947 */ /* 0x000fec000383ffff */
.L_x_119:
[----:B------:R-:W-:Y:S01]  /*d240*/  BSSY B2, `(.L_x_272) ;  /* 0x0000006000027945 */ /* 0x000fe20003800000 */
[----:B------:R-:W-:Y:S01]  /*d250*/  PLOP3.LUT P0, PT, P0, PT, PT, 0x8, 0x80 ;  /* 0x000000000080781c */ /* 0x000fe2000070e170 */
[----:B------:R-:W-:-:S12]  /*d260*/  IMAD.MOV.U32 R8, RZ, RZ, R50 ;  /* 0x000000ffff087224 */ /* 0x000fd800078e0032 */
[----:B0-----:R-:W-:Y:S05]  /*d270*/  WARPSYNC.COLLECTIVE R8, `(.L_x_273) ;  /* 0x0000000008087348 */ /* 0x001fea0003c00000 */
[----:B------:R-:W-:Y:S01]  /*d280*/  VOTE.ANY R8, PT, P0 ;  /* 0x0000000000087806 */ /* 0x000fe200000e0100 */
[----:B0-----:R-:W-:Y:S06]  /*d290*/  ENDCOLLECTIVE ;  /* 0x000000000000791b */ /* 0x001fec0003800000 */
.L_x_273:
[----:B------:R-:W-:Y:S05]  /*d2a0*/  BSYNC B2 ;  /* 0x0000000000027941 */ /* 0x000fea0003800000 */
.L_x_272:
[----:B------:R-:W-:Y:S01]  /*d2b0*/  IMAD.MOV.U32 R7, RZ, RZ, R8 ;  /* 0x000000ffff077224 */ /* 0x000fe200078e0008 */
[----:B------:R-:W-:Y:S06]  /*d2c0*/  BRA `(.L_x_274) ;  /* 0xffffffa400407947 */ /* 0x000fec000383ffff */
.L_x_132:
[----:B------:R-:W-:Y:S01]  /*d2d0*/  BSSY B4, `(.L_x_275) ;  /* 0x0000008000047945 */ /* 0x000fe20003800000 */
[----:B------:R-:W-:Y:S02]  /*d2e0*/  IMAD.MOV.U32 R15, RZ, RZ, R3 ;  /* 0x000000ffff0f7224 */ /* 0x000fe400078e0003 */
[----:B------:R-:W-:Y:S02]  /*d2f0*/  IMAD.MOV.U32 R14, RZ, RZ, R16 ;  /* 0x000000ffff0e7224 */ /* 0x000fe400078e0010 */
[----:B------:R-:W-:Y:S02]  /*d300*/  IMAD.MOV.U32 R17, RZ, RZ, 0x1f ;  /* 0x0000001fff117424 */ /* 0x000fe400078e00ff */
[----:B------:R-:W-:-:S07]  /*d310*/  IMAD.MOV.U32 R8, RZ, RZ, -0x1 ;  /* 0xffffffffff087424 */ /* 0x000fce00078e00ff */
[----:B0-----:R-:W-:Y:S05]  /*d320*/  WARPSYNC.COLLECTIVE R8, `(.L_x_276) ;  /* 0x0000000008087348 */ /* 0x001fea0003c00000 */
[----:B------:R1:W2:Y:S02]  /*d330*/  SHFL.DOWN P0, R8, R15, R14, R17 ;  /* 0x0800000e0f087389 */ /* 0x0002a40000000011 */
[----:B012---:R-:W-:Y:S05]  /*d340*/  ENDCOLLECTIVE ;  /* 0x000000000000791b */ /* 0x007fea0003800000 */
.L_x_276:
[----:B------:R-:W-:Y:S05]  /*d350*/  BSYNC B4 ;  /* 0x0000000000047941 */ /* 0x000fea0003800000 */
.L_x_275:
[----:B------:R-:W-:Y:S05]  /*d360*/  BRA `(.L_x_133) ;  /* 0xffffffac004c7947 */ /* 0x000fea000383ffff */
.L_x_137:
[----:B------:R-:W-:Y:S01]  /*d370*/  BSSY B4, `(.L_x_277) ;  /* 0x0000008000047945 */ /* 0x000fe20003800000 */
[----:B------:R-:W-:Y:S02]  /*d380*/  IMAD.MOV.U32 R10, RZ, RZ, R8 ;  /* 0x000000ffff0a7224 */ /* 0x000fe400078e0008 */
[----:B------:R-:W-:Y:S02]  /*d390*/  IMAD.MOV.U32 R15, RZ, RZ, R3 ;  /* 0x000000ffff0f7224 */ /* 0x000fe400078e0003 */
[----:B------:R-:W-:Y:S02]  /*d3a0*/  IMAD.MOV.U32 R17, RZ, RZ, 0x1f ;  /* 0x0000001fff117424 */ /* 0x000fe400078e00ff */
[----:B------:R-:W-:-:S07]  /*d3b0*/  IMAD.MOV.U32 R8, RZ, RZ, R2 ;  /* 0x000000ffff087224 */ /* 0x000fce00078e0002 */
[----:B0-----:R-:W-:Y:S05]  /*d3c0*/  WARPSYNC.COLLECTIVE R8, `(.L_x_278) ;  /* 0x0000000008087348 */ /* 0x001fea0003c00000 */
[----:B------:R1:W2:Y:S02]  /*d3d0*/  SHFL.IDX P0, R8, R15, R10, R17 ;  /* 0x0000000a0f087389 */ /* 0x0002a40000000011 */
[----:B012---:R-:W-:Y:S05]  /*d3e0*/  ENDCOLLECTIVE ;  /* 0x000000000000791b */ /* 0x007fea0003800000 */
.L_x_278:
[----:B------:R-:W-:Y:S05]  /*d3f0*/  BSYNC B4 ;  /* 0x0000000000047941 */ /* 0x000fea0003800000 */
.L_x_277:
[----:B------:R-:W-:Y:S05]  /*d400*/  BRA `(.L_x_133) ;  /* 0xffffffac00247947 */ /* 0x000fea000383ffff */
.L_x_139:
        /* <DEDUP_REMOVED lines=8> */
.L_x_280:
[----:B------:R-:W-:Y:S05]  /*d490*/  BSYNC B2 ;  /* 0x0000000000027941 */ /* 0x000fea0003800000 */
.L_x_279:
[----:B------:R-:W-:Y:S05]  /*d4a0*/  BRA `(.L_x_281) ;  /* 0xffffffac00347947 */ /* 0x000fea000383ffff */
.L_x_233:
        /* <DEDUP_REMOVED lines=8> */
.L_x_283:
[----:B------:R-:W-:Y:S05]  /*d530*/  BSYNC B4 ;  /* 0x0000000000047941 */ /* 0x000fea0003800000 */
.L_x_282:
[----:B------:R-:W-:Y:S01]  /*d540*/  BSSY B4, `(.L_x_284) ;  /* 0x0000009000047945 */ /* 0x000fe20003800000 */
[----:B------:R-:W-:Y:S02]  /*d550*/  IMAD.MOV.U32 R3, RZ, RZ, R8 ;  /* 0x000000ffff037224 */ /* 0x000fe400078e0008 */
[----:B------:R-:W-:Y:S02]  /*d560*/  IMAD.MOV.U32 R15, RZ, RZ, R11 ;  /* 0x000000ffff0f7224 */ /* 0x000fe400078e000b */
[----:B------:R-:W-:Y:S02]  /*d570*/  IMAD.MOV.U32 R10, RZ, RZ, R0 ;  /* 0x000000ffff0a7224 */ /* 0x000fe400078e0000 */
[----:B------:R-:W-:Y:S02]  /*d580*/  IMAD.MOV.U32 R17, RZ, RZ, 0x1f ;  /* 0x0000001fff117424 */ /* 0x000fe400078e00ff */
[----:B------:R-:W-:-:S07]  /*d590*/  IMAD.MOV.U32 R8, RZ, RZ, R2 ;  /* 0x000000ffff087224 */ /* 0x000fce00078e0002 */
[----:B------:R-:W-:Y:S05]  /*d5a0*/  WARPSYNC.COLLECTIVE R8, `(.L_x_285) ;  /* 0x0000000008087348 */ /* 0x000fea0003c00000 */
[----:B------:R0:W1:Y:S02]  /*d5b0*/  SHFL.IDX P0, R8, R15, R10, R17 ;  /* 0x0000000a0f087389 */ /* 0x0000640000000011 */
[----:B01----:R-:W-:Y:S05]  /*d5c0*/  ENDCOLLECTIVE ;  /* 0x000000000000791b */ /* 0x003fea0003800000 */
.L_x_285:
[----:B------:R-:W-:Y:S05]  /*d5d0*/  BSYNC B4 ;  /* 0x0000000000047941 */ /* 0x000fea0003800000 */
.L_x_284:
[----:B------:R-:W-:Y:S01]  /*d5e0*/  IMAD.MOV.U32 R4, RZ, RZ, R8 ;  /* 0x000000ffff047224 */ /* 0x000fe200078e0008 */
[----:B------:R-:W-:Y:S06]  /*d5f0*/  BRA `(.L_x_234) ;  /* 0xffffffd400587947 */ /* 0x000fec000383ffff */
.L_x_235:
[----:B------:R-:W-:Y:S01]  /*d600*/  BSSY B4, `(.L_x_286) ;  /* 0x0000007000047945 */ /* 0x000fe20003800000 */
[----:B------:R-:W-:Y:S02]  /*d610*/  IMAD.MOV.U32 R15, RZ, RZ, R13 ;  /* 0x000000ffff0f7224 */ /* 0x000fe400078e000d */
[----:B------:R-:W-:Y:S02]  /*d620*/  IMAD.MOV.U32 R17, RZ, RZ, 0x1f ;  /* 0x0000001fff117424 */ /* 0x000fe400078e00ff */
[----:B------:R-:W-:-:S07]  /*d630*/  IMAD.MOV.U32 R8, RZ, RZ, -0x1 ;  /* 0xffffffffff087424 */ /* 0x000fce00078e00ff */
[----:B01----:R-:W-:Y:S05]  /*d640*/  WARPSYNC.COLLECTIVE R8, `(.L_x_287) ;  /* 0x0000000008087348 */ /* 0x003fea0003c00000 */
[----:B------:R2:W3:Y:S02]  /*d650*/  SHFL.DOWN P0, R8, R15, R14, R17 ;  /* 0x0800000e0f087389 */ /* 0x0004e40000000011 */
[----:B0123--:R-:W-:Y:S05]  /*d660*/  ENDCOLLECTIVE ;  /* 0x000000000000791b */ /* 0x00ffea0003800000 */
.L_x_287:
[----:B------:R-:W-:Y:S05]  /*d670*/  BSYNC B4 ;  /* 0x0000000000047941 */ /* 0x000fea0003800000 */
.L_x_286:
[----:B------:R-:W-:Y:S02]  /*d680*/  IMAD.MOV.U32 R3, RZ, RZ, R8 ;  /* 0x000000ffff037224 */ /* 0x000fe400078e0008 */
[----:B------:R-:W-:Y:S02]  /*d690*/  IMAD.MOV.U32 R8, RZ, RZ, -0x1 ;  /* 0xffffffffff087424 */ /* 0x000fe400078e00ff */
[----:B------:R-:W-:Y:S02]  /*d6a0*/  IMAD.MOV.U32 R15, RZ, RZ, R11 ;  /* 0x000000ffff0f7224 */ /* 0x000fe400078e000b */
[----:B------:R-:W-:-:S07]  /*d6b0*/  IMAD.MOV.U32 R17, RZ, RZ, 0x1f ;  /* 0x0000001fff117424 */ /* 0x000fce00078e00ff */
[----:B------:R-:W-:Y:S05]  /*d6c0*/  WARPSYNC.COLLECTIVE R8, `(.L_x_288) ;  /* 0x0000000008087348 */ /* 0x000fea0003c00000 */
[----:B------:R0:W1:Y:S02]  /*d6d0*/  SHFL.DOWN P0, R8, R15, R14, R17 ;  /* 0x0800000e0f087389 */ /* 0x0000640000000011 */
[----:B01----:R-:W-:Y:S05]  /*d6e0*/  ENDCOLLECTIVE ;  /* 0x000000000000791b */ /* 0x003fea0003800000 */
.L_x_288:
[----:B------:R-:W-:Y:S01]  /*d6f0*/  IMAD.MOV.U32 R4, RZ, RZ, R8 ;  /* 0x000000ffff047224 */ /* 0x000fe200078e0008 */
[----:B------:R-:W-:Y:S06]  /*d700*/  BRA `(.L_x_234) ;  /* 0xffffffd400147947 */ /* 0x000fec000383ffff */
.L_x_237:
        /* <DEDUP_REMOVED lines=8> */
.L_x_290:
[----:B------:R-:W-:Y:S05]  /*d790*/  BSYNC B2 ;  /* 0x0000000000027941 */ /* 0x000fea0003800000 */
.L_x_289:
[----:B------:R-:W-:Y:S01]  /*d7a0*/  IMAD.MOV.U32 R2, RZ, RZ, R8 ;  /* 0x000000ffff027224 */ /* 0x000fe200078e0008 */
[----:B------:R-:W-:Y:S06]  /*d7b0*/  BRA `(.L_x_291) ;  /* 0xffffffd400207947 */ /* 0x000fec000383ffff */
.L_x_238:
[----:B------:R-:W-:Y:S01]  /*d7c0*/  BSSY B2, `(.L_x_292) ;  /* 0x0000005000027945 */ /* 0x000fe20003800000 */
[----:B--2---:R-:W-:-:S07]  /*d7d0*/  IMAD.U32 R8, RZ, RZ, UR9 ;  /* 0x00000009ff087e24 */ /* 0x004fce000f8e00ff */
[----:B0-----:R-:W-:Y:S05]  /*d7e0*/  WARPSYNC.COLLECTIVE R8, `(.L_x_293) ;  /* 0x0000000008087348 */ /* 0x001fea0003c00000 */
[----:B------:R-:W-:Y:S01]  /*d7f0*/  NOP ;  /* 0x0000000000007918 */ /* 0x000fe20000000000 */
[----:B0-----:R-:W-:Y:S05]  /*d800*/  ENDCOLLECTIVE ;  /* 0x000000000000791b */ /* 0x001fea0003800000 */
.L_x_293:
[----:B------:R-:W-:Y:S05]  /*d810*/  BSYNC B2 ;  /* 0x0000000000027941 */ /* 0x000fea0003800000 */
.L_x_292:
[----:B------:R-:W-:Y:S05]  /*d820*/  BRA `(.L_x_294) ;  /* 0xffffffd4006c7947 */ /* 0x000fea000383ffff */
.L_x_243:
[----:B------:R-:W-:Y:S01]  /*d830*/  BSSY B3, `(.L_x_295) ;  /* 0x0000005000037945 */ /* 0x000fe20003800000 */
[----:B------:R-:W-:-:S07]  /*d840*/  IMAD.U32 R8, RZ, RZ, UR9 ;  /* 0x00000009ff087e24 */ /* 0x000fce000f8e00ff */
[----:B01-3--:R-:W-:Y:S05]  /*d850*/  WARPSYNC.COLLECTIVE R8, `(.L_x_296) ;  /* 0x0000000008087348 */ /* 0x00bfea0003c00000 */
[----:B------:R-:W-:Y:S01]  /*d860*/  NOP ;  /* 0x0000000000007918 */ /* 0x000fe20000000000 */
[----:B01-3--:R-:W-:Y:S05]  /*d870*/  ENDCOLLECTIVE ;  /* 0x000000000000791b */ /* 0x00bfea0003800000 */
.L_x_296:
[----:B------:R-:W-:Y:S05]  /*d880*/  BSYNC B3 ;  /* 0x0000000000037941 */ /* 0x000fea0003800000 */
.L_x_295:
[----:B------:R-:W-:Y:S05]  /*d890*/  BRA `(.L_x_297) ;  /* 0xffffffe400587947 */ /* 0x000fea000383ffff */
.L_x_249:
[----:B------:R-:W-:Y:S01]  /*d8a0*/  BSSY B1, `(.L_x_298) ;  /* 0x0000005000017945 */ /* 0x000fe20003800000 */
[----:B------:R-:W-:-:S07]  /*d8b0*/  IMAD.U32 R8, RZ, RZ, UR8 ;  /* 0x00000008ff087e24 */ /* 0x000fce000f8e00ff */
[----:B012---:R-:W-:Y:S05]  /*d8c0*/  WARPSYNC.COLLECTIVE R8, `(.L_x_299) ;  /* 0x0000000008087348 */ /* 0x007fea0003c00000 */
[----:B------:R-:W-:Y:S01]  /*d8d0*/  NOP ;  /* 0x0000000000007918 */ /* 0x000fe20000000000 */
[----:B012---:R-:W-:Y:S05]  /*d8e0*/  ENDCOLLECTIVE ;  /* 0x000000000000791b */ /* 0x007fea0003800000 */
.L_x_299:
[----:B------:R-:W-:Y:S05]  /*d8f0*/  BSYNC B1 ;  /* 0x0000000000017941 */ /* 0x000fea0003800000 */
.L_x_298:
[----:B------:R-:W-:Y:S05]  /*d900*/  BRA `(.L_x_300) ;  /* 0xfffffff400147947 */ /* 0x000fea000383ffff */
        .weak           $__internal_0_$__cuda_sm20_rcp_rn_f32_slowpath
        .type           $__internal_0_$__cuda_sm20_rcp_rn_f32_slowpath,@function
        .size           $__internal_0_$__cuda_sm20_rcp_rn_f32_slowpath,($__internal_1_$__cuda_sm20_sqrt_rn_f32_slowpath - $__internal_0_$__cuda_sm20_rcp_rn_f32_slowpath)
$__internal_0_$__cuda_sm20_rcp_rn_f32_slowpath:
[----:B------:R-:W-:-:S05]  /*d910*/  IMAD.SHL.U32 R2, R0, 0x2, RZ ;  /* 0x0000000200027824 */ /* 0x000fca00078e00ff */
[----:B------:R-:W-:-:S04]  /*d920*/  SHF.R.U32.HI R10, RZ, 0x18, R2 ;  /* 0x00000018ff0a7819 */ /* 0x000fc80000011602 */
[----:B------:R-:W-:-:S13]  /*d930*/  ISETP.NE.U32.AND P0, PT, R10, RZ, PT ;  /* 0x000000ff0a00720c */ /* 0x000fda0003f05070 */
[----:B------:R-:W-:Y:S05]  /*d940*/  @P0 BRA `(.L_x_301) ;  /* 0x00000000002c0947 */ /* 0x000fea0003800000 */
[----:B------:R-:W-:-:S05]  /*d950*/  IMAD.SHL.U32 R2, R0, 0x2, RZ ;  /* 0x0000000200027824 */ /* 0x000fca00078e00ff */
[----:B------:R-:W-:-:S13]  /*d960*/  ISETP.NE.AND P0, PT, R2, RZ, PT ;  /* 0x000000ff0200720c */ /* 0x000fda0003f05270 */
[----:B------:R0:W1:Y:S01]  /*d970*/  @!P0 MUFU.RCP R2, R0 ;  /* 0x0000000000028308 */ /* 0x0000620000001000 */
[----:B------:R-:W-:Y:S05]  /*d980*/  @!P0 BRA `(.L_x_302) ;  /* 0x0000000000a48947 */ /* 0x000fea0003800000 */
[----:B------:R-:W-:-:S04]  /*d990*/  FFMA R3, R0, 1.84467440737095516160e+19, RZ ;  /* 0x5f80000000037823 */ /* 0x000fc800000000ff */
[----:B0-----:R-:W1:Y:S02]  /*d9a0*/  MUFU.RCP R0, R3 ;  /* 0x0000000300007308 */ /* 0x001e640000001000 */
[----:B-1----:R-:W-:-:S04]  /*d9b0*/  FFMA R2, R3, R0, -1 ;  /* 0xbf80000003027423 */ /* 0x002fc80000000000 */
[----:B------:R-:W-:-:S04]  /*d9c0*/  FADD.FTZ R7, -R2, -RZ ;  /* 0x800000ff02077221 */ /* 0x000fc80000010100 */
[----:B------:R-:W-:-:S04]  /*d9d0*/  FFMA R0, R0, R7, R0 ;  /* 0x0000000700007223 */ /* 0x000fc80000000000 */
[----:B------:R-:W-:Y:S01]  /*d9e0*/  FFMA R2, R0, 1.84467440737095516160e+19, RZ ;  /* 0x5f80000000027823 */ /* 0x000fe200000000ff */
[----:B------:R-:W-:Y:S06]  /*d9f0*/  BRA `(.L_x_302) ;  /* 0x0000000000887947 */ /* 0x000fec0003800000 */
.L_x_301:
[----:B------:R-:W-:-:S05]  /*da00*/  VIADD R11, R10, 0xffffff03 ;  /* 0xffffff030a0b7836 */ /* 0x000fca0000000000 */
[----:B------:R-:W-:-:S13]  /*da10*/  ISETP.GT.U32.AND P0, PT, R11, 0x1, PT ;  /* 0x000000010b00780c */ /* 0x000fda0003f04070 */
[----:B------:R-:W-:Y:S05]  /*da20*/  @P0 BRA `(.L_x_303) ;  /* 0x0000000000780947 */ /* 0x000fea0003800000 */
[----:B------:R-:W-:Y:S01]  /*da30*/  LOP3.LUT R2, R0, 0x7fffff, RZ, 0xc0, !PT ;  /* 0x007fffff00027812 */ /* 0x000fe200078ec0ff */
[----:B------:R-:W-:-:S03]  /*da40*/  IMAD.MOV.U32 R8, RZ, RZ, 0x3 ;  /* 0x00000003ff087424 */ /* 0x000fc600078e00ff */
[----:B------:R-:W-:Y:S02]  /*da50*/  LOP3.LUT R2, R2, 0x3f800000, RZ, 0xfc, !PT ;  /* 0x3f80000002027812 */ /* 0x000fe400078efcff */
[----:B------:R-:W-:Y:S02]  /*da60*/  SHF.L.U32 R8, R8, R11, RZ ;  /* 0x0000000b08087219 */ /* 0x000fe400000006ff */
[----:B------:R-:W0:Y:S02]  /*da70*/  MUFU.RCP R3, R2 ;  /* 0x0000000200037308 */ /* 0x000e240000001000 */
[----:B0-----:R-:W-:-:S04]  /*da80*/  FFMA R4, R2, R3, -1 ;  /* 0xbf80000002047423 */ /* 0x001fc80000000003 */
[----:B------:R-:W-:-:S04]  /*da90*/  FADD.FTZ R4, -R4, -RZ ;  /* 0x800000ff04047221 */ /* 0x000fc80000010100 */
[CCC-:B------:R-:W-:Y:S01]  /*daa0*/  FFMA.RM R7, R3.reuse, R4.reuse, R3.reuse ;  /* 0x0000000403077223 */ /* 0x1c0fe20000004003 */
[----:B------:R-:W-:-:S04]  /*dab0*/  FFMA.RP R4, R3, R4, R3 ;  /* 0x0000000403047223 */ /* 0x000fc80000008003 */
[C---:B------:R-:W-:Y:S02]  /*dac0*/  LOP3.LUT R3, R7.reuse, 0x7fffff, RZ, 0xc0, !PT ;  /* 0x007fffff07037812 */ /* 0x040fe400078ec0ff */
[----:B------:R-:W-:Y:S02]  /*dad0*/  FSETP.NEU.FTZ.AND P0, PT, R7, R4, PT ;  /* 0x000000040700720b */ /* 0x000fe40003f1d000 */
[----:B------:R-:W-:Y:S02]  /*dae0*/  LOP3.LUT R3, R3, 0x800000, RZ, 0xfc, !PT ;  /* 0x0080000003037812 */ /* 0x000fe400078efcff */
[----:B------:R-:W-:Y:S02]  /*daf0*/  SEL R4, RZ, 0xffffffff, !P0 ;  /* 0xffffffffff047807 */ /* 0x000fe40004000000 */
[----:B------:R-:W-:-:S03]  /*db00*/  LOP3.LUT R8, R8, R3, RZ, 0xc0, !PT ;  /* 0x0000000308087212 */ /* 0x000fc600078ec0ff */
[----:B------:R-:W-:Y:S01]  /*db10*/  IMAD.MOV R4, RZ, RZ, -R4 ;  /* 0x000000ffff047224 */ /* 0x000fe200078e0a04 */
[----:B------:R-:W-:-:S04]  /*db20*/  SHF.R.U32.HI R8, RZ, R11, R8 ;  /* 0x0000000bff087219 */ /* 0x000fc80000011608 */
[----:B------:R-:W-:Y:S02]  /*db30*/  LOP3.LUT P1, RZ, R4, R11, R3, 0xf8, !PT ;  /* 0x0000000b04ff7212 */ /* 0x000fe4000782f803 */
[C---:B------:R-:W-:Y:S02]  /*db40*/  LOP3.LUT P0, RZ, R8.reuse, 0x1, RZ, 0xc0, !PT ;  /* 0x0000000108ff7812 */ /* 0x040fe4000780c0ff */
[----:B------:R-:W-:-:S04]  /*db50*/  LOP3.LUT P2, RZ, R8, 0x2, RZ, 0xc0, !PT ;  /* 0x0000000208ff7812 */ /* 0x000fc8000784c0ff */
[----:B------:R-:W-:Y:S02]  /*db60*/  PLOP3.LUT P0, PT, P0, P1, P2, 0xe0, 0x0 ;  /* 0x000000000000781c */ /* 0x000fe40000703c20 */
[----:B------:R-:W-:Y:S02]  /*db70*/  LOP3.LUT P1, RZ, R0, 0x7fffff, RZ, 0xc0, !PT ;  /* 0x007fffff00ff7812 */ /* 0x000fe4000782c0ff */
[----:B------:R-:W-:-:S05]  /*db80*/  SEL R2, RZ, 0x1, !P0 ;  /* 0x00000001ff027807 */ /* 0x000fca0004000000 */
[----:B------:R-:W-:-:S05]  /*db90*/  IMAD.MOV R2, RZ, RZ, -R2 ;  /* 0x000000ffff027224 */ /* 0x000fca00078e0a02 */
[----:B------:R-:W-:Y:S01]  /*dba0*/  ISETP.GE.AND P0, PT, R2, RZ, PT ;  /* 0x000000ff0200720c */ /* 0x000fe20003f06270 */
[----:B------:R-:W-:-:S05]  /*dbb0*/  VIADD R2, R10, 0xffffff04 ;  /* 0xffffff040a027836 */ /* 0x000fca0000000000 */
[----:B------:R-:W-:-:S07]  /*dbc0*/  SHF.R.U32.HI R3, RZ, R2, R3 ;  /* 0x00000002ff037219 */ /* 0x000fce0000011603 */
[----:B------:R-:W-:-:S04]  /*dbd0*/  @!P0 VIADD R3, R3, 0x1 ;  /* 0x0000000103038836 */ /* 0x000fc80000000000 */
[----:B------:R-:W-:-:S05]  /*dbe0*/  @!P1 IMAD.SHL.U32 R3, R3, 0x2, RZ ;  /* 0x0000000203039824 */ /* 0x000fca00078e00ff */
[----:B------:R-:W-:Y:S01]  /*dbf0*/  LOP3.LUT R2, R3, 0x80000000, R0, 0xf8, !PT ;  /* 0x8000000003027812 */ /* 0x000fe200078ef800 */
[----:B------:R-:W-:Y:S06]  /*dc00*/  BRA `(.L_x_302) ;  /* 0x0000000000047947 */ /* 0x000fec0003800000 */
.L_x_303:
[----:B------:R2:W3:Y:S02]  /*dc10*/  MUFU.RCP R2, R0 ;  /* 0x0000000000027308 */ /* 0x0004e40000001000 */
.L_x_302:
[----:B0123--:R-:W-:Y:S02]  /*dc20*/  IMAD.MOV.U32 R0, RZ, RZ, R2 ;  /* 0x000000ffff007224 */ /* 0x00ffe400078e0002 */
[----:B------:R-:W-:Y:S02]  /*dc30*/  IMAD.MOV.U32 R2, RZ, RZ, R9 ;  /* 0x000000ffff027224 */ /* 0x000fe400078e0009 */
[----:B------:R-:W-:-:S04]  /*dc40*/  IMAD.MOV.U32 R3, RZ, RZ, 0x0 ;  /* 0x00000000ff037424 */ /* 0x000fc800078e00ff */
[----:B------:R-:W-:Y:S05]  /*dc50*/  RET.REL.NODEC R2 `(_Z23phase3_branching_kernelPtPiPKfS2_i) ;  /* 0xffffff2002e87950 */ /* 0x000fea0003c3ffff */
        .weak           $__internal_1_$__cuda_sm20_sqrt_rn_f32_slowpath
        .type           $__internal_1_$__cuda_sm20_sqrt_rn_f32_slowpath,@function
        .size           $__internal_1_$__cuda_sm20_sqrt_rn_f32_slowpath,($__internal_2_$__cuda_sm3x_div_rn_noftz_f32_slowpath - $__internal_1_$__cuda_sm20_sqrt_rn_f32_slowpath)
$__internal_1_$__cuda_sm20_sqrt_rn_f32_slowpath:
[----:B------:R-:W-:-:S13]  /*dc60*/  LOP3.LUT P0, RZ, R3, 0x7fffffff, RZ, 0xc0, !PT ;  /* 0x7fffffff03ff7812 */ /* 0x000fda000780c0ff */
[----:B------:R-:W-:Y:S01]  /*dc70*/  @!P0 IMAD.MOV.U32 R4, RZ, RZ, R3 ;  /* 0x000000ffff048224 */ /* 0x000fe200078e0003 */
[----:B------:R-:W-:Y:S06]  /*dc80*/  @!P0 BRA `(.L_x_304) ;  /* 0x0000000000488947 */ /* 0x000fec0003800000 */
[----:B------:R-:W-:Y:S01]  /*dc90*/  FSETP.GEU.FTZ.AND P0, PT, R3, RZ, PT ;  /* 0x000000ff0300720b */ /* 0x000fe20003f1e000 */
[----:B------:R-:W-:-:S12]  /*dca0*/  IMAD.MOV.U32 R0, RZ, RZ, R3 ;  /* 0x000000ffff007224 */ /* 0x000fd800078e0003 */
[----:B------:R-:W-:Y:S01]  /*dcb0*/  @!P0 IMAD.MOV.U32 R4, RZ, RZ, 0x7fffffff ;  /* 0x7fffffffff048424 */ /* 0x000fe200078e00ff */
[----:B------:R-:W-:Y:S06]  /*dcc0*/  @!P0 BRA `(.L_x_304) ;  /* 0x0000000000388947 */ /* 0x000fec0003800000 */
[----:B------:R-:W-:-:S13]  /*dcd0*/  FSETP.GTU.FTZ.AND P0, PT, |R0|, +INF , PT ;  /* 0x7f8000000000780b */ /* 0x000fda0003f1c200 */
[----:B------:R-:W-:Y:S01]  /*dce0*/  @P0 FADD.FTZ R4, R0, 1 ;  /* 0x3f80000000040421 */ /* 0x000fe20000010000 */
[----:B------:R-:W-:Y:S06]  /*dcf0*/  @P0 BRA `(.L_x_304) ;  /* 0x00000000002c0947 */ /* 0x000fec0003800000 */
[----:B------:R-:W-:-:S13]  /*dd00*/  FSETP.NEU.FTZ.AND P0, PT, |R0|, +INF , PT ;  /* 0x7f8000000000780b */ /* 0x000fda0003f1d200 */
[----:B------:R-:W-:Y:S01]  /*dd10*/  @!P0 IMAD.MOV.U32 R4, RZ, RZ, R0 ;  /* 0x000000ffff048224 */ /* 0x000fe200078e0000 */
[----:B------:R-:W-:Y:S06]  /*dd20*/  @!P0 BRA `(.L_x_304) ;  /* 0x0000000000208947 */ /* 0x000fec0003800000 */
[----:B------:R-:W-:-:S04]  /*dd30*/  FFMA R0, R0, 1.84467440737095516160e+19, RZ ;  /* 0x5f80000000007823 */ /* 0x000fc800000000ff */
[----:B------:R-:W0:Y:S02]  /*dd40*/  MUFU.RSQ R7, R0 ;  /* 0x0000000000077308 */ /* 0x000e240000001400 */
[----:B0-----:R-:W-:Y:S01]  /*dd50*/  FMUL.FTZ R9, R0, R7 ;  /* 0x0000000700097220 */ /* 0x001fe20000410000 */
[----:B------:R-:W-:-:S03]  /*dd60*/  FMUL.FTZ R7, R7, 0.5 ;  /* 0x3f00000007077820 */ /* 0x000fc60000410000 */
[----:B------:R-:W-:-:S04]  /*dd70*/  FADD.FTZ R4, -R9, -RZ ;  /* 0x800000ff09047221 */ /* 0x000fc80000010100 */
[----:B------:R-:W-:-:S04]  /*dd80*/  FFMA R4, R9, R4, R0 ;  /* 0x0000000409047223 */ /* 0x000fc80000000000 */
[----:B------:R-:W-:-:S04]  /*dd90*/  FFMA R4, R4, R7, R9 ;  /* 0x0000000704047223 */ /* 0x000fc80000000009 */
[----:B------:R-:W-:-:S07]  /*dda0*/  FMUL.FTZ R4, R4, 2.3283064365386962891e-10 ;  /* 0x2f80000004047820 */ /* 0x000fce0000410000 */
.L_x_304:
[----:B------:R-:W-:-:S04]  /*ddb0*/  IMAD.MOV.U32 R7, RZ, RZ, 0x0 ;  /* 0x00000000ff077424 */ /* 0x000fc800078e00ff */
[----:B------:R-:W-:Y:S05]  /*ddc0*/  RET.REL.NODEC R6 `(_Z23phase3_branching_kernelPtPiPKfS2_i) ;  /* 0xffffff20068c7950 */ /* 0x000fea0003c3ffff */
        .weak           $__internal_2_$__cuda_sm3x_div_rn_noftz_f32_slowpath
        .type           $__internal_2_$__cuda_sm3x_div_rn_noftz_f32_slowpath,@function
        .size           $__internal_2_$__cuda_sm3x_div_rn_noftz_f32_slowpath,(.L_x_930 - $__internal_2_$__cuda_sm3x_div_rn_noftz_f32_slowpath)
$__internal_2_$__cuda_sm3x_div_rn_noftz_f32_slowpath:
[----:B------:R-:W-:Y:S01]  /*ddd0*/  SHF.R.U32.HI R18, RZ, 0x17, R3 ;  /* 0x00000017ff127819 */ /* 0x000fe20000011603 */
[----:B------:R-:W-:Y:S01]  /*dde0*/  BSSY.RECONVERGENT B2, `(.L_x_305) ;  /* 0x0000062000027945 */ /* 0x000fe20003800200 */
[----:B------:R-:W-:Y:S02]  /*ddf0*/  SHF.R.U32.HI R17, RZ, 0x17, R0 ;  /* 0x00000017ff117819 */ /* 0x000fe40000011600 */
[----:B------:R-:W-:Y:S02]  /*de00*/  LOP3.LUT R22, R18, 0xff, RZ, 0xc0, !PT ;  /* 0x000000ff12167812 */ /* 0x000fe400078ec0ff */
[----:B------:R-:W-:-:S03]  /*de10*/  LOP3.LUT R20, R17, 0xff, RZ, 0xc0, !PT ;  /* 0x000000ff11147812 */ /* 0x000fc600078ec0ff */
[----:B------:R-:W-:Y:S02]  /*de20*/  VIADD R19, R22, 0xffffffff ;  /* 0xffffffff16137836 */ /* 0x000fe40000000000 */
[----:B------:R-:W-:-:S03]  /*de30*/  VIADD R18, R20, 0xffffffff ;  /* 0xffffffff14127836 */ /* 0x000fc60000000000 */
[----:B------:R-:W-:-:S04]  /*de40*/  ISETP.GT.U32.AND P0, PT, R19, 0xfd, PT ;  /* 0x000000fd1300780c */ /* 0x000fc80003f04070 */
[----:B------:R-:W-:-:S13]  /*de50*/  ISETP.GT.U32.OR P0, PT, R18, 0xfd, P0 ;  /* 0x000000fd1200780c */ /* 0x000fda0000704470 */
[----:B------:R-:W-:Y:S01]  /*de60*/  @!P0 IMAD.MOV.U32 R17, RZ, RZ, RZ ;  /* 0x000000ffff118224 */ /* 0x000fe200078e00ff */
[----:B------:R-:W-:Y:S06]  /*de70*/  @!P0 BRA `(.L_x_306) ;  /* 0x00000000005c8947 */ /* 0x000fec0003800000 */
[----:B------:R-:W-:Y:S02]  /*de80*/  FSETP.GTU.FTZ.AND P0, PT, |R0|, +INF , PT ;  /* 0x7f8000000000780b */ /* 0x000fe40003f1c200 */
[----:B------:R-:W-:-:S04]  /*de90*/  FSETP.GTU.FTZ.AND P1, PT, |R3|, +INF , PT ;  /* 0x7f8000000300780b */ /* 0x000fc80003f3c200 */
[----:B------:R-:W-:-:S13]  /*dea0*/  PLOP3.LUT P0, PT, P0, P1, PT, 0xf8, 0x8f ;  /* 0x00000000008f781c */ /* 0x000fda0000703f70 */
[----:B------:R-:W-:Y:S05]  /*deb0*/  @P0 BRA `(.L_x_307) ;  /* 0x00000004004c0947 */ /* 0x000fea0003800000 */
[----:B------:R-:W-:-:S13]  /*dec0*/  LOP3.LUT P0, RZ, R3, 0x7fffffff, R0, 0xc8, !PT ;  /* 0x7fffffff03ff7812 */ /* 0x000fda000780c800 */
[----:B------:R-:W-:Y:S05]  /*ded0*/  @!P0 BRA `(.L_x_308) ;  /* 0x00000004003c8947 */ /* 0x000fea0003800000 */
[C---:B------:R-:W-:Y:S02]  /*dee0*/  FSETP.NEU.FTZ.AND P0, PT, |R0|.reuse, +INF , PT ;  /* 0x7f8000000000780b */ /* 0x040fe40003f1d200 */
[----:B------:R-:W-:Y:S02]  /*def0*/  FSETP.NEU.FTZ.AND P2, PT, |R3|, +INF , PT ;  /* 0x7f8000000300780b */ /* 0x000fe40003f5d200 */
[----:B------:R-:W-:-:S11]  /*df00*/  FSETP.NEU.FTZ.AND P1, PT, |R0|, +INF , PT ;  /* 0x7f8000000000780b */ /* 0x000fd60003f3d200 */
[----:B------:R-:W-:Y:S05]  /*df10*/  @!P2 BRA !P0, `(.L_x_308) ;  /* 0x00000004002ca947 */ /* 0x000fea0004000000 */
[----:B------:R-:W-:-:S04]  /*df20*/  LOP3.LUT P0, RZ, R0, 0x7fffffff, RZ, 0xc0, !PT ;  /* 0x7fffffff00ff7812 */ /* 0x000fc8000780c0ff */
[----:B------:R-:W-:-:S13]  /*df30*/  PLOP3.LUT P0, PT, P2, P0, PT, 0x2f, 0xf2 ;  /* 0x0000000000f2781c */ /* 0x000fda0001700577 */
[----:B------:R-:W-:Y:S05]  /*df40*/  @P0 BRA `(.L_x_309) ;  /* 0x0000000400180947 */ /* 0x000fea0003800000 */
[----:B------:R-:W-:-:S04]  /*df50*/  LOP3.LUT P0, RZ, R3, 0x7fffffff, RZ, 0xc0, !PT ;  /* 0x7fffffff03ff7812 */ /* 0x000fc8000780c0ff */
[----:B------:R-:W-:-:S13]  /*df60*/  PLOP3.LUT P0, PT, P1, P0, PT, 0x2f, 0xf2 ;  /* 0x0000000000f2781c */ /* 0x000fda0000f00577 */
[----:B------:R-:W-:Y:S05]  /*df70*/  @P0 BRA `(.L_x_310) ;  /* 0x0000000400000947 */ /* 0x000fea0003800000 */
[----:B------:R-:W-:Y:S02]  /*df80*/  ISETP.GE.AND P0, PT, R18, RZ, PT ;  /* 0x000000ff1200720c */ /* 0x000fe40003f06270 */
[----:B------:R-:W-:-:S11]  /*df90*/  ISETP.GE.AND P1, PT, R19, RZ, PT ;  /* 0x000000ff1300720c */ /* 0x000fd60003f26270 */
[----:B------:R-:W-:Y:S02]  /*dfa0*/  @P0 IMAD.MOV.U32 R17, RZ, RZ, RZ ;  /* 0x000000ffff110224 */ /* 0x000fe400078e00ff */
[----:B------:R-:W-:Y:S01]  /*dfb0*/  @!P0 FFMA R0, R0, 1.84467440737095516160e+19, RZ ;  /* 0x5f80000000008823 */ /* 0x000fe200000000ff */
[----:B------:R-:W-:Y:S02]  /*dfc0*/  @!P0 IMAD.MOV.U32 R17, RZ, RZ, -0x40 ;  /* 0xffffffc0ff118424 */ /* 0x000fe400078e00ff */
[----:B------:R-:W-:Y:S02]  /*dfd0*/  @!P1 FFMA R3, R3, 1.84467440737095516160e+19, RZ ;  /* 0x5f80000003039823 */ /* 0x000fe400000000ff */
[----:B------:R-:W-:-:S07]  /*dfe0*/  @!P1 VIADD R17, R17, 0x40 ;  /* 0x0000004011119836 */ /* 0x000fce0000000000 */
.L_x_306:
[----:B------:R-:W-:Y:S01]  /*dff0*/  LEA R18, R22, 0xc0800000, 0x17 ;  /* 0xc080000016127811 */ /* 0x000fe200078eb8ff */
[----:B------:R-:W-:Y:S04]  /*e000*/  BSSY.RECONVERGENT B3, `(.L_x_311) ;  /* 0x0000036000037945 */ /* 0x000fe80003800200 */
[----:B------:R-:W-:Y:S02]  /*e010*/  IMAD.IADD R18, R3, 0x1, -R18 ;  /* 0x0000000103127824 */ /* 0x000fe400078e0a12 */
[----:B------:R-:W-:Y:S02]  /*e020*/  VIADD R3, R20, 0xffffff81 ;  /* 0xffffff8114037836 */ /* 0x000fe40000000000 */
[----:B------:R0:W1:Y:S01]  /*e030*/  MUFU.RCP R19, R18 ;  /* 0x0000001200137308 */ /* 0x0000620000001000 */
[----:B------:R-:W-:Y:S01]  /*e040*/  FADD.FTZ R21, -R18, -RZ ;  /* 0x800000ff12157221 */ /* 0x000fe20000010100 */
[C---:B------:R-:W-:Y:S01]  /*e050*/  IMAD R0, R3.reuse, -0x800000, R0 ;  /* 0xff80000003007824 */ /* 0x040fe200078e0200 */
[----:B0-----:R-:W-:-:S05]  /*e060*/  IADD3 R18, PT, PT, R3, 0x7f, -R22 ;  /* 0x0000007f03127810 */ /* 0x001fca0007ffe816 */
[----:B------:R-:W-:Y:S02]  /*e070*/  IMAD.IADD R18, R18, 0x1, R17 ;  /* 0x0000000112127824 */ /* 0x000fe400078e0211 */
[----:B-1----:R-:W-:-:S04]  /*e080*/  FFMA R20, R19, R21, 1 ;  /* 0x3f80000013147423 */ /* 0x002fc80000000015 */
[----:B------:R-:W-:-:S04]  /*e090*/  FFMA R24, R19, R20, R19 ;  /* 0x0000001413187223 */ /* 0x000fc80000000013 */
[----:B------:R-:W-:-:S04]  /*e0a0*/  FFMA R19, R0, R24, RZ ;  /* 0x0000001800137223 */ /* 0x000fc800000000ff */
[----:B------:R-:W-:-:S04]  /*e0b0*/  FFMA R20, R21, R19, R0 ;  /* 0x0000001315147223 */ /* 0x000fc80000000000 */
[----:B------:R-:W-:-:S04]  /*e0c0*/  FFMA R23, R24, R20, R19 ;  /* 0x0000001418177223 */ /* 0x000fc80000000013 */
[----:B------:R-:W-:-:S04]  /*e0d0*/  FFMA R20, R21, R23, R0 ;  /* 0x0000001715147223 */ /* 0x000fc80000000000 */
[----:B------:R-:W-:-:S05]  /*e0e0*/  FFMA R19, R24, R20, R23 ;  /* 0x0000001418137223 */ /* 0x000fca0000000017 */
[----:B------:R-:W-:-:S04]  /*e0f0*/  SHF.R.U32.HI R0, RZ, 0x17, R19 ;  /* 0x00000017ff007819 */ /* 0x000fc80000011613 */
[----:B------:R-:W-:-:S05]  /*e100*/  LOP3.LUT R0, R0, 0xff, RZ, 0xc0, !PT ;  /* 0x000000ff00007812 */ /* 0x000fca00078ec0ff */
[----:B------:R-:W-:-:S04]  /*e110*/  IMAD.IADD R21, R0, 0x1, R18 ;  /* 0x0000000100157824 */ /* 0x000fc800078e0212 */
[----:B------:R-:W-:-:S05]  /*e120*/  VIADD R0, R21, 0xffffffff ;  /* 0xffffffff15007836 */ /* 0x000fca0000000000 */
[----:B------:R-:W-:-:S13]  /*e130*/  ISETP.GE.U32.AND P0, PT, R0, 0xfe, PT ;  /* 0x000000fe0000780c */ /* 0x000fda0003f06070 */
[----:B------:R-:W-:Y:S05]  /*e140*/  @!P0 BRA `(.L_x_312) ;  /* 0x0000000000808947 */ /* 0x000fea0003800000 */
[----:B------:R-:W-:-:S13]  /*e150*/  ISETP.GT.AND P0, PT, R21, 0xfe, PT ;  /* 0x000000fe1500780c */ /* 0x000fda0003f04270 */
[----:B------:R-:W-:Y:S05]  /*e160*/  @P0 BRA `(.L_x_313) ;  /* 0x00000000006c0947 */ /* 0x000fea0003800000 */
[----:B------:R-:W-:-:S13]  /*e170*/  ISETP.GE.AND P0, PT, R21, 0x1, PT ;  /* 0x000000011500780c */ /* 0x000fda0003f06270 */
[----:B------:R-:W-:Y:S05]  /*e180*/  @P0 BRA `(.L_x_314) ;  /* 0x0000000000740947 */ /* 0x000fea0003800000 */
[----:B------:R-:W-:Y:S02]  /*e190*/  ISETP.GE.AND P0, PT, R21, -0x18, PT ;  /* 0xffffffe81500780c */ /* 0x000fe40003f06270 */
[----:B------:R-:W-:-:S11]  /*e1a0*/  LOP3.LUT R19, R19, 0x80000000, RZ, 0xc0, !PT ;  /* 0x8000000013137812 */ /* 0x000fd600078ec0ff */
[----:B------:R-:W-:Y:S05]  /*e1b0*/  @!P0 BRA `(.L_x_314) ;  /* 0x0000000000688947 */ /* 0x000fea0003800000 */
[CCC-:B------:R-:W-:Y:S01]  /*e1c0*/  FFMA.RZ R0, R24.reuse, R20.reuse, R23.reuse ;  /* 0x0000001418007223 */ /* 0x1c0fe2000000c017 */
[C---:B------:R-:W-:Y:S02]  /*e1d0*/  VIADD R18, R21.reuse, 0x20 ;  /* 0x0000002015127836 */ /* 0x040fe40000000000 */
[-CC-:B------:R-:W-:Y:S01]  /*e1e0*/  FFMA.RM R3, R24, R20.reuse, R23.reuse ;  /* 0x0000001418037223 */ /* 0x180fe20000004017 */
[C---:B------:R-:W-:Y:S02]  /*e1f0*/  ISETP.NE.AND P2, PT, R21.reuse, RZ, PT ;  /* 0x000000ff1500720c */ /* 0x040fe40003f45270 */
[----:B------:R-:W-:Y:S01]  /*e200*/  LOP3.LUT R17, R0, 0x7fffff, RZ, 0xc0, !PT ;  /* 0x007fffff00117812 */ /* 0x000fe200078ec0ff */
[----:B------:R-:W-:Y:S01]  /*e210*/  FFMA.RP R0, R24, R20, R23 ;  /* 0x0000001418007223 */ /* 0x000fe20000008017 */
[----:B------:R-:W-:Y:S01]  /*e220*/  IMAD.MOV R20, RZ, RZ, -R21 ;  /* 0x000000ffff147224 */ /* 0x000fe200078e0a15 */
[----:B------:R-:W-:Y:S02]  /*e230*/  ISETP.NE.AND P1, PT, R21, RZ, PT ;  /* 0x000000ff1500720c */ /* 0x000fe40003f25270 */
[----:B------:R-:W-:-:S02]  /*e240*/  LOP3.LUT R17, R17, 0x800000, RZ, 0xfc, !PT ;  /* 0x0080000011117812 */ /* 0x000fc400078efcff */
[----:B------:R-:W-:Y:S02]  /*e250*/  FSETP.NEU.FTZ.AND P0, PT, R0, R3, PT ;  /* 0x000000030000720b */ /* 0x000fe40003f1d000 */
[----:B------:R-:W-:Y:S02]  /*e260*/  SHF.L.U32 R18, R17, R18, RZ ;  /* 0x0000001211127219 */ /* 0x000fe400000006ff */
[----:B------:R-:W-:Y:S02]  /*e270*/  SEL R0, R20, RZ, P2 ;  /* 0x000000ff14007207 */ /* 0x000fe40001000000 */
[----:B------:R-:W-:Y:S02]  /*e280*/  ISETP.NE.AND P1, PT, R18, RZ, P1 ;  /* 0x000000ff1200720c */ /* 0x000fe40000f25270 */
[----:B------:R-:W-:Y:S02]  /*e290*/  SHF.R.U32.HI R0, RZ, R0, R17 ;  /* 0x00000000ff007219 */ /* 0x000fe40000011611 */
[----:B------:R-:W-:-:S02]  /*e2a0*/  PLOP3.LUT P0, PT, P0, P1, PT, 0xf8, 0x8f ;  /* 0x00000000008f781c */ /* 0x000fc40000703f70 */
[----:B------:R-:W-:Y:S02]  /*e2b0*/  SHF.R.U32.HI R18, RZ, 0x1, R0 ;  /* 0x00000001ff127819 */ /* 0x000fe40000011600 */
[----:B------:R-:W-:-:S04]  /*e2c0*/  SEL R3, RZ, 0x1, !P0 ;  /* 0x00000001ff037807 */ /* 0x000fc80004000000 */
[----:B------:R-:W-:-:S04]  /*e2d0*/  LOP3.LUT R3, R3, 0x1, R18, 0xf8, !PT ;  /* 0x0000000103037812 */ /* 0x000fc800078ef812 */
[----:B------:R-:W-:-:S05]  /*e2e0*/  LOP3.LUT R3, R3, R0, RZ, 0xc0, !PT ;  /* 0x0000000003037212 */ /* 0x000fca00078ec0ff */
[----:B------:R-:W-:-:S05]  /*e2f0*/  IMAD.IADD R18, R18, 0x1, R3 ;  /* 0x0000000112127824 */ /* 0x000fca00078e0203 */
[----:B------:R-:W-:Y:S01]  /*e300*/  LOP3.LUT R19, R18, R19, RZ, 0xfc, !PT ;  /* 0x0000001312137212 */ /* 0x000fe200078efcff */
[----:B------:R-:W-:Y:S06]  /*e310*/  BRA `(.L_x_314) ;  /* 0x0000000000107947 */ /* 0x000fec0003800000 */
.L_x_313:
[----:B------:R-:W-:-:S04]  /*e320*/  LOP3.LUT R19, R19, 0x80000000, RZ, 0xc0, !PT ;  /* 0x8000000013137812 */ /* 0x000fc800078ec0ff */
[----:B------:R-:W-:Y:S01]  /*e330*/  LOP3.LUT R19, R19, 0x7f800000, RZ, 0xfc, !PT ;  /* 0x7f80000013137812 */ /* 0x000fe200078efcff */
[----:B------:R-:W-:Y:S06]  /*e340*/  BRA `(.L_x_314) ;  /* 0x0000000000047947 */ /* 0x000fec0003800000 */
.L_x_312:
[----:B------:R-:W-:-:S07]  /*e350*/  IMAD R19, R18, 0x800000, R19 ;  /* 0x0080000012137824 */ /* 0x000fce00078e0213 */
.L_x_314:
[----:B------:R-:W-:Y:S05]  /*e360*/  BSYNC.RECONVERGENT B3 ;  /* 0x0000000000037941 */ /* 0x000fea0003800200 */
.L_x_311:
[----:B------:R-:W-:Y:S05]  /*e370*/  BRA `(.L_x_315) ;  /* 0x0000000000207947 */ /* 0x000fea0003800000 */
.L_x_310:
[----:B------:R-:W-:-:S04]  /*e380*/  LOP3.LUT R0, R3, 0x80000000, R0, 0x48, !PT ;  /* 0x8000000003007812 */ /* 0x000fc800078e4800 */
[----:B------:R-:W-:Y:S01]  /*e390*/  LOP3.LUT R19, R0, 0x7f800000, RZ, 0xfc, !PT ;  /* 0x7f80000000137812 */ /* 0x000fe200078efcff */
[----:B------:R-:W-:Y:S06]  /*e3a0*/  BRA `(.L_x_315) ;  /* 0x0000000000147947 */ /* 0x000fec0003800000 */
.L_x_309:
[----:B------:R-:W-:Y:S01]  /*e3b0*/  LOP3.LUT R19, R3, 0x80000000, R0, 0x48, !PT ;  /* 0x8000000003137812 */ /* 0x000fe200078e4800 */
[----:B------:R-:W-:Y:S06]  /*e3c0*/  BRA `(.L_x_315) ;  /* 0x00000000000c7947 */ /* 0x000fec0003800000 */
.L_x_308:
[----:B------:R-:W0:Y:S01]  /*e3d0*/  MUFU.RSQ R19, -QNAN ;  /* 0xffc0000000137908 */ /* 0x000e220000001400 */
[----:B------:R-:W-:Y:S05]  /*e3e0*/  BRA `(.L_x_315) ;  /* 0x0000000000047947 */ /* 0x000fea0003800000 */
.L_x_307:
[----:B------:R-:W-:-:S07]  /*e3f0*/  FADD.FTZ R19, R0, R3 ;  /* 0x0000000300137221 */ /* 0x000fce0000010000 */
.L_x_315:
[----:B------:R-:W-:Y:S05]  /*e400*/  BSYNC.RECONVERGENT B2 ;  /* 0x0000000000027941 */ /* 0x000fea0003800200 */
.L_x_305:
[----:B------:R-:W-:-:S04]  /*e410*/  IMAD.MOV.U32 R17, RZ, RZ, 0x0 ;  /* 0x00000000ff117424 */ /* 0x000fc800078e00ff */
[----:B0-----:R-:W-:Y:S05]  /*e420*/  RET.REL.NODEC R16 `(_Z23phase3_branching_kernelPtPiPKfS2_i) ;  /* 0xffffff1810f47950 */ /* 0x001fea0003c3ffff */
.L_x_316:
[----:B------:R-:W-:-:S00]  /*e430*/  BRA `(.L_x_316) ;  /* 0xfffffffc00fc7947 */ /* 0x000fc0000383ffff */
[----:B------:R-:W-:-:S00]  /*e440*/  NOP ;  /* 0x0000000000007918 */ /* 0x000fc00000000000 */
        /* <DEDUP_REMOVED lines=11> */
.L_x_930:


//--------------------- .text._Z24phase2_relaxation_kernelPtPiPKfS2_S2_i --------------------------
	.section	.text._Z24phase2_relaxation_kernelPtPiPKfS2_S2_i,"ax",@progbits
	.align	128
        .global         _Z24phase2_relaxation_kernelPtPiPKfS2_S2_i
        .type           _Z24phase2_relaxation_kernelPtPiPKfS2_S2_i,@function
        .size           _Z24phase2_relaxation_kernelPtPiPKfS2_S2_i,(.L_x_933 - _Z24phase2_relaxation_kernelPtPiPKfS2_S2_i)
        .other          _Z24phase2_relaxation_kernelPtPiPKfS2_S2_i,@"STO_CUDA_ENTRY STV_DEFAULT"
_Z24phase2_relaxation_kernelPtPiPKfS2_S2_i:
.text._Z24phase2_relaxation_kernelPtPiPKfS2_S2_i:
        /* <DEDUP_REMOVED lines=8> */
[----:B0-----:R-:W-:-:S05]  /*0080*/  IMAD.WIDE.U32 R38, R37, 0x4, R38 ;  /* 0x0000000425267825 */ /* 0x001fca00078e0026 */
[----:B-1----:R-:W2:Y:S02]  /*0090*/  LDG.E R0, desc[UR8][R38.64] ;  /* 0x0000000826007981 */ /* 0x002ea4000c1e1900 */
[----:B--2---:R-:W-:-:S13]  /*00a0*/  ISETP.NE.AND P0, PT, R0, RZ, PT ;  /* 0x000000ff0000720c */ /* 0x004fda0003f05270 */
[----:B------:R-:W-:Y:S05]  /*00b0*/  @P0 EXIT ;  /* 0x000000000000094d */ /* 0x000fea0003800000 */
[----:B------:R-:W0:Y:S08]  /*00c0*/  LDC.64 R6, c[0x0][0x390] ;  /* 0x0000e400ff067b82 */ /* 0x000e300000000a00 */
[----:B------:R-:W1:Y:S01]  /*00d0*/  LDC.64 R2, c[0x0][0x398] ;  /* 0x0000e600ff027b82 */ /* 0x000e620000000a00 */
[----:B0-----:R-:W-:-:S06]  /*00e0*/  IMAD.WIDE.U32 R6, R37, 0x4, R6 ;  /* 0x0000000425067825 */ /* 0x001fcc00078e0006 */
[----:B------:R-:W2:Y:S01]  /*00f0*/  LDG.E.CONSTANT R6, desc[UR8][R6.64] ;  /* 0x0000000806067981 */ /* 0x000ea2000c1e9900 */
[----:B-1----:R-:W-:-:S06]  /*0100*/  IMAD.WIDE.U32 R2, R37, 0x4, R2 ;  /* 0x0000000425027825 */ /* 0x002fcc00078e0002 */
[----:B------:R-:W3:Y:S01]  /*0110*/  LDG.E.CONSTANT R2, desc[UR8][R2.64] ;  /* 0x0000000802027981 */ /* 0x000ee2000c1e9900 */
[----:B--2---:R-:W-:-:S04]  /*0120*/  FSETP.GEU.AND P0, PT, R6, 0.20000000298023223877, PT ;  /* 0x3e4ccccd0600780b */ /* 0x004fc80003f0e000 */
[----:B---3--:R-:W-:-:S04]  /*0130*/  FSETP.LT.OR P0, PT, R2, 0.10000000149011611938, !P0 ;  /* 0x3dcccccd0200780b */ /* 0x008fc80004701400 */
[----:B------:R-:W-:-:S13]  /*0140*/  FSETP.GT.OR P0, PT, R2, 2, P0 ;  /* 0x400000000200780b */ /* 0x000fda0000704400 */
[----:B------:R-:W-:Y:S05]  /*0150*/  @P0 EXIT ;  /* 0x000000000000094d */ /* 0x000fea0003800000 */
[----:B------:R-:W0:Y:S01]  /*0160*/  LDC.64 R2, c[0x0][0x3a0] ;  /* 0x0000e800ff027b82 */ /* 0x000e220000000a00 */
[----:B------:R-:W1:Y:S07]  /*0170*/  S2R R4, SR_LTMASK ;  /* 0x0000000000047919 */ /* 0x000e6e0000003900 */
[----:B------:R-:W2:Y:S01]  /*0180*/  S2UR UR5, SR_CgaCtaId ;  /* 0x00000000000579c3 */ /* 0x000ea20000008800 */
[----:B------:R-:W-:Y:S01]  /*0190*/  VOTEU.ANY UR10, UPT, PT ;  /* 0x00000000000a7886 */ /* 0x000fe200038e0100 */
[----:B------:R-:W-:-:S06]  /*01a0*/  UMOV UR4, 0x400 ;  /* 0x0000040000047882 */ /* 0x000fcc0000000000 */
[----:B------:R-:W3:Y:S01]  /*01b0*/  LDC.64 R8, c[0x0][0x380] ;  /* 0x0000e000ff087b82 */ /* 0x000ee20000000a00 */
[----:B0-----:R-:W-:-:S05]  /*01c0*/  IMAD.WIDE.U32 R2, R37, 0x4, R2 ;  /* 0x0000000425027825 */ /* 0x001fca00078e0002 */
[----:B------:R0:W5:Y:S01]  /*01d0*/  LDG.E.CONSTANT R5, desc[UR8][R2.64] ;  /* 0x0000000802057981 */ /* 0x000162000c1e9900 */
[----:B------:R-:W-:Y:S01]  /*01e0*/  BSSY.RECONVERGENT B0, `(.L_x_317) ;  /* 0x000000e000007945 */ /* 0x000fe20003800200 */
[----:B--2---:R-:W-:Y:S01]  /*01f0*/  ULEA UR6, UR5, UR4, 0x18 ;  /* 0x0000000405067291 */ /* 0x004fe2000f8ec0ff */
[----:B-1----:R-:W-:-:S04]  /*0200*/  LOP3.LUT P0, R40, R4, UR10, RZ, 0xc0, !PT ;  /* 0x0000000a04287c12 */ /* 0x002fc8000f80c0ff */
[----:B------:R-:W1:Y:S09]  /*0210*/  POPC R42, R40 ;  /* 0x00000028002a7309 */ /* 0x000e720000000000 */
[----:B------:R-:W-:Y:S01]  /*0220*/  @!P0 STS.U16 [UR6+0xa2], RZ ;  /* 0x0000a2ffff008988 */ /* 0x000fe20008000406 */
[----:B01-3--:R-:W-:-:S07]  /*0230*/  IMAD.MOV.U32 R0, RZ, RZ, R42 ;  /* 0x000000ffff007224 */ /* 0x00bfce00078e002a */
.L_x_318:
[----:B------:R-:W-:-:S04]  /*0240*/  IMAD R3, R37, 0x51, R0 ;  /* 0x0000005125037824 */ /* 0x000fc800078e0200 */
[----:B0-----:R-:W-:-:S06]  /*0250*/  IMAD.WIDE.U32 R2, R3, 0x2, R8 ;  /* 0x0000000203027825 */ /* 0x001fcc00078e0008 */
[----:B------:R-:W2:Y:S01]  /*0260*/  LDG.E.U16 R2, desc[UR8][R2.64] ;  /* 0x0000000802027981 */ /* 0x000ea2000c1e1500 */
[C---:B------:R-:W-:Y:S02]  /*0270*/  LEA R7, R0.reuse, UR6, 0x1 ;  /* 0x0000000600077c11 */ /* 0x040fe4000f8e08ff */
[C---:B------:R-:W-:Y:S01]  /*0280*/  ISETP.GE.U32.AND P0, PT, R0.reuse, 0x31, PT ;  /* 0x000000310000780c */ /* 0x040fe20003f06070 */
[----:B------:R-:W-:Y:S02]  /*0290*/  VIADD R0, R0, 0x20 ;  /* 0x0000002000007836 */ /* 0x000fe40000000000 */
[----:B--2---:R0:W-:Y:S10]  /*02a0*/  STS.U16 [R7], R2 ;  /* 0x0000000207007388 */ /* 0x0041f40000000400 */
[----:B------:R-:W-:Y:S05]  /*02b0*/  @!P0 BRA `(.L_x_318) ;  /* 0xfffffffc00e08947 */ /* 0x000fea000383ffff */
[----:B------:R-:W-:Y:S05]  /*02c0*/  BSYNC.RECONVERGENT B0 ;  /* 0x0000000000007941 */ /* 0x000fea0003800200 */
.L_x_317:
[----:B------:R-:W-:Y:S01]  /*02d0*/  ISETP.NE.AND P0, PT, R40, RZ, PT ;  /* 0x000000ff2800720c */ /* 0x000fe20003f05270 */
[----:B------:R-:W-:-:S12]  /*02e0*/  BSSY.RECONVERGENT B0, `(.L_x_319) ;  /* 0x000000f000007945 */ /* 0x000fd80003800200 */
[----:B------:R-:W-:Y:S05]  /*02f0*/  @P0 BRA `(.L_x_320) ;  /* 0x0000000000340947 */ /* 0x000fea0003800000 */
[----:B------:R-:W-:Y:S01]  /*0300*/  IMAD.MOV.U32 R0, RZ, RZ, 0x1b3 ;  /* 0x000001b3ff007424 */ /* 0x000fe200078e00ff */
[----:B------:R-:W-:Y:S01]  /*0310*/  STS [UR6+0x2fcc], RZ ;  /* 0x002fccffff007988 */ /* 0x000fe20008000806 */
[----:B0-----:R-:W-:Y:S02]  /*0320*/  IMAD.MOV.U32 R2, RZ, RZ, 0x40000000 ;  /* 0x40000000ff027424 */ /* 0x001fe400078e00ff */
[----:B------:R-:W-:Y:S01]  /*0330*/  IMAD R0, R37, R0, -0x7bdddcdb ;  /* 0x8422232525007424 */ /* 0x000fe200078e0200 */
[----:B------:R-:W-:Y:S04]  /*0340*/  STS [UR6+0x2f7c], RZ ;  /* 0x002f7cffff007988 */ /* 0x000fe80008000806 */
[----:B------:R1:W-:Y:S04]  /*0350*/  STS [UR6+0x2f78], R2 ;  /* 0x002f7802ff007988 */ /* 0x0003e80008000806 */
[----:B------:R1:W-:Y:S04]  /*0360*/  STS [UR6+0x2fd0], R0 ;  /* 0x002fd000ff007988 */ /* 0x0003e80008000806 */
[----:B------:R-:W-:Y:S04]  /*0370*/  STS.128 [UR6+0x2f80], RZ ;  /* 0x002f80ffff007988 */ /* 0x000fe80008000c06 */
[----:B------:R-:W-:Y:S04]  /*0380*/  STS.128 [UR6+0x2f90], RZ ;  /* 0x002f90ffff007988 */ /* 0x000fe80008000c06 */
[----:B------:R-:W-:Y:S04]  /*0390*/  STS.128 [UR6+0x2fa0], RZ ;  /* 0x002fa0ffff007988 */ /* 0x000fe80008000c06 */
[----:B------:R-:W-:Y:S04]  /*03a0*/  STS.128 [UR6+0x2fb0], RZ ;  /* 0x002fb0ffff007988 */ /* 0x000fe80008000c06 */
[----:B------:R-:W-:Y:S04]  /*03b0*/  STS.64 [UR6+0x2fc0], RZ ;  /* 0x002fc0ffff007988 */ /* 0x000fe80008000a06 */
[----:B-1----:R-:W-:Y:S01]  /*03c0*/  STS [UR6+0x2fc8], RZ ;  /* 0x002fc8ffff007988 */ /* 0x002fe20008000806 */
.L_x_320:
[----:B------:R-:W-:Y:S05]  /*03d0*/  BSYNC.RECONVERGENT B0 ;  /* 0x0000000000007941 */ /* 0x000fea0003800200 */
.L_x_319:
[----:B------:R-:W-:Y:S01]  /*03e0*/  BSSY.RECONVERGENT B2, `(.L_x_321) ;  /* 0x000016a000027945 */ /* 0x000fe20003800200 */
[----:B------:R-:W-:Y:S01]  /*03f0*/  UIADD3 UR4, UPT, UPT, UR4, 0x2e34, URZ ;  /* 0x00002e3404047890 */ /* 0x000fe2000fffe0ff */
[----:B------:R-:W-:Y:S01]  /*0400*/  MOV R0, UR10 ;  /* 0x0000000a00007c02 */ /* 0x000fe20008000f00 */
[----:B0-----:R-:W-:Y:S01]  /*0410*/  IMAD.MOV.U32 R7, RZ, RZ, R42 ;  /* 0x000000ffff077224 */ /* 0x001fe200078e002a */
[----:B------:R-:W-:Y:S01]  /*0420*/  NOP ;  /* 0x0000000000007918 */ /* 0x000fe20000000000 */
[----:B------:R-:W-:-:S12]  /*0430*/  ULEA UR5, UR5, UR4, 0x18 ;  /* 0x0000000405057291 */ /* 0x000fd8000f8ec0ff */
.L_x_332:
[----:B------:R-:W-:Y:S01]  /*0440*/  LEA R8, R7, UR6, 0x1 ;  /* 0x0000000607087c11 */ /* 0x000fe2000f8e08ff */
[----:B------:R-:W-:Y:S05]  /*0450*/  BSSY.RECONVERGENT B3, `(.L_x_322) ;  /* 0x000015d000037945 */ /* 0x000fea0003800200 */
[----:B------:R-:W0:Y:S02]  /*0460*/  LDS.U16 R8, [R8] ;  /* 0x0000000008087984 */ /* 0x000e240000000400 */
[----:B0-----:R-:W0:Y:S02]  /*0470*/  POPC R9, R8 ;  /* 0x0000000800097309 */ /* 0x001e240000000000 */
[----:B0-----:R-:W-:-:S04]  /*0480*/  PRMT R0, R9, 0x9910, RZ ;  /* 0x0000991009007816 */ /* 0x001fc800000000ff */
[----:B------:R-:W-:Y:S01]  /*0490*/  ISETP.NE.AND P0, PT, R0, 0x1, PT ;  /* 0x000000010000780c */ /* 0x000fe20003f05270 */
[----:B------:R-:W-:-:S12]  /*04a0*/  IMAD.MOV.U32 R0, RZ, RZ, RZ ;  /* 0x000000ffff007224 */ /* 0x000fd800078e00ff */
[----:B------:R-:W-:Y:S05]  /*04b0*/  @!P0 BRA `(.L_x_323) ;  /* 0x0000001400588947 */ /* 0x000fea0003800000 */
[----:B------:R-:W-:Y:S01]  /*04c0*/  ISETP.NE.AND P0, PT, R8, RZ, PT ;  /* 0x000000ff0800720c */ /* 0x000fe20003f05270 */
[----:B------:R-:W-:-:S12]  /*04d0*/  IMAD.MOV.U32 R0, RZ, RZ, 0x7f7fffff ;  /* 0x7f7fffffff007424 */ /* 0x000fd800078e00ff */
[----:B------:R-:W-:Y:S05]  /*04e0*/  @!P0 BRA `(.L_x_323) ;  /* 0x00000014004c8947 */ /* 0x000fea0003800000 */
[----:B------:R-:W-:Y:S01]  /*04f0*/  IMAD R0, R7, 0x50, RZ ;  /* 0x0000005007007824 */ /* 0x000fe200078e02ff */
[----:B------:R-:W-:Y:S03]  /*0500*/  BSSY.RECONVERGENT B4, `(.L_x_324) ;  /* 0x00000aa000047945 */ /* 0x000fe60003800200 */
[----:B------:R-:W0:Y:S08]  /*0510*/  LDC.64 R2, c[0x3][R0] ;  /* 0x00c0000000027b82 */ /* 0x000e300000000a00 */
[----:B------:R-:W1:Y:S08]  /*0520*/  LDC.64 R16, c[0x3][R0+0x8] ;  /* 0x00c0020000107b82 */ /* 0x000e700000000a00 */
[----:B------:R-:W2:Y:S08]  /*0530*/  LDC.64 R20, c[0x3][R0+0x10] ;  /* 0x00c0040000147b82 */ /* 0x000eb00000000a00 */
[----:B------:R-:W3:Y:S08]  /*0540*/  LDC.64 R24, c[0x3][R0+0x18] ;  /* 0x00c0060000187b82 */ /* 0x000ef00000000a00 */
[----:B------:R-:W4:Y:S08]  /*0550*/  LDC.64 R26, c[0x3][R0+0x20] ;  /* 0x00c00800001a7b82 */ /* 0x000f300000000a00 */
[----:B------:R-:W4:Y:S01]  /*0560*/  LDC.64 R34, c[0x3][R0+0x28] ;  /* 0x00c00a0000227b82 */ /* 0x000f220000000a00 */
[----:B0-----:R-:W-:-:S07]  /*0570*/  LEA R3, R3, UR6, 0x1 ;  /* 0x0000000603037c11 */ /* 0x001fce000f8e08ff */
[----:B------:R-:W0:Y:S01]  /*0580*/  LDC.64 R46, c[0x3][R0+0x30] ;  /* 0x00c00c00002e7b82 */ /* 0x000e220000000a00 */
[----:B------:R-:W-:Y:S01]  /*0590*/  LEA R2, R2, UR6, 0x1 ;  /* 0x0000000602027c11 */ /* 0x000fe2000f8e08ff */
[----:B------:R-:W0:Y:S01]  /*05a0*/  LDS.U16 R13, [R3] ;  /* 0x00000000030d7984 */ /* 0x000e220000000400 */
[----:B-1----:R-:W-:-:S03]  /*05b0*/  LEA R15, R16, UR6, 0x1 ;  /* 0x00000006100f7c11 */ /* 0x002fc6000f8e08ff */
[----:B------:R-:W1:Y:S01]  /*05c0*/  LDS.U16 R11, [R2] ;  /* 0x00000000020b7984 */ /* 0x000e620000000400 */
[----:B------:R-:W-:Y:S01]  /*05d0*/  LEA R17, R17, UR6, 0x1 ;  /* 0x0000000611117c11 */ /* 0x000fe2000f8e08ff */
[----:B------:R-:W1:Y:S02]  /*05e0*/  LDC.64 R44, c[0x3][R0+0x38] ;  /* 0x00c00e00002c7b82 */ /* 0x000e640000000a00 */
[----:B------:R-:W1:Y:S01]  /*05f0*/  LDS.U16 R15, [R15] ;  /* 0x000000000f0f7984 */ /* 0x000e620000000400 */
[----:B--2---:R-:W-:-:S03]  /*0600*/  LEA R19, R20, UR6, 0x1 ;  /* 0x0000000614137c11 */ /* 0x004fc6000f8e08ff */
[----:B------:R-:W-:Y:S01]  /*0610*/  LDS.U16 R17, [R17] ;  /* 0x0000000011117984 */ /* 0x000fe20000000400 */
[----:B------:R-:W-:Y:S01]  /*0620*/  LEA R21, R21, UR6, 0x1 ;  /* 0x0000000615157c11 */ /* 0x000fe2000f8e08ff */
[----:B------:R-:W2:Y:S02]  /*0630*/  LDC.64 R32, c[0x3][R0+0x40] ;  /* 0x00c0100000207b82 */ /* 0x000ea40000000a00 */
[----:B------:R-:W2:Y:S01]  /*0640*/  LDS.U16 R19, [R19] ;  /* 0x0000000013137984 */ /* 0x000ea20000000400 */
[----:B---3--:R-:W-:-:S03]  /*0650*/  LEA R23, R24, UR6, 0x1 ;  /* 0x0000000618177c11 */ /* 0x008fc6000f8e08ff */
[----:B------:R-:W3:Y:S01]  /*0660*/  LDS.U16 R21, [R21] ;  /* 0x0000000015157984 */ /* 0x000ee20000000400 */
[----:B------:R-:W-:-:S03]  /*0670*/  LEA R25, R25, UR6, 0x1 ;  /* 0x0000000619197c11 */ /* 0x000fc6000f8e08ff */
[----:B------:R-:W-:Y:S01]  /*0680*/  LDS.U16 R23, [R23] ;  /* 0x0000000017177984 */ /* 0x000fe20000000400 */
[----:B----4-:R-:W-:-:S03]  /*0690*/  LEA R26, R26, UR6, 0x1 ;  /* 0x000000061a1a7c11 */ /* 0x010fc6000f8e08ff */
[----:B------:R-:W4:Y:S01]  /*06a0*/  LDS.U16 R25, [R25] ;  /* 0x0000000019197984 */ /* 0x000f220000000400 */
[----:B------:R-:W-:-:S03]  /*06b0*/  LEA R29, R27, UR6, 0x1 ;  /* 0x000000061b1d7c11 */ /* 0x000fc6000f8e08ff */
[----:B------:R3:W4:Y:S01]  /*06c0*/  LDS.U16 R27, [R26] ;  /* 0x000000001a1b7984 */ /* 0x0007220000000400 */
[----:B------:R-:W-:-:S03]  /*06d0*/  LEA R31, R34, UR6, 0x1 ;  /* 0x00000006221f7c11 */ /* 0x000fc6000f8e08ff */
[----:B------:R-:W4:Y:S01]  /*06e0*/  LDS.U16 R29, [R29] ;  /* 0x000000001d1d7984 */ /* 0x000f220000000400 */
[----:B------:R-:W-:Y:S01]  /*06f0*/  LEA R35, R35, UR6, 0x1 ;  /* 0x0000000623237c11 */ /* 0x000fe2000f8e08ff */
[----:B0-----:R-:W0:Y:S02]  /*0700*/  POPC R12, R13 ;  /* 0x0000000d000c7309 */ /* 0x001e240000000000 */
[----:B------:R-:W4:Y:S01]  /*0710*/  LDS.U16 R31, [R31] ;  /* 0x000000001f1f7984 */ /* 0x000f220000000400 */
[----:B------:R-:W-:-:S03]  /*0720*/  LEA R41, R46, UR6, 0x1 ;  /* 0x000000062e297c11 */ /* 0x000fc6000f8e08ff */
[----:B------:R-:W4:Y:S01]  /*0730*/  LDS.U16 R35, [R35] ;  /* 0x0000000023237984 */ /* 0x000f220000000400 */
[----:B------:R-:W-:Y:S01]  /*0740*/  LEA R43, R47, UR6, 0x1 ;  /* 0x000000062f2b7c11 */ /* 0x000fe2000f8e08ff */
[----:B-1----:R-:W1:Y:S02]  /*0750*/  POPC R10, R11 ;  /* 0x0000000b000a7309 */ /* 0x002e640000000000 */
[----:B------:R-:W4:Y:S01]  /*0760*/  LDS.U16 R41, [R41] ;  /* 0x0000000029297984 */ /* 0x000f220000000400 */
[----:B------:R-:W-:-:S03]  /*0770*/  LEA R44, R44, UR6, 0x1 ;  /* 0x000000062c2c7c11 */ /* 0x000fc6000f8e08ff */
[----:B------:R-:W4:Y:S02]  /*0780*/  LDS.U16 R43, [R43] ;  /* 0x000000002b2b7984 */ /* 0x000f240000000400 */
[----:B------:R-:W3:Y:S01]  /*0790*/  POPC R14, R15 ;  /* 0x0000000f000e7309 */ /* 0x000ee20000000000 */
[----:B0-----:R-:W-:Y:S01]  /*07a0*/  PRMT R3, R12, 0x9910, RZ ;  /* 0x000099100c037816 */ /* 0x001fe200000000ff */
[----:B------:R-:W0:Y:S01]  /*07b0*/  LDS.U16 R49, [R44] ;  /* 0x000000002c317984 */ /* 0x000e220000000400 */
[----:B------:R-:W-:Y:S02]  /*07c0*/  LEA R45, R45, UR6, 0x1 ;  /* 0x000000062d2d7c11 */ /* 0x000fe4000f8e08ff */
[----:B------:R-:W-:Y:S01]  /*07d0*/  ISETP.NE.AND P1, PT, R3, 0x1, PT ;  /* 0x000000010300780c */ /* 0x000fe20003f25270 */
[----:B------:R-:W-:Y:S01]  /*07e0*/  IMAD.MOV.U32 R3, RZ, RZ, 0x2 ;  /* 0x00000002ff037424 */ /* 0x000fe200078e00ff */
[----:B-1----:R-:W-:Y:S01]  /*07f0*/  PRMT R2, R10, 0x9910, RZ ;  /* 0x000099100a027816 */ /* 0x002fe200000000ff */
[----:B--2---:R-:W1:Y:S01]  /*0800*/  POPC R18, R19 ;  /* 0x0000001300127309 */ /* 0x004e620000000000 */
[----:B------:R-:W-:Y:S01]  /*0810*/  LEA R53, R32, UR6, 0x1 ;  /* 0x0000000620357c11 */ /* 0x000fe2000f8e08ff */
[----:B------:R-:W2:Y:S01]  /*0820*/  LDS.U16 R51, [R45] ;  /* 0x000000002d337984 */ /* 0x000ea20000000400 */
[----:B------:R-:W-:-:S02]  /*0830*/  ISETP.NE.AND P0, PT, R2, 0x1, PT ;  /* 0x000000010200780c */ /* 0x000fc40003f05270 */
[----:B------:R-:W-:Y:S02]  /*0840*/  LEA R33, R33, UR6, 0x1 ;  /* 0x0000000621217c11 */ /* 0x000fe4000f8e08ff */
[----:B---3--:R-:W-:Y:S01]  /*0850*/  PRMT R2, R14, 0x9910, RZ ;  /* 0x000099100e027816 */ /* 0x008fe200000000ff */
[----:B------:R-:W3:Y:S01]  /*0860*/  POPC R16, R17 ;  /* 0x0000001100107309 */ /* 0x000ee20000000000 */
[----:B------:R-:W2:Y:S01]  /*0870*/  LDS.U16 R53, [R53] ;  /* 0x0000000035357984 */ /* 0x000ea20000000400 */
[----:B------:R-:W-:Y:S01]  /*0880*/  @P1 IMAD.MOV R3, RZ, RZ, 0x1 ;  /* 0x00000001ff031424 */ /* 0x000fe200078e02ff */
[----:B------:R-:W-:Y:S02]  /*0890*/  ISETP.NE.AND P2, PT, R2, 0x1, PT ;  /* 0x000000010200780c */ /* 0x000fe40003f45270 */
[----:B------:R-:W-:Y:S01]  /*08a0*/  SEL R2, RZ, 0x1, P1 ;  /* 0x00000001ff027807 */ /* 0x000fe20000800000 */
[----:B------:R4:W2:Y:S02]  /*08b0*/  LDS.U16 R55, [R33] ;  /* 0x0000000021377984 */ /* 0x0008a40000000400 */
[----:B------:R-:W0:Y:S01]  /*08c0*/  POPC R20, R21 ;  /* 0x0000001500147309 */ /* 0x000e220000000000 */
[----:B------:R-:W-:-:S02]  /*08d0*/  @P0 IADD3 R3, PT, PT, R2, RZ, RZ ;  /* 0x000000ff02030210 */ /* 0x000fc40007ffe0ff */
[----:B-1----:R-:W-:-:S03]  /*08e0*/  PRMT R2, R18, 0x9910, RZ ;  /* 0x0000991012027816 */ /* 0x002fc600000000ff */
[----:B------:R-:W-:Y:S01]  /*08f0*/  VIADD R26, R3, 0x1 ;  /* 0x00000001031a7836 */ /* 0x000fe20000000000 */
[----:B------:R-:W-:Y:S01]  /*0900*/  ISETP.NE.AND P1, PT, R2, 0x1, PT ;  /* 0x000000010200780c */ /* 0x000fe20003f25270 */
[----:B------:R-:W-:Y:S01]  /*0910*/  @P2 IMAD.MOV R26, RZ, RZ, R3 ;  /* 0x000000ffff1a2224 */ /* 0x000fe200078e0203 */
[----:B---3--:R-:W-:Y:S01]  /*0920*/  PRMT R22, R16, 0x9910, RZ ;  /* 0x0000991010167816 */ /* 0x008fe200000000ff */
[----:B------:R1:W3:Y:S01]  /*0930*/  LDC.64 R2, c[0x3][R0+0x48] ;  /* 0x00c0120000027b82 */ /* 0x0002e20000000a00 */
[----:B----4-:R-:W1:Y:S01]  /*0940*/  POPC R24, R25 ;  /* 0x0000001900187309 */ /* 0x010e620000000000 */
[----:B------:R-:W-:Y:S01]  /*0950*/  VIADD R28, R26, 0x1 ;  /* 0x000000011a1c7836 */ /* 0x000fe20000000000 */
[----:B------:R-:W-:Y:S01]  /*0960*/  ISETP.NE.AND P0, PT, R22, 0x1, PT ;  /* 0x000000011600780c */ /* 0x000fe20003f05270 */
[----:B------:R-:W-:Y:S01]  /*0970*/  IMAD.MOV.U32 R33, RZ, RZ, 0x3de38e39 ;  /* 0x3de38e39ff217424 */ /* 0x000fe200078e00ff */
[----:B0-----:R-:W-:-:S04]  /*0980*/  PRMT R30, R20, 0x9910, RZ ;  /* 0x00009910141e7816 */ /* 0x001fc800000000ff */
[----:B------:R-:W0:Y:S07]  /*0990*/  POPC R22, R23 ;  /* 0x0000001700167309 */ /* 0x000e2e0000000000 */
[----:B------:R-:W-:Y:S01]  /*09a0*/  @P0 IMAD.MOV R28, RZ, RZ, R26 ;  /* 0x000000ffff1c0224 */ /* 0x000fe200078e021a */
[----:B------:R-:W-:Y:S01]  /*09b0*/  ISETP.NE.AND P0, PT, R30, 0x1, PT ;  /* 0x000000011e00780c */ /* 0x000fe20003f05270 */
[----:B------:R-:W4:Y:S01]  /*09c0*/  POPC R26, R27 ;  /* 0x0000001b001a7309 */ /* 0x000f220000000000 */
[----:B-1----:R-:W-:Y:S01]  /*09d0*/  PRMT R0, R24, 0x9910, RZ ;  /* 0x0000991018007816 */ /* 0x002fe200000000ff */
[C---:B------:R-:W-:Y:S01]  /*09e0*/  VIADD R30, R28.reuse, 0x1 ;  /* 0x000000011c1e7836 */ /* 0x040fe20000000000 */
[----:B------:R-:W-:-:S02]  /*09f0*/  @P1 IADD3 R30, PT, PT, R28, RZ, RZ ;  /* 0x000000ff1c1e1210 */ /* 0x000fc40007ffe0ff */
[----:B0-----:R-:W-:-:S03]  /*0a00*/  PRMT R34, R22, 0x9910, RZ ;  /* 0x0000991016227816 */ /* 0x001fc600000000ff */
[----:B------:R-:W0:Y:S01]  /*0a10*/  POPC R28, R29 ;  /* 0x0000001d001c7309 */ /* 0x000e220000000000 */
[----:B------:R-:W-:Y:S01]  /*0a20*/  ISETP.NE.AND P1, PT, R34, 0x1, PT ;  /* 0x000000012200780c */ /* 0x000fe20003f25270 */
[----:B------:R-:W-:Y:S02]  /*0a30*/  VIADD R34, R30, 0x1 ;  /* 0x000000011e227836 */ /* 0x000fe40000000000 */
[----:B------:R-:W-:Y:S01]  /*0a40*/  @P0 IMAD.MOV R34, RZ, RZ, R30 ;  /* 0x000000ffff220224 */ /* 0x000fe200078e021e */
[----:B------:R-:W-:Y:S02]  /*0a50*/  ISETP.NE.AND P0, PT, R0, 0x1, PT ;  /* 0x000000010000780c */ /* 0x000fe40003f05270 */
[----:B----4-:R-:W-:Y:S01]  /*0a60*/  PRMT R36, R26, 0x9910, RZ ;  /* 0x000099101a247816 */ /* 0x010fe200000000ff */
[----:B------:R-:W1:Y:S01]  /*0a70*/  POPC R30, R31 ;  /* 0x0000001f001e7309 */ /* 0x000e620000000000 */
[----:B------:R-:W-:-:S05]  /*0a80*/  VIADD R0, R34, 0x1 ;  /* 0x0000000122007836 */ /* 0x000fca0000000000 */
[----:B------:R-:W-:Y:S01]  /*0a90*/  @P1 IMAD.MOV R0, RZ, RZ, R34 ;  /* 0x000000ffff001224 */ /* 0x000fe200078e0222 */
[----:B------:R-:W-:Y:S01]  /*0aa0*/  ISETP.NE.AND P1, PT, R36, 0x1, PT ;  /* 0x000000012400780c */ /* 0x000fe20003f25270 */
[----:B------:R-:W4:Y:S01]  /*0ab0*/  POPC R44, R35 ;  /* 0x00000023002c7309 */ /* 0x000f220000000000 */
[----:B0-----:R-:W-:Y:S01]  /*0ac0*/  PRMT R34, R28, 0x9910, RZ ;  /* 0x000099101c227816 */ /* 0x001fe200000000ff */
[C---:B------:R-:W-:Y:S01]  /*0ad0*/  VIADD R32, R0.reuse, 0x1 ;  /* 0x0000000100207836 */ /* 0x040fe20000000000 */
[----:B------:R-:W-:Y:S02]  /*0ae0*/  @P0 IADD3 R32, PT, PT, R0, RZ, RZ ;  /* 0x000000ff00200210 */ /* 0x000fe40007ffe0ff */
[----:B---3--:R-:W-:Y:S02]  /*0af0*/  LEA R57, R2, UR6, 0x1 ;  /* 0x0000000602397c11 */ /* 0x008fe4000f8e08ff */
[----:B------:R-:W-:Y:S01]  /*0b00*/  ISETP.NE.AND P0, PT, R34, 0x1, PT ;  /* 0x000000012200780c */ /* 0x000fe20003f05270 */
[----:B------:R-:W0:Y:S01]  /*0b10*/  POPC R46, R41 ;  /* 0x00000029002e7309 */ /* 0x000e220000000000 */
[----:B-1----:R-:W-:Y:S01]  /*0b20*/  PRMT R34, R30, 0x9910, RZ ;  /* 0x000099101e227816 */ /* 0x002fe200000000ff */
[----:B------:R-:W-:Y:S01]  /*0b30*/  VIADD R0, R32, 0x1 ;  /* 0x0000000120007836 */ /* 0x000fe20000000000 */
[----:B------:R-:W1:Y:S01]  /*0b40*/  LDS.U16 R57, [R57] ;  /* 0x0000000039397984 */ /* 0x000e620000000400 */
[----:B------:R-:W-:Y:S01]  /*0b50*/  @P1 IMAD.MOV R0, RZ, RZ, R32 ;  /* 0x000000ffff001224 */ /* 0x000fe200078e0220 */
[----:B------:R-:W-:Y:S01]  /*0b60*/  ISETP.NE.AND P1, PT, R34, 0x1, PT ;  /* 0x000000012200780c */ /* 0x000fe20003f25270 */
[----:B------:R-:W-:Y:S01]  /*0b70*/  IMAD.MOV.U32 R34, RZ, RZ, 0x41100000 ;  /* 0x41100000ff227424 */ /* 0x000fe200078e00ff */
[----:B----4-:R-:W-:Y:S01]  /*0b80*/  PRMT R32, R44, 0x9910, RZ ;  /* 0x000099102c207816 */ /* 0x010fe200000000ff */
[----:B------:R-:W-:Y:S01]  /*0b90*/  VIADD R2, R0, 0x1 ;  /* 0x0000000100027836 */ /* 0x000fe20000000000 */
[----:B------:R-:W3:Y:S01]  /*0ba0*/  POPC R48, R43 ;  /* 0x0000002b00307309 */ /* 0x000ee20000000000 */
[----:B------:R-:W-:-:S02]  /*0bb0*/  LEA R3, R3, UR6, 0x1 ;  /* 0x0000000603037c11 */ /* 0x000fc4000f8e08ff */
[----:B------:R-:W-:Y:S02]  /*0bc0*/  @P0 IMAD.MOV R2, RZ, RZ, R0 ;  /* 0x000000ffff020224 */ /* 0x000fe400078e0200 */
[----:B------:R-:W-:Y:S01]  /*0bd0*/  IMAD.MOV.U32 R0, RZ, RZ, R32 ;  /* 0x000000ffff007224 */ /* 0x000fe200078e0020 */
[----:B0-----:R-:W-:Y:S01]  /*0be0*/  PRMT R32, R46, 0x9910, RZ ;  /* 0x000099102e207816 */ /* 0x001fe200000000ff */
[----:B------:R3:W0:Y:S01]  /*0bf0*/  LDS.U16 R59, [R3] ;  /* 0x00000000033b7984 */ /* 0x0006220000000400 */
[----:B------:R-:W4:Y:S02]  /*0c00*/  POPC R50, R49 ;  /* 0x0000003100327309 */ /* 0x000f240000000000 */
[----:B------:R-:W-:Y:S02]  /*0c10*/  ISETP.NE.AND P0, PT, R0, 0x1, PT ;  /* 0x000000010000780c */ /* 0x000fe40003f05270 */
[----:B------:R-:W-:Y:S01]  /*0c20*/  IADD3 R0, PT, PT, R2, 0x1, RZ ;  /* 0x0000000102007810 */ /* 0x000fe20007ffe0ff */
[----:B------:R-:W-:Y:S01]  /*0c30*/  @P1 IMAD.MOV R0, RZ, RZ, R2 ;  /* 0x000000ffff001224 */ /* 0x000fe200078e0202 */
[----:B------:R-:W-:-:S02]  /*0c40*/  ISETP.NE.AND P1, PT, R32, 0x1, PT ;  /* 0x000000012000780c */ /* 0x000fc40003f25270 */
[----:B--2---:R-:W2:Y:S01]  /*0c50*/  POPC R52, R51 ;  /* 0x0000003300347309 */ /* 0x004ea20000000000 */
[----:B---3--:R-:W-:Y:S01]  /*0c60*/  PRMT R3, R48, 0x9910, RZ ;  /* 0x0000991030037816 */ /* 0x008fe200000000ff */
[----:B------:R-:W-:Y:S01]  /*0c70*/  VIADD R2, R0, 0x1 ;  /* 0x0000000100027836 */ /* 0x000fe20000000000 */
[----:B----4-:R-:W-:-:S05]  /*0c80*/  PRMT R32, R50, 0x9910, RZ ;  /* 0x0000991032207816 */ /* 0x010fca00000000ff */
[----:B------:R-:W3:Y:S01]  /*0c90*/  POPC R54, R53 ;  /* 0x0000003500367309 */ /* 0x000ee20000000000 */
[----:B------:R-:W-:Y:S01]  /*0ca0*/  @P0 IMAD.MOV R2, RZ, RZ, R0 ;  /* 0x000000ffff020224 */ /* 0x000fe200078e0200 */
[----:B------:R-:W-:Y:S01]  /*0cb0*/  ISETP.NE.AND P0, PT, R3, 0x1, PT ;  /* 0x000000010300780c */ /* 0x000fe20003f05270 */
[----:B------:R-:W-:Y:S02]  /*0cc0*/  IMAD.MOV.U32 R3, RZ, RZ, R32 ;  /* 0x000000ffff037224 */ /* 0x000fe400078e0020 */
[C---:B------:R-:W-:Y:S01]  /*0cd0*/  VIADD R0, R2.reuse, 0x1 ;  /* 0x0000000102007836 */ /* 0x040fe20000000000 */
[----:B------:R-:W-:Y:S02]  /*0ce0*/  @P1 IADD3 R0, PT, PT, R2, RZ, RZ ;  /* 0x000000ff02001210 */ /* 0x000fe40007ffe0ff */
[----:B------:R-:W4:Y:S01]  /*0cf0*/  POPC R56, R55 ;  /* 0x0000003700387309 */ /* 0x000f220000000000 */
[----:B------:R-:W-:Y:S02]  /*0d00*/  ISETP.NE.AND P1, PT, R3, 0x1, PT ;  /* 0x000000010300780c */ /* 0x000fe40003f25270 */
[----:B--2---:R-:W-:Y:S01]  /*0d10*/  PRMT R3, R52, 0x9910, RZ ;  /* 0x0000991034037816 */ /* 0x004fe200000000ff */
[----:B------:R-:W-:Y:S01]  /*0d20*/  VIADD R2, R0, 0x1 ;  /* 0x0000000100027836 */ /* 0x000fe20000000000 */
[----:B---3--:R-:W-:-:S03]  /*0d30*/  PRMT R32, R54, 0x9910, RZ ;  /* 0x0000991036207816 */ /* 0x008fc600000000ff */
[----:B-1----:R-:W1:Y:S01]  /*0d40*/  POPC R58, R57 ;  /* 0x00000039003a7309 */ /* 0x002e620000000000 */
[----:B------:R-:W-:Y:S01]  /*0d50*/  @P0 IMAD.MOV R2, RZ, RZ, R0 ;  /* 0x000000ffff020224 */ /* 0x000fe200078e0200 */
[----:B------:R-:W-:Y:S01]  /*0d60*/  ISETP.NE.AND P0, PT, R3, 0x1, PT ;  /* 0x000000010300780c */ /* 0x000fe20003f05270 */
[----:B------:R-:W-:Y:S02]  /*0d70*/  IMAD.MOV.U32 R3, RZ, RZ, R32 ;  /* 0x000000ffff037224 */ /* 0x000fe400078e0020 */
[----:B------:R-:W-:Y:S02]  /*0d80*/  VIADD R0, R2, 0x1 ;  /* 0x0000000102007836 */ /* 0x000fe40000000000 */
[----:B------:R-:W-:Y:S01]  /*0d90*/  @P1 IMAD.MOV R0, RZ, RZ, R2 ;  /* 0x000000ffff001224 */ /* 0x000fe200078e0202 */
[----:B------:R-:W-:Y:S01]  /*0da0*/  ISETP.NE.AND P1, PT, R3, 0x1, PT ;  /* 0x000000010300780c */ /* 0x000fe20003f25270 */
[----:B0-----:R-:W0:Y:S01]  /*0db0*/  POPC R60, R59 ;  /* 0x0000003b003c7309 */ /* 0x001e220000000000 */
[----:B----4-:R-:W-:-:S02]  /*0dc0*/  PRMT R3, R56, 0x9910, RZ ;  /* 0x0000991038037816 */ /* 0x010fc400000000ff */
[----:B------:R-:W-:Y:S02]  /*0dd0*/  IADD3 R2, PT, PT, R0, 0x1, RZ ;  /* 0x0000000100027810 */ /* 0x000fe40007ffe0ff */
[----:B-1----:R-:W-:Y:S01]  /*0de0*/  PRMT R32, R58, 0x9910, RZ ;  /* 0x000099103a207816 */ /* 0x002fe200000000ff */
[----:B------:R-:W-:Y:S01]  /*0df0*/  @P0 IMAD.MOV R2, RZ, RZ, R0 ;  /* 0x000000ffff020224 */ /* 0x000fe200078e0200 */
[----:B------:R-:W-:-:S03]  /*0e00*/  ISETP.NE.AND P0, PT, R3, 0x1, PT ;  /* 0x000000010300780c */ /* 0x000fc60003f05270 */
[----:B------:R-:W-:Y:S02]  /*0e10*/  IMAD.MOV.U32 R3, RZ, RZ, R32 ;  /* 0x000000ffff037224 */ /* 0x000fe400078e0020 */
[----:B------:R-:W-:Y:S02]  /*0e20*/  VIADD R0, R2, 0x1 ;  /* 0x0000000102007836 */ /* 0x000fe40000000000 */
[----:B------:R-:W-:Y:S01]  /*0e30*/  @P1 IMAD.MOV R0, RZ, RZ, R2 ;  /* 0x000000ffff001224 */ /* 0x000fe200078e0202 */
[----:B------:R-:W-:Y:S02]  /*0e40*/  ISETP.NE.AND P1, PT, R3, 0x1, PT ;  /* 0x000000010300780c */ /* 0x000fe40003f25270 */
[----:B------:R-:W1:Y:S01]  /*0e50*/  I2F.U16 R3, R9 ;  /* 0x0000000900037306 */ /* 0x000e620000101000 */
[----:B0-----:R-:W-:Y:S02]  /*0e60*/  PRMT R32, R60, 0x9910, RZ ;  /* 0x000099103c207816 */ /* 0x001fe400000000ff */
[----:B------:R-:W-:Y:S01]  /*0e70*/  IADD3 R2, PT, PT, R0, 0x1, RZ ;  /* 0x0000000100027810 */ /* 0x000fe20007ffe0ff */
[----:B------:R-:W-:Y:S01]  /*0e80*/  @P0 IMAD.MOV R2, RZ, RZ, R0 ;  /* 0x000000ffff020224 */ /* 0x000fe200078e0200 */
[----:B------:R-:W-:Y:S01]  /*0e90*/  ISETP.NE.AND P2, PT, R32, 0x1, PT ;  /* 0x000000012000780c */ /* 0x000fe20003f45270 */
[----:B------:R-:W-:-:S02]  /*0ea0*/  FFMA R32, R33, -R34, 1 ;  /* 0x3f80000021207423 */ /* 0x000fc40000000822 */
[----:B------:R-:W-:Y:S02]  /*0eb0*/  VIADD R0, R2, 0x1 ;  /* 0x0000000102007836 */ /* 0x000fe40000000000 */
[----:B------:R-:W-:Y:S01]  /*0ec0*/  FFMA R32, R32, R33, 0.11111111193895339966 ;  /* 0x3de38e3920207423 */ /* 0x000fe20000000021 */
[----:B------:R-:W-:Y:S01]  /*0ed0*/  @P1 IMAD.MOV R0, RZ, RZ, R2 ;  /* 0x000000ffff001224 */ /* 0x000fe200078e0202 */
[----:B-1----:R-:W0:Y:S02]  /*0ee0*/  FCHK P0, R3, 9 ;  /* 0x4110000003007902 */ /* 0x002e240000000000 */
[----:B------:R-:W-:Y:S01]  /*0ef0*/  FFMA R61, R3, R32, RZ ;  /* 0x00000020033d7223 */ /* 0x000fe200000000ff */
[----:B------:R-:W-:-:S03]  /*0f00*/  VIADD R2, R0, 0x1 ;  /* 0x0000000100027836 */ /* 0x000fc60000000000 */
[----:B------:R-:W-:Y:S01]  /*0f10*/  @P2 IADD3 R2, PT, PT, R0, RZ, RZ ;  /* 0x000000ff00022210 */ /* 0x000fe20007ffe0ff */
[----:B------:R-:W-:-:S03]  /*0f20*/  FFMA R33, R61, -9, R3 ;  /* 0xc11000003d217823 */ /* 0x000fc60000000003 */
[----:B------:R-:W-:Y:S01]  /*0f30*/  I2FP.F32.U32 R0, R2 ;  /* 0x0000000200007245 */ /* 0x000fe20000201000 */
[----:B------:R-:W-:Y:S01]  /*0f40*/  FFMA R61, R32, R33, R61 ;  /* 0x00000021203d7223 */ /* 0x000fe2000000003d */
[----:B0-----:R-:W-:Y:S06]  /*0f50*/  @!P0 BRA `(.L_x_325) ;  /* 0x0000000000108947 */ /* 0x001fec0003800000 */
[----:B------:R-:W-:Y:S01]  /*0f60*/  IMAD.MOV.U32 R2, RZ, RZ, 0x41100000 ;  /* 0x41100000ff027424 */ /* 0x000fe200078e00ff */
[----:B------:R-:W-:-:S07]  /*0f70*/  MOV R32, 0xf90 ;  /* 0x00000f9000207802 */ /* 0x000fce0000000f00 */
[----:B-----5:R-:W-:Y:S05]  /*0f80*/  CALL.REL.NOINC `($__internal_5_$__cuda_sm3x_div_rn_noftz_f32_slowpath) ;  /* 0x0000012800a47944 */ /* 0x020fea0003c00000 */
[----:B------:R-:W-:-:S07]  /*0f90*/  IMAD.MOV.U32 R61, RZ, RZ, R33 ;  /* 0x000000ffff3d7224 */ /* 0x000fce00078e0021 */
.L_x_325:
[----:B------:R-:W-:Y:S05]  /*0fa0*/  BSYNC.RECONVERGENT B4 ;  /* 0x0000000000047941 */ /* 0x000fea0003800200 */
.L_x_324:
[----:B------:R-:W-:Y:S01]  /*0fb0*/  LOP3.LUT R14, R14, 0xffff, RZ, 0xc0, !PT ;  /* 0x0000ffff0e0e7812 */ /* 0x000fe200078ec0ff */
[----:B------:R-:W-:Y:S01]  /*0fc0*/  IMAD.MOV.U32 R2, RZ, RZ, 0x2 ;  /* 0x00000002ff027424 */ /* 0x000fe200078e00ff */
[-C--:B------:R-:W-:Y:S01]  /*0fd0*/  LOP3.LUT R11, R11, R8.reuse, RZ, 0xc0, !PT ;  /* 0x000000080b0b7212 */ /* 0x080fe200078ec0ff */
[----:B------:R-:W-:Y:S01]  /*0fe0*/  BSSY.RECONVERGENT B4, `(.L_x_326) ;  /* 0x000008f000047945 */ /* 0x000fe20003800200 */
[----:B------:R-:W-:Y:S02]  /*0ff0*/  ISETP.GE.U32.AND P2, PT, R14, 0x2, PT ;  /* 0x000000020e00780c */ /* 0x000fe40003f46070 */
[----:B------:R-:W-:Y:S02]  /*1000*/  LOP3.LUT R13, R13, R8, RZ, 0xc0, !PT ;  /* 0x000000080d0d7212 */ /* 0x000fe400078ec0ff */
[----:B------:R-:W-:Y:S01]  /*1010*/  LOP3.LUT R16, R16, 0xffff, RZ, 0xc0, !PT ;  /* 0x0000ffff10107812 */ /* 0x000fe200078ec0ff */
[----:B------:R-:W0:Y:S01]  /*1020*/  POPC R11, R11 ;  /* 0x0000000b000b7309 */ /* 0x000e220000000000 */
[----:B------:R-:W-:-:S02]  /*1030*/  LOP3.LUT R12, R12, 0xffff, RZ, 0xc0, !PT ;  /* 0x0000ffff0c0c7812 */ /* 0x000fc400078ec0ff */
[----:B------:R-:W-:Y:S02]  /*1040*/  ISETP.GE.U32.AND P3, PT, R16, 0x2, PT ;  /* 0x000000021000780c */ /* 0x000fe40003f66070 */
[----:B------:R-:W-:Y:S02]  /*1050*/  LOP3.LUT R18, R18, 0xffff, RZ, 0xc0, !PT ;  /* 0x0000ffff12127812 */ /* 0x000fe400078ec0ff */
[----:B------:R-:W-:Y:S01]  /*1060*/  ISETP.GE.U32.AND P1, PT, R12, 0x2, PT ;  /* 0x000000020c00780c */ /* 0x000fe20003f26070 */
[----:B------:R-:W1:Y:S01]  /*1070*/  POPC R13, R13 ;  /* 0x0000000d000d7309 */ /* 0x000e620000000000 */
[----:B------:R-:W-:Y:S02]  /*1080*/  @P2 LOP3.LUT R15, R15, R8, RZ, 0xc0, !PT ;  /* 0x000000080f0f2212 */ /* 0x000fe400078ec0ff */
[----:B------:R-:W-:Y:S02]  /*1090*/  ISETP.GE.U32.AND P4, PT, R18, 0x2, PT ;  /* 0x000000021200780c */ /* 0x000fe40003f86070 */
[----:B------:R-:W-:-:S02]  /*10a0*/  LOP3.LUT R10, R10, 0xffff, RZ, 0xc0, !PT ;  /* 0x0000ffff0a0a7812 */ /* 0x000fc400078ec0ff */
[----:B------:R-:W-:Y:S01]  /*10b0*/  LOP3.LUT R20, R20, 0xffff, RZ, 0xc0, !PT ;  /* 0x0000ffff14147812 */ /* 0x000fe200078ec0ff */
[----:B------:R-:W2:Y:S01]  /*10c0*/  @P2 POPC R15, R15 ;  /* 0x0000000f000f2309 */ /* 0x000ea20000000000 */
[----:B------:R-:W-:Y:S01]  /*10d0*/  ISETP.GT.U32.AND P0, PT, R10, 0x1, PT ;  /* 0x000000010a00780c */ /* 0x000fe20003f04070 */
[----:B------:R-:W-:Y:S01]  /*10e0*/  IMAD.MOV.U32 R10, RZ, RZ, RZ ;  /* 0x000000ffff0a7224 */ /* 0x000fe200078e00ff */
[----:B------:R-:W-:Y:S02]  /*10f0*/  ISETP.GE.U32.AND P5, PT, R20, 0x2, PT ;  /* 0x000000021400780c */ /* 0x000fe40003fa6070 */
[----:B------:R-:W-:Y:S02]  /*1100*/  LOP3.LUT R22, R22, 0xffff, RZ, 0xc0, !PT ;  /* 0x0000ffff16167812 */ /* 0x000fe400078ec0ff */
[----:B------:R-:W-:Y:S02]  /*1110*/  SEL R3, RZ, 0x1, !P0 ;  /* 0x00000001ff037807 */ /* 0x000fe40004000000 */
[----:B------:R-:W-:-:S02]  /*1120*/  @P3 LOP3.LUT R17, R17, R8, RZ, 0xc0, !PT ;  /* 0x0000000811113212 */ /* 0x000fc400078ec0ff */
[----:B------:R-:W-:Y:S02]  /*1130*/  @P1 SEL R3, R2, 0x1, P0 ;  /* 0x0000000102031807 */ /* 0x000fe40000000000 */
[----:B0-----:R-:W-:Y:S02]  /*1140*/  SEL R11, R11, RZ, P0 ;  /* 0x000000ff0b0b7207 */ /* 0x001fe40000000000 */
[----:B-1----:R-:W-:Y:S01]  /*1150*/  SEL R2, R13, RZ, P1 ;  /* 0x000000ff0d027207 */ /* 0x002fe20000800000 */
[----:B------:R-:W0:Y:S01]  /*1160*/  @P3 POPC R17, R17 ;  /* 0x0000001100113309 */ /* 0x000e220000000000 */
[----:B------:R-:W-:Y:S02]  /*1170*/  ISETP.GE.U32.AND P6, PT, R22, 0x2, PT ;  /* 0x000000021600780c */ /* 0x000fe40003fc6070 */
[----:B------:R-:W-:Y:S01]  /*1180*/  @P4 LOP3.LUT R19, R19, R8, RZ, 0xc0, !PT ;  /* 0x0000000813134212 */ /* 0x000fe200078ec0ff */
[----:B------:R-:W-:Y:S01]  /*1190*/  IMAD.IADD R2, R11, 0x1, R2 ;  /* 0x000000010b027824 */ /* 0x000fe200078e0202 */
[----:B------:R-:W-:-:S02]  /*11a0*/  LOP3.LUT R24, R24, 0xffff, RZ, 0xc0, !PT ;  /* 0x0000ffff18187812 */ /* 0x000fc400078ec0ff */
[----:B------:R-:W-:Y:S01]  /*11b0*/  @P2 IADD3 R3, PT, PT, R3, 0x1, RZ ;  /* 0x0000000103032810 */ /* 0x000fe20007ffe0ff */
[----:B--2---:R-:W-:Y:S01]  /*11c0*/  @P2 IMAD.IADD R2, R2, 0x1, R15 ;  /* 0x0000000102022824 */ /* 0x004fe200078e020f */
[----:B------:R-:W-:Y:S01]  /*11d0*/  ISETP.GE.U32.AND P0, PT, R24, 0x2, PT ;  /* 0x000000021800780c */ /* 0x000fe20003f06070 */
[----:B------:R-:W1:Y:S01]  /*11e0*/  @P4 POPC R19, R19 ;  /* 0x0000001300134309 */ /* 0x000e620000000000 */
[----:B------:R-:W-:Y:S01]  /*11f0*/  LOP3.LUT R26, R26, 0xffff, RZ, 0xc0, !PT ;  /* 0x0000ffff1a1a7812 */ /* 0x000fe200078ec0ff */
[----:B------:R-:W-:Y:S01]  /*1200*/  @P3 VIADD R3, R3, 0x1 ;  /* 0x0000000103033836 */ /* 0x000fe20000000000 */
[----:B------:R-:W-:Y:S02]  /*1210*/  @P5 LOP3.LUT R21, R21, R8, RZ, 0xc0, !PT ;  /* 0x0000000815155212 */ /* 0x000fe400078ec0ff */
[----:B------:R-:W-:Y:S01]  /*1220*/  ISETP.GE.U32.AND P1, PT, R26, 0x2, PT ;  /* 0x000000021a00780c */ /* 0x000fe20003f26070 */
[----:B------:R-:W-:Y:S01]  /*1230*/  @P4 VIADD R3, R3, 0x1 ;  /* 0x0000000103034836 */ /* 0x000fe20000000000 */
[----:B------:R-:W-:-:S02]  /*1240*/  LOP3.LUT R28, R28, 0xffff, RZ, 0xc0, !PT ;  /* 0x0000ffff1c1c7812 */ /* 0x000fc400078ec0ff */
[----:B------:R-:W2:Y:S01]  /*1250*/  @P5 POPC R21, R21 ;  /* 0x0000001500155309 */ /* 0x000ea20000000000 */
[-C--:B------:R-:W-:Y:S02]  /*1260*/  @P6 LOP3.LUT R23, R23, R8.reuse, RZ, 0xc0, !PT ;  /* 0x0000000817176212 */ /* 0x080fe400078ec0ff */
[----:B------:R-:W-:Y:S02]  /*1270*/  LOP3.LUT R2, R2, 0xffff, RZ, 0xc0, !PT ;  /* 0x0000ffff02027812 */ /* 0x000fe400078ec0ff */
[----:B------:R-:W-:Y:S02]  /*1280*/  ISETP.GE.U32.AND P2, PT, R28, 0x2, PT ;  /* 0x000000021c00780c */ /* 0x000fe40003f46070 */
[----:B------:R-:W-:Y:S01]  /*1290*/  LOP3.LUT R30, R30, 0xffff, RZ, 0xc0, !PT ;  /* 0x0000ffff1e1e7812 */ /* 0x000fe200078ec0ff */
[----:B0-----:R-:W-:Y:S01]  /*12a0*/  @P3 IMAD.IADD R2, R2, 0x1, R17 ;  /* 0x0000000102023824 */ /* 0x001fe200078e0211 */
[----:B------:R-:W-:Y:S01]  /*12b0*/  @P5 IADD3 R3, PT, PT, R3, 0x1, RZ ;  /* 0x0000000103035810 */ /* 0x000fe20007ffe0ff */
[----:B------:R-:W0:Y:S01]  /*12c0*/  @P6 POPC R23, R23 ;  /* 0x0000001700176309 */ /* 0x000e220000000000 */
[-C--:B------:R-:W-:Y:S01]  /*12d0*/  @P0 LOP3.LUT R25, R25, R8.reuse, RZ, 0xc0, !PT ;  /* 0x0000000819190212 */ /* 0x080fe200078ec0ff */
[----:B-1----:R-:W-:Y:S01]  /*12e0*/  @P4 IMAD.IADD R2, R2, 0x1, R19 ;  /* 0x0000000102024824 */ /* 0x002fe200078e0213 */
[----:B------:R-:W-:Y:S01]  /*12f0*/  ISETP.GE.U32.AND P3, PT, R30, 0x2, PT ;  /* 0x000000021e00780c */ /* 0x000fe20003f66070 */
[----:B------:R-:W-:Y:S01]  /*1300*/  @P6 VIADD R3, R3, 0x1 ;  /* 0x0000000103036836 */ /* 0x000fe20000000000 */
[----:B------:R-:W-:Y:S01]  /*1310*/  LOP3.LUT R44, R44, 0xffff, RZ, 0xc0, !PT ;  /* 0x0000ffff2c2c7812 */ /* 0x000fe200078ec0ff */
[----:B--2---:R-:W-:Y:S01]  /*1320*/  @P5 IMAD.IADD R2, R2, 0x1, R21 ;  /* 0x0000000102025824 */ /* 0x004fe200078e0215 */
[----:B------:R-:W-:Y:S01]  /*1330*/  @P1 LOP3.LUT R27, R27, R8, RZ, 0xc0, !PT ;  /* 0x000000081b1b1212 */ /* 0x000fe200078ec0ff */
[----:B------:R-:W1:Y:S01]  /*1340*/  @P0 POPC R25, R25 ;  /* 0x0000001900190309 */ /* 0x000e620000000000 */
[----:B------:R-:W-:Y:S01]  /*1350*/  ISETP.GE.U32.AND P4, PT, R44, 0x2, PT ;  /* 0x000000022c00780c */ /* 0x000fe20003f86070 */
[----:B------:R-:W-:Y:S01]  /*1360*/  @P0 VIADD R3, R3, 0x1 ;  /* 0x0000000103030836 */ /* 0x000fe20000000000 */
[----:B------:R-:W-:-:S02]  /*1370*/  LOP3.LUT R46, R46, 0xffff, RZ, 0xc0, !PT ;  /* 0x0000ffff2e2e7812 */ /* 0x000fc400078ec0ff */
[-C--:B------:R-:W-:Y:S02]  /*1380*/  @P2 LOP3.LUT R29, R29, R8.reuse, RZ, 0xc0, !PT ;  /* 0x000000081d1d2212 */ /* 0x080fe400078ec0ff */
[----:B------:R-:W-:Y:S01]  /*1390*/  ISETP.GE.U32.AND P5, PT, R46, 0x2, PT ;  /* 0x000000022e00780c */ /* 0x000fe20003fa6070 */
[----:B------:R-:W2:Y:S01]  /*13a0*/  @P1 POPC R27, R27 ;  /* 0x0000001b001b1309 */ /* 0x000ea20000000000 */
[----:B------:R-:W-:Y:S01]  /*13b0*/  @P1 IADD3 R3, PT, PT, R3, 0x1, RZ ;  /* 0x0000000103031810 */ /* 0x000fe20007ffe0ff */
[----:B0-----:R-:W-:Y:S01]  /*13c0*/  @P6 IMAD.IADD R2, R2, 0x1, R23 ;  /* 0x0000000102026824 */ /* 0x001fe200078e0217 */
[----:B------:R-:W-:Y:S02]  /*13d0*/  LOP3.LUT R48, R48, 0xffff, RZ, 0xc0, !PT ;  /* 0x0000ffff30307812 */ /* 0x000fe400078ec0ff */
[-C--:B------:R-:W-:Y:S01]  /*13e0*/  @P3 LOP3.LUT R31, R31, R8.reuse, RZ, 0xc0, !PT ;  /* 0x000000081f1f3212 */ /* 0x080fe200078ec0ff */
[----:B------:R-:W-:Y:S01]  /*13f0*/  @P2 VIADD R3, R3, 0x1 ;  /* 0x0000000103032836 */ /* 0x000fe20000000000 */
[----:B------:R-:W-:Y:S01]  /*1400*/  ISETP.GE.U32.AND P6, PT, R48, 0x2, PT ;  /* 0x000000023000780c */ /* 0x000fe20003fc6070 */
[----:B------:R-:W0:Y:S01]  /*1410*/  @P2 POPC R29, R29 ;  /* 0x0000001d001d2309 */ /* 0x000e220000000000 */
[----:B------:R-:W-:Y:S01]  /*1420*/  @P4 LOP3.LUT R35, R35, R8, RZ, 0xc0, !PT ;  /* 0x0000000823234212 */ /* 0x000fe200078ec0ff */
[----:B------:R-:W-:Y:S01]  /*1430*/  @P3 VIADD R3, R3, 0x1 ;  /* 0x0000000103033836 */ /* 0x000fe20000000000 */
[----:B------:R-:W-:Y:S01]  /*1440*/  LOP3.LUT R50, R50, 0xffff, RZ, 0xc0, !PT ;  /* 0x0000ffff32327812 */ /* 0x000fe200078ec0ff */
[----:B-1----:R-:W-:Y:S01]  /*1450*/  @P0 IMAD.IADD R2, R2, 0x1, R25 ;  /* 0x0000000102020824 */ /* 0x002fe200078e0219 */
[----:B------:R-:W-:-:S02]  /*1460*/  LOP3.LUT R52, R52, 0xffff, RZ, 0xc0, !PT ;  /* 0x0000ffff34347812 */ /* 0x000fc400078ec0ff */
[----:B------:R-:W-:Y:S01]  /*1470*/  ISETP.GE.U32.AND P0, PT, R50, 0x2, PT ;  /* 0x000000023200780c */ /* 0x000fe20003f06070 */
[----:B------:R-:W1:Y:S01]  /*1480*/  @P3 POPC R31, R31 ;  /* 0x0000001f001f3309 */ /* 0x000e620000000000 */
[-C--:B------:R-:W-:Y:S01]  /*1490*/  @P5 LOP3.LUT R41, R41, R8.reuse, RZ, 0xc0, !PT ;  /* 0x0000000829295212 */ /* 0x080fe200078ec0ff */
[----:B--2---:R-:W-:Y:S01]  /*14a0*/  @P1 IMAD.IADD R2, R2, 0x1, R27 ;  /* 0x0000000102021824 */ /* 0x004fe200078e021b */
[----:B------:R-:W-:Y:S02]  /*14b0*/  @P4 IADD3 R3, PT, PT, R3, 0x1, RZ ;  /* 0x0000000103034810 */ /* 0x000fe40007ffe0ff */
[----:B------:R-:W-:Y:S02]  /*14c0*/  ISETP.GE.U32.AND P1, PT, R52, 0x2, PT ;  /* 0x000000023400780c */ /* 0x000fe40003f26070 */
[----:B------:R-:W-:Y:S01]  /*14d0*/  LOP3.LUT R54, R54, 0xffff, RZ, 0xc0, !PT ;  /* 0x0000ffff36367812 */ /* 0x000fe200078ec0ff */
[----:B------:R-:W2:Y:S01]  /*14e0*/  @P4 POPC R35, R35 ;  /* 0x0000002300234309 */ /* 0x000ea20000000000 */
[----:B------:R-:W-:Y:S01]  /*14f0*/  @P6 LOP3.LUT R43, R43, R8, RZ, 0xc0, !PT ;  /* 0x000000082b2b6212 */ /* 0x000fe200078ec0ff */
[----:B0-----:R-:W-:Y:S01]  /*1500*/  @P2 IMAD.IADD R2, R2, 0x1, R29 ;  /* 0x0000000102022824 */ /* 0x001fe200078e021d */
[----:B------:R-:W-:Y:S01]  /*1510*/  ISETP.GE.U32.AND P2, PT, R54, 0x2, PT ;  /* 0x000000023600780c */ /* 0x000fe20003f46070 */
[----:B------:R-:W-:Y:S01]  /*1520*/  @P5 VIADD R3, R3, 0x1 ;  /* 0x0000000103035836 */ /* 0x000fe20000000000 */
[----:B------:R-:W-:-:S02]  /*1530*/  LOP3.LUT R56, R56, 0xffff, RZ, 0xc0, !PT ;  /* 0x0000ffff38387812 */ /* 0x000fc400078ec0ff */
[-C--:B------:R-:W-:Y:S01]  /*1540*/  @P0 LOP3.LUT R49, R49, R8.reuse, RZ, 0xc0, !PT ;  /* 0x0000000831310212 */ /* 0x080fe200078ec0ff */
[----:B------:R-:W0:Y:S01]  /*1550*/  @P5 POPC R41, R41 ;  /* 0x0000002900295309 */ /* 0x000e220000000000 */
[----:B------:R-:W-:Y:S01]  /*1560*/  @P6 VIADD R3, R3, 0x1 ;  /* 0x0000000103036836 */ /* 0x000fe20000000000 */
[----:B------:R-:W-:Y:S01]  /*1570*/  LOP3.LUT R58, R58, 0xffff, RZ, 0xc0, !PT ;  /* 0x0000ffff3a3a7812 */ /* 0x000fe200078ec0ff */
[----:B-1----:R-:W-:Y:S01]  /*1580*/  @P3 IMAD.IADD R2, R2, 0x1, R31 ;  /* 0x0000000102023824 */ /* 0x002fe200078e021f */
[----:B------:R-:W-:Y:S01]  /*1590*/  ISETP.GE.U32.AND P3, PT, R56, 0x2, PT ;  /* 0x000000023800780c */ /* 0x000fe20003f66070 */
[----:B------:R-:W-:Y:S01]  /*15a0*/  @P0 VIADD R3, R3, 0x1 ;  /* 0x0000000103030836 */ /* 0x000fe20000000000 */
[----:B------:R-:W-:Y:S01]  /*15b0*/  @P1 LOP3.LUT R51, R51, R8, RZ, 0xc0, !PT ;  /* 0x0000000833331212 */ /* 0x000fe200078ec0ff */
[----:B--2---:R-:W-:Y:S01]  /*15c0*/  @P4 IMAD.IADD R2, R2, 0x1, R35 ;  /* 0x0000000102024824 */ /* 0x004fe200078e0223 */
[----:B------:R-:W1:Y:S01]  /*15d0*/  @P6 POPC R43, R43 ;  /* 0x0000002b002b6309 */ /* 0x000e620000000000 */
[----:B------:R-:W-:Y:S01]  /*15e0*/  ISETP.GE.U32.AND P4, PT, R58, 0x2, PT ;  /* 0x000000023a00780c */ /* 0x000fe20003f86070 */
[----:B------:R-:W-:Y:S01]  /*15f0*/  @P1 VIADD R3, R3, 0x1 ;  /* 0x0000000103031836 */ /* 0x000fe20000000000 */
[----:B------:R-:W-:-:S02]  /*1600*/  LOP3.LUT R60, R60, 0xffff, RZ, 0xc0, !PT ;  /* 0x0000ffff3c3c7812 */ /* 0x000fc400078ec0ff */
[-C--:B------:R-:W-:Y:S01]  /*1610*/  @P2 LOP3.LUT R53, R53, R8.reuse, RZ, 0xc0, !PT ;  /* 0x0000000835352212 */ /* 0x080fe200078ec0ff */
[----:B------:R-:W-:Y:S02]  /*1620*/  @P2 VIADD R3, R3, 0x1 ;  /* 0x0000000103032836 */ /* 0x000fe40000000000 */
[----:B------:R-:W2:Y:S01]  /*1630*/  @P0 POPC R49, R49 ;  /* 0x0000003100310309 */ /* 0x000ea20000000000 */
[----:B0-----:R-:W-:Y:S01]  /*1640*/  @P5 IMAD.IADD R2, R2, 0x1, R41 ;  /* 0x0000000102025824 */ /* 0x001fe200078e0229 */
[----:B------:R-:W-:Y:S01]  /*1650*/  ISETP.GE.U32.AND P5, PT, R60, 0x2, PT ;  /* 0x000000023c00780c */ /* 0x000fe20003fa6070 */
[----:B------:R-:W-:Y:S01]  /*1660*/  @P3 VIADD R3, R3, 0x1 ;  /* 0x0000000103033836 */ /* 0x000fe20000000000 */
[-C--:B------:R-:W-:Y:S02]  /*1670*/  @P3 LOP3.LUT R55, R55, R8.reuse, RZ, 0xc0, !PT ;  /* 0x0000000837373212 */ /* 0x080fe400078ec0ff */
[----:B------:R-:W-:Y:S01]  /*1680*/  @P4 LOP3.LUT R57, R57, R8, RZ, 0xc0, !PT ;  /* 0x0000000839394212 */ /* 0x000fe200078ec0ff */
[----:B------:R-:W-:Y:S01]  /*1690*/  @P4 VIADD R3, R3, 0x1 ;  /* 0x0000000103034836 */ /* 0x000fe20000000000 */
[----:B------:R-:W0:Y:S01]  /*16a0*/  @P1 POPC R51, R51 ;  /* 0x0000003300331309 */ /* 0x000e220000000000 */
[----:B-1----:R-:W-:-:S05]  /*16b0*/  @P6 IADD3 R2, PT, PT, R2, R43, RZ ;  /* 0x0000002b02026210 */ /* 0x002fca0007ffe0ff */
[----:B--2---:R-:W-:Y:S02]  /*16c0*/  @P0 IMAD.IADD R2, R2, 0x1, R49 ;  /* 0x0000000102020824 */ /* 0x004fe400078e0231 */
[----:B------:R-:W1:Y:S01]  /*16d0*/  @P2 POPC R53, R53 ;  /* 0x0000003500352309 */ /* 0x000e620000000000 */
[----:B------:R-:W-:Y:S01]  /*16e0*/  @P5 VIADD R3, R3, 0x1 ;  /* 0x0000000103035836 */ /* 0x000fe20000000000 */
[----:B------:R-:W-:-:S04]  /*16f0*/  @P5 LOP3.LUT R8, R59, R8, RZ, 0xc0, !PT ;  /* 0x000000083b085212 */ /* 0x000fc800078ec0ff */
[----:B------:R-:W-:Y:S01]  /*1700*/  ISETP.NE.AND P0, PT, R3, RZ, PT ;  /* 0x000000ff0300720c */ /* 0x000fe20003f05270 */
[----:B0-----:R-:W-:Y:S01]  /*1710*/  @P1 IMAD.IADD R2, R2, 0x1, R51 ;  /* 0x0000000102021824 */ /* 0x001fe200078e0233 */
[----:B------:R-:W0:Y:S04]  /*1720*/  @P3 POPC R55, R55 ;  /* 0x0000003700373309 */ /* 0x000e280000000000 */
[----:B-1----:R-:W-:-:S04]  /*1730*/  @P2 IADD3 R2, PT, PT, R2, R53, RZ ;  /* 0x0000003502022210 */ /* 0x002fc80007ffe0ff */
[----:B------:R-:W1:Y:S01]  /*1740*/  @P4 POPC R57, R57 ;  /* 0x0000003900394309 */ /* 0x000e620000000000 */
[----:B0-----:R-:W-:-:S07]  /*1750*/  @P3 IMAD.IADD R2, R2, 0x1, R55 ;  /* 0x0000000102023824 */ /* 0x001fce00078e0237 */
[----:B------:R-:W0:Y:S01]  /*1760*/  @P5 POPC R11, R8 ;  /* 0x00000008000b5309 */ /* 0x000e220000000000 */
[----:B-1----:R-:W-:-:S04]  /*1770*/  @P4 IMAD.IADD R2, R2, 0x1, R57 ;  /* 0x0000000102024824 */ /* 0x002fc800078e0239 */
[----:B0-----:R-:W-:Y:S01]  /*1780*/  @P5 IMAD.IADD R2, R2, 0x1, R11 ;  /* 0x0000000102025824 */ /* 0x001fe200078e020b */
[----:B------:R-:W-:Y:S06]  /*1790*/  @!P0 BRA `(.L_x_327) ;  /* 0x00000000004c8947 */ /* 0x000fec0003800000 */
[----:B------:R-:W-:Y:S01]  /*17a0*/  LOP3.LUT R8, R9, 0xffff, RZ, 0xc0, !PT ;  /* 0x0000ffff09087812 */ /* 0x000fe200078ec0ff */
[----:B------:R-:W-:Y:S04]  /*17b0*/  BSSY.RECONVERGENT B5, `(.L_x_328) ;  /* 0x0000010000057945 */ /* 0x000fe80003800200 */
[----:B------:R-:W-:Y:S01]  /*17c0*/  IMAD R8, R8, R3, RZ ;  /* 0x0000000308087224 */ /* 0x000fe200078e02ff */
[----:B------:R-:W-:-:S04]  /*17d0*/  I2FP.F32.U32 R3, R2 ;  /* 0x0000000200037245 */ /* 0x000fc80000201000 */
[----:B------:R-:W-:-:S04]  /*17e0*/  I2FP.F32.U32 R10, R8 ;  /* 0x00000008000a7245 */ /* 0x000fc80000201000 */
[----:B------:R-:W0:Y:S08]  /*17f0*/  MUFU.RCP R8, R10 ;  /* 0x0000000a00087308 */ /* 0x000e300000001000 */
[----:B------:R-:W1:Y:S01]  /*1800*/  FCHK P0, R3, R10 ;  /* 0x0000000a03007302 */ /* 0x000e620000000000 */
[----:B0-----:R-:W-:-:S04]  /*1810*/  FFMA R9, -R10, R8, 1 ;  /* 0x3f8000000a097423 */ /* 0x001fc80000000108 */
[----:B------:R-:W-:-:S04]  /*1820*/  FFMA R8, R8, R9, R8 ;  /* 0x0000000908087223 */ /* 0x000fc80000000008 */
[----:B------:R-:W-:-:S04]  /*1830*/  FFMA R9, R3, R8, RZ ;  /* 0x0000000803097223 */ /* 0x000fc800000000ff */
[----:B------:R-:W-:-:S04]  /*1840*/  FFMA R2, -R10, R9, R3 ;  /* 0x000000090a027223 */ /* 0x000fc80000000103 */
[----:B------:R-:W-:Y:S01]  /*1850*/  FFMA R2, R8, R2, R9 ;  /* 0x0000000208027223 */ /* 0x000fe20000000009 */
[----:B-1----:R-:W-:Y:S06]  /*1860*/  @!P0 BRA `(.L_x_329) ;  /* 0x0000000000108947 */ /* 0x002fec0003800000 */
[----:B------:R-:W-:Y:S02]  /*1870*/  MOV R2, R10 ;  /* 0x0000000a00027202 */ /* 0x000fe40000000f00 */
[----:B------:R-:W-:-:S07]  /*1880*/  MOV R32, 0x18a0 ;  /* 0x000018a000207802 */ /* 0x000fce0000000f00 */
[----:B-----5:R-:W-:Y:S05]  /*1890*/  CALL.REL.NOINC `($__internal_5_$__cuda_sm3x_div_rn_noftz_f32_slowpath) ;  /* 0x0000012000607944 */ /* 0x020fea0003c00000 */
[----:B------:R-:W-:-:S07]  /*18a0*/  IMAD.MOV.U32 R2, RZ, RZ, R33 ;  /* 0x000000ffff027224 */ /* 0x000fce00078e0021 */
.L_x_329:
[----:B------:R-:W-:Y:S05]  /*18b0*/  BSYNC.RECONVERGENT B5 ;  /* 0x0000000000057941 */ /* 0x000fea0003800200 */
.L_x_328:
[----:B------:R-:W-:-:S07]  /*18c0*/  FMUL R10, R2, 0.25 ;  /* 0x3e800000020a7820 */ /* 0x000fce0000400000 */
.L_x_327:
[----:B------:R-:W-:Y:S05]  /*18d0*/  BSYNC.RECONVERGENT B4 ;  /* 0x0000000000047941 */ /* 0x000fea0003800200 */
.L_x_326:
[----:B------:R-:W-:Y:S01]  /*18e0*/  IMAD.MOV.U32 R3, RZ, RZ, 0x3d4ccccd ;  /* 0x3d4ccccdff037424 */ /* 0x000fe200078e00ff */
[----:B------:R-:W0:Y:S01]  /*18f0*/  FCHK P0, R0, 20 ;  /* 0x41a0000000007902 */ /* 0x000e220000000000 */
[----:B------:R-:W-:Y:S01]  /*1900*/  IMAD.MOV.U32 R2, RZ, RZ, 0x41a00000 ;  /* 0x41a00000ff027424 */ /* 0x000fe200078e00ff */
[----:B------:R-:W-:Y:S03]  /*1910*/  BSSY.RECONVERGENT B4, `(.L_x_330) ;  /* 0x000000c000047945 */ /* 0x000fe60003800200 */
[----:B------:R-:W-:-:S04]  /*1920*/  FFMA R2, R3, -R2, 1 ;  /* 0x3f80000003027423 */ /* 0x000fc80000000802 */
[----:B------:R-:W-:-:S04]  /*1930*/  FFMA R3, R2, R3, 0.050000000745058059692 ;  /* 0x3d4ccccd02037423 */ /* 0x000fc80000000003 */
[----:B------:R-:W-:-:S04]  /*1940*/  FFMA R2, R0, R3, RZ ;  /* 0x0000000300027223 */ /* 0x000fc800000000ff */
[----:B------:R-:W-:-:S04]  /*1950*/  FFMA R8, R2, -20, R0 ;  /* 0xc1a0000002087823 */ /* 0x000fc80000000000 */
[----:B------:R-:W-:Y:S01]  /*1960*/  FFMA R2, R3, R8, R2 ;  /* 0x0000000803027223 */ /* 0x000fe20000000002 */
[----:B0-----:R-:W-:Y:S06]  /*1970*/  @!P0 BRA `(.L_x_331) ;  /* 0x0000000000148947 */ /* 0x001fec0003800000 */
[----:B------:R-:W-:Y:S01]  /*1980*/  IMAD.MOV.U32 R3, RZ, RZ, R0 ;  /* 0x000000ffff037224 */ /* 0x000fe200078e0000 */
[----:B------:R-:W-:Y:S01]  /*1990*/  MOV R32, 0x19c0 ;  /* 0x000019c000207802 */ /* 0x000fe20000000f00 */
[----:B------:R-:W-:-:S07]  /*19a0*/  IMAD.MOV.U32 R2, RZ, RZ, 0x41a00000 ;  /* 0x41a00000ff027424 */ /* 0x000fce00078e00ff */
[----:B-----5:R-:W-:Y:S05]  /*19b0*/  CALL.REL.NOINC `($__internal_5_$__cuda_sm3x_div_rn_noftz_f32_slowpath) ;  /* 0x0000012000187944 */ /* 0x020fea0003c00000 */
[----:B------:R-:W-:-:S07]  /*19c0*/  MOV R2, R33 ;  /* 0x0000002100027202 */ /* 0x000fce0000000f00 */
.L_x_331:
[----:B------:R-:W-:Y:S05]  /*19d0*/  BSYNC.RECONVERGENT B4 ;  /* 0x0000000000047941 */ /* 0x000fea0003800200 */
.L_x_330:
[----:B------:R-:W-:Y:S01]  /*19e0*/  FMUL R2, R2, 0.40000000596046447754 ;  /* 0x3ecccccd02027820 */ /* 0x000fe20000400000 */
[----:B------:R-:W-:-:S04]  /*19f0*/  FADD R61, -R61, 1 ;  /* 0x3f8000003d3d7421 */ /* 0x000fc80000000100 */
[----:B------:R-:W-:-:S04]  /*1a00*/  FFMA R61, R61, 0.34999999403953552246, R2 ;  /* 0x3eb333333d3d7823 */ /* 0x000fc80000000002 */
[----:B------:R-:W-:-:S07]  /*1a10*/  FADD R0, R61, R10 ;  /* 0x0000000a3d007221 */ /* 0x000fce0000000000 */
.L_x_323:
[----:B------:R-:W-:Y:S05]  /*1a20*/  BSYNC.RECONVERGENT B3 ;  /* 0x0000000000037941 */ /* 0x000fea0003800200 */
.L_x_322:
[C---:B------:R-:W-:Y:S02]  /*1a30*/  LEA R3, R7.reuse, UR5, 0x2 ;  /* 0x0000000507037c11 */ /* 0x040fe4000f8e10ff */
[C---:B------:R-:W-:Y:S01]  /*1a40*/  ISETP.GE.U32.AND P0, PT, R7.reuse, 0x31, PT ;  /* 0x000000310700780c */ /* 0x040fe20003f06070 */
[----:B------:R-:W-:Y:S02]  /*1a50*/  VIADD R7, R7, 0x20 ;  /* 0x0000002007077836 */ /* 0x000fe40000000000 */
[----:B------:R0:W-:Y:S10]  /*1a60*/  STS [R3], R0 ;  /* 0x0000000003007388 */ /* 0x0001f40000000800 */
[----:B0-----:R-:W-:Y:S05]  /*1a70*/  @!P0 BRA `(.L_x_332) ;  /* 0xffffffe800708947 */ /* 0x001fea000383ffff */
[----:B------:R-:W-:Y:S05]  /*1a80*/  BSYNC.RECONVERGENT B2 ;  /* 0x0000000000027941 */ /* 0x000fea0003800200 */
.L_x_321:
[----:B------:R-:W0:Y:S01]  /*1a90*/  S2R R3, SR_CgaCtaId ;  /* 0x0000000000037919 */ /* 0x000e220000008800 */
[----:B------:R-:W-:Y:S01]  /*1aa0*/  MOV R30, 0x400 ;  /* 0x00000400001e7802 */ /* 0x000fe20000000f00 */
[----:B------:R-:W-:Y:S01]  /*1ab0*/  BSSY.RECONVERGENT B0, `(.L_x_333) ;  /* 0x000012d000007945 */ /* 0x000fe20003800200 */
[----:B------:R-:W-:Y:S01]  /*1ac0*/  IMAD.U32 R2, RZ, RZ, UR10 ;  /* 0x0000000aff027e24 */ /* 0x000fe2000f8e00ff */
[----:B------:R-:W-:Y:S02]  /*1ad0*/  NOP ;  /* 0x0000000000007918 */ /* 0x000fe40000000000 */
[----:B------:R-:W-:Y:S02]  /*1ae0*/  VIADD R30, R30, 0xc08 ;  /* 0x00000c081e1e7836 */ /* 0x000fe40000000000 */
[----:B------:R-:W-:-:S03]  /*1af0*/  IMAD.MOV.U32 R0, RZ, RZ, R42 ;  /* 0x000000ffff007224 */ /* 0x000fc600078e002a */
[----:B0-----:R-:W-:-:S07]  /*1b00*/  LEA R30, R3, R30, 0x18 ;  /* 0x0000001e031e7211 */ /* 0x001fce00078ec0ff */
.L_x_363:
[C---:B0-----:R-:W-:Y:S01]  /*1b10*/  LEA R3, R0.reuse, UR6, 0x1 ;  /* 0x0000000600037c11 */ /* 0x041fe2000f8e08ff */
[----:B------:R-:W0:Y:S01]  /*1b20*/  S2R R7, SR_CgaCtaId ;  /* 0x0000000000077919 */ /* 0x000e220000008800 */
[----:B------:R-:W-:Y:S01]  /*1b30*/  IMAD R17, R0, 0x24, R30 ;  /* 0x0000002400117824 */ /* 0x000fe200078e021e */
[----:B------:R-:W-:Y:S02]  /*1b40*/  BSSY.RECONVERGENT B1, `(.L_x_334) ;  /* 0x0000016000017945 */ /* 0x000fe40003800200 */
[----:B------:R-:W1:Y:S02]  /*1b50*/  LDS.U16 R16, [R3] ;  /* 0x0000000003107984 */ /* 0x000e640000000400 */
[----:B-1----:R-:W1:Y:S02]  /*1b60*/  POPC R2, R16 ;  /* 0x0000001000027309 */ /* 0x002e640000000000 */
[----:B-1----:R-:W-:Y:S02]  /*1b70*/  PRMT R9, R2, 0x9910, RZ ;  /* 0x0000991002097816 */ /* 0x002fe400000000ff */
[----:B------:R-:W-:-:S02]  /*1b80*/  MOV R2, 0x400 ;  /* 0x0000040000027802 */ /* 0x000fc40000000f00 */
[----:B------:R-:W-:-:S03]  /*1b90*/  ISETP.NE.AND P0, PT, R9, 0x1, PT ;  /* 0x000000010900780c */ /* 0x000fc60003f05270 */
[----:B------:R-:W-:-:S05]  /*1ba0*/  VIADD R10, R2, 0x22d0 ;  /* 0x000022d0020a7836 */ /* 0x000fca0000000000 */
[----:B0-----:R-:W-:-:S05]  /*1bb0*/  LEA R29, R7, R10, 0x18 ;  /* 0x0000000a071d7211 */ /* 0x001fca00078ec0ff */
[----:B------:R-:W-:Y:S01]  /*1bc0*/  @!P0 LOP3.LUT R8, R16, 0x1, RZ, 0xc0, !PT ;  /* 0x0000000110088812 */ /* 0x000fe200078ec0ff */
[----:B------:R-:W-:-:S03]  /*1bd0*/  IMAD R3, R0, 0x24, R29 ;  /* 0x0000002400037824 */ /* 0x000fc600078e021d */
[----:B------:R-:W-:Y:S02]  /*1be0*/  @!P0 ISETP.NE.U32.AND P1, PT, R8, 0x1, PT ;  /* 0x000000010800880c */ /* 0x000fe40003f25070 */
[----:B------:R-:W-:-:S04]  /*1bf0*/  @!P0 MOV R8, 0x41200000 ;  /* 0x4120000000088802 */ /* 0x000fc80000000f00 */
[----:B------:R-:W-:-:S05]  /*1c00*/  @!P0 FSEL R8, R8, -10, !P1 ;  /* 0xc120000008088808 */ /* 0x000fca0004800000 */
[----:B------:R0:W-:Y:S01]  /*1c10*/  @!P0 STS [R17], R8 ;  /* 0x0000000811008388 */ /* 0x0001e20000000800 */
[----:B------:R-:W-:Y:S05]  /*1c20*/  @!P0 BRA `(.L_x_335) ;  /* 0x00000000001c8947 */ /* 0x000fea0003800000 */
[----:B0-----:R-:W-:-:S04]  /*1c30*/  LOP3.LUT R8, R16, 0x1, RZ, 0xc0, !PT ;  /* 0x0000000110087812 */ /* 0x001fc800078ec0ff */
[----:B------:R-:W-:-:S13]  /*1c40*/  ISETP.NE.U32.AND P0, PT, R8, 0x1, PT ;  /* 0x000000010800780c */ /* 0x000fda0003f05070 */
[----:B------:R-:W-:Y:S01]  /*1c50*/  @P0 IMAD.MOV.U32 R10, RZ, RZ, -0x3ee00000 ;  /* 0xc1200000ff0a0424 */ /* 0x000fe200078e00ff */
[----:B------:R1:W-:Y:S01]  /*1c60*/  @!P0 STS [R17], RZ ;  /* 0x000000ff11008388 */ /* 0x0003e20000000800 */
[----:B------:R-:W-:Y:S02]  /*1c70*/  @!P0 IMAD.MOV.U32 R8, RZ, RZ, RZ ;  /* 0x000000ffff088224 */ /* 0x000fe400078e00ff */
[----:B------:R-:W-:Y:S01]  /*1c80*/  @P0 IMAD.MOV.U32 R8, RZ, RZ, -0x3ee00000 ;  /* 0xc1200000ff080424 */ /* 0x000fe200078e00ff */
[----:B------:R1:W-:Y:S06]  /*1c90*/  @P0 STS [R17], R10 ;  /* 0x0000000a11000388 */ /* 0x0003ec0000000800 */
.L_x_335:
[----:B------:R-:W-:Y:S05]  /*1ca0*/  BSYNC.RECONVERGENT B1 ;  /* 0x0000000000017941 */ /* 0x000fea0003800200 */
.L_x_334:
[----:B------:R2:W-:Y:S01]  /*1cb0*/  STS [R3], RZ ;  /* 0x000000ff03007388 */ /* 0x0005e20000000800 */
[----:B------:R-:W-:Y:S01]  /*1cc0*/  ISETP.NE.AND P0, PT, R9, 0x1, PT ;  /* 0x000000010900780c */ /* 0x000fe20003f05270 */
[----:B------:R-:W-:-:S12]  /*1cd0*/  BSSY.RECONVERGENT B1, `(.L_x_336) ;  /* 0x000000d000017945 */ /* 0x000fd80003800200 */
[----:B--2---:R-:W-:Y:S05]  /*1ce0*/  @!P0 BRA `(.L_x_337) ;  /* 0x00000000001c8947 */ /* 0x004fea0003800000 */
[----:B------:R-:W-:-:S13]  /*1cf0*/  LOP3.LUT P1, RZ, R16, 0x2, RZ, 0xc0, !PT ;  /* 0x0000000210ff7812 */ /* 0x000fda000782c0ff */
[----:B-1----:R-:W-:Y:S01]  /*1d00*/  @!P1 IMAD.MOV.U32 R10, RZ, RZ, -0x3ee00000 ;  /* 0xc1200000ff0a9424 */ /* 0x002fe200078e00ff */
[----:B------:R3:W-:Y:S01]  /*1d10*/  @P1 STS [R17+0x4], RZ ;  /* 0x000004ff11001388 */ /* 0x0007e20000000800 */
[----:B------:R-:W-:Y:S01]  /*1d20*/  @P1 IMAD.MOV.U32 R9, RZ, RZ, RZ ;  /* 0x000000ffff091224 */ /* 0x000fe200078e00ff */
[----:B------:R-:W-:Y:S02]  /*1d30*/  @!P1 MOV R9, 0xc1200000 ;  /* 0xc120000000099802 */ /* 0x000fe40000000f00 */
[----:B------:R3:W-:Y:S01]  /*1d40*/  @!P1 STS [R17+0x4], R10 ;  /* 0x0000040a11009388 */ /* 0x0007e20000000800 */
[----:B------:R-:W-:Y:S05]  /*1d50*/  BRA `(.L_x_338) ;  /* 0x0000000000107947 */ /* 0x000fea0003800000 */
.L_x_337:
[----:B------:R-:W-:Y:S01]  /*1d60*/  IMAD.MOV.U32 R9, RZ, RZ, 0x41200000 ;  /* 0x41200000ff097424 */ /* 0x000fe200078e00ff */
[----:B------:R-:W-:-:S04]  /*1d70*/  LOP3.LUT P1, RZ, R16, 0x2, RZ, 0xc0, !PT ;  /* 0x0000000210ff7812 */ /* 0x000fc8000782c0ff */
[----:B------:R-:W-:-:S05]  /*1d80*/  FSEL R9, -R9, 10, !P1 ;  /* 0x4120000009097808 */ /* 0x000fca0004800100 */
[----:B------:R2:W-:Y:S04]  /*1d90*/  STS [R17+0x4], R9 ;  /* 0x0000040911007388 */ /* 0x0005e80000000800 */
.L_x_338:
[----:B------:R-:W-:Y:S05]  /*1da0*/  BSYNC.RECONVERGENT B1 ;  /* 0x0000000000017941 */ /* 0x000fea0003800200 */
.L_x_336:
[----:B------:R4:W-:Y:S01]  /*1db0*/  STS [R3+0x4], RZ ;  /* 0x000004ff03007388 */ /* 0x0009e20000000800 */
[----:B------:R-:W-:Y:S04]  /*1dc0*/  BSSY.RECONVERGENT B1, `(.L_x_339) ;  /* 0x000000d000017945 */ /* 0x000fe80003800200 */
[----:B------:R-:W-:Y:S05]  /*1dd0*/  @!P0 BRA `(.L_x_340) ;  /* 0x00000000001c8947 */ /* 0x000fea0003800000 */
[----:B------:R-:W-:-:S13]  /*1de0*/  LOP3.LUT P1, RZ, R16, 0x4, RZ, 0xc0, !PT ;  /* 0x0000000410ff7812 */ /* 0x000fda000782c0ff */
[----:B------:R-:W-:Y:S01]  /*1df0*/  @!P1 IMAD.MOV.U32 R12, RZ, RZ, -0x3ee00000 ;  /* 0xc1200000ff0c9424 */ /* 0x000fe200078e00ff */
[----:B------:R0:W-:Y:S01]  /*1e00*/  @P1 STS [R17+0x8], RZ ;  /* 0x000008ff11001388 */ /* 0x0001e20000000800 */
[----:B-1-3--:R-:W-:Y:S02]  /*1e10*/  @P1 IMAD.MOV.U32 R10, RZ, RZ, RZ ;  /* 0x000000ffff0a1224 */ /* 0x00afe400078e00ff */
[----:B------:R-:W-:Y:S01]  /*1e20*/  @!P1 IMAD.MOV.U32 R10, RZ, RZ, -0x3ee00000 ;  /* 0xc1200000ff0a9424 */ /* 0x000fe200078e00ff */
[----:B------:R0:W-:Y:S01]  /*1e30*/  @!P1 STS [R17+0x8], R12 ;  /* 0x0000080c11009388 */ /* 0x0001e20000000800 */
[----:B------:R-:W-:Y:S05]  /*1e40*/  BRA `(.L_x_341) ;  /* 0x0000000000107947 */ /* 0x000fea0003800000 */
.L_x_340:
[----:B-1-3--:R-:W-:Y:S01]  /*1e50*/  IMAD.MOV.U32 R10, RZ, RZ, 0x41200000 ;  /* 0x41200000ff0a7424 */ /* 0x00afe200078e00ff */
[----:B------:R-:W-:-:S04]  /*1e60*/  LOP3.LUT P1, RZ, R16, 0x4, RZ, 0xc0, !PT ;  /* 0x0000000410ff7812 */ /* 0x000fc8000782c0ff */
[----:B------:R-:W-:-:S05]  /*1e70*/  FSEL R10, -R10, 10, !P1 ;  /* 0x412000000a0a7808 */ /* 0x000fca0004800100 */
[----:B------:R1:W-:Y:S04]  /*1e80*/  STS [R17+0x8], R10 ;  /* 0x0000080a11007388 */ /* 0x0003e80000000800 */
.L_x_341:
[----:B------:R-:W-:Y:S05]  /*1e90*/  BSYNC.RECONVERGENT B1 ;  /* 0x0000000000017941 */ /* 0x000fea0003800200 */
.L_x_339:
[----:B------:R3:W-:Y:S01]  /*1ea0*/  STS [R3+0x8], RZ ;  /* 0x000008ff03007388 */ /* 0x0007e20000000800 */
[----:B------:R-:W-:Y:S04]  /*1eb0*/  BSSY.RECONVERGENT B1, `(.L_x_342) ;  /* 0x000000d000017945 */ /* 0x000fe80003800200 */
[----:B------:R-:W-:Y:S05]  /*1ec0*/  @!P0 BRA `(.L_x_343) ;  /* 0x00000000001c8947 */ /* 0x000fea0003800000 */
[----:B------:R-:W-:-:S13]  /*1ed0*/  LOP3.LUT P1, RZ, R16, 0x8, RZ, 0xc0, !PT ;  /* 0x0000000810ff7812 */ /* 0x000fda000782c0ff */
[----:B0-----:R-:W-:Y:S01]  /*1ee0*/  @!P1 MOV R12, 0xc1200000 ;  /* 0xc1200000000c9802 */ /* 0x001fe20000000f00 */
[----:B------:R0:W-:Y:S01]  /*1ef0*/  @P1 STS [R17+0xc], RZ ;  /* 0x00000cff11001388 */ /* 0x0001e20000000800 */
[----:B------:R-:W-:Y:S02]  /*1f00*/  @P1 IMAD.MOV.U32 R11, RZ, RZ, RZ ;  /* 0x000000ffff0b1224 */ /* 0x000fe400078e00ff */
[----:B------:R-:W-:Y:S01]  /*1f10*/  @!P1 IMAD.MOV.U32 R11, RZ, RZ, -0x3ee00000 ;  /* 0xc1200000ff0b9424 */ /* 0x000fe200078e00ff */
[----:B------:R0:W-:Y:S01]  /*1f20*/  @!P1 STS [R17+0xc], R12 ;  /* 0x00000c0c11009388 */ /* 0x0001e20000000800 */
[----:B------:R-:W-:Y:S05]  /*1f30*/  BRA `(.L_x_344) ;  /* 0x0000000000107947 */ /* 0x000fea0003800000 */
.L_x_343:
[----:B------:R-:W-:Y:S01]  /*1f40*/  IMAD.MOV.U32 R11, RZ, RZ, 0x41200000 ;  /* 0x41200000ff0b7424 */ /* 0x000fe200078e00ff */
[----:B------:R-:W-:-:S04]  /*1f50*/  LOP3.LUT P1, RZ, R16, 0x8, RZ, 0xc0, !PT ;  /* 0x0000000810ff7812 */ /* 0x000fc8000782c0ff */
[----:B------:R-:W-:-:S05]  /*1f60*/  FSEL R11, -R11, 10, !P1 ;  /* 0x412000000b0b7808 */ /* 0x000fca0004800100 */
[----:B------:R0:W-:Y:S04]  /*1f70*/  STS [R17+0xc], R11 ;  /* 0x00000c0b11007388 */ /* 0x0001e80000000800 */
.L_x_344:
[----:B------:R-:W-:Y:S05]  /*1f80*/  BSYNC.RECONVERGENT B1 ;  /* 0x0000000000017941 */ /* 0x000fea0003800200 */
.L_x_342:
[----:B------:R0:W-:Y:S01]  /*1f90*/  STS [R3+0xc], RZ ;  /* 0x00000cff03007388 */ /* 0x0001e20000000800 */
[----:B------:R-:W-:Y:S04]  /*1fa0*/  BSSY.RECONVERGENT B1, `(.L_x_345) ;  /* 0x000000d000017945 */ /* 0x000fe80003800200 */
[----:B------:R-:W-:Y:S05]  /*1fb0*/  @!P0 BRA `(.L_x_346) ;  /* 0x00000000001c8947 */ /* 0x000fea0003800000 */
[----:B------:R-:W-:-:S13]  /*1fc0*/  LOP3.LUT P1, RZ, R16, 0x10, RZ, 0xc0, !PT ;  /* 0x0000001010ff7812 */ /* 0x000fda000782c0ff */
[----:B------:R-:W-:Y:S01]  /*1fd0*/  @!P1 IMAD.MOV.U32 R14, RZ, RZ, -0x3ee00000 ;  /* 0xc1200000ff0e9424 */ /* 0x000fe200078e00ff */
[----:B------:R1:W-:Y:S01]  /*1fe0*/  @P1 STS [R17+0x10], RZ ;  /* 0x000010ff11001388 */ /* 0x0003e20000000800 */
[----:B0-----:R-:W-:Y:S01]  /*1ff0*/  @P1 MOV R12, RZ ;  /* 0x000000ff000c1202 */ /* 0x001fe20000000f00 */
[----:B------:R-:W-:Y:S02]  /*2000*/  @!P1 IMAD.MOV.U32 R12, RZ, RZ, -0x3ee00000 ;  /* 0xc1200000ff0c9424 */ /* 0x000fe400078e00ff */
[----:B------:R1:W-:Y:S01]  /*2010*/  @!P1 STS [R17+0x10], R14 ;  /* 0x0000100e11009388 */ /* 0x0003e20000000800 */
[----:B------:R-:W-:Y:S05]  /*2020*/  BRA `(.L_x_347) ;  /* 0x0000000000107947 */ /* 0x000fea0003800000 */
.L_x_346:
[----:B0-----:R-:W-:Y:S01]  /*2030*/  IMAD.MOV.U32 R12, RZ, RZ, 0x41200000 ;  /* 0x41200000ff0c7424 */ /* 0x001fe200078e00ff */
[----:B------:R-:W-:-:S04]  /*2040*/  LOP3.LUT P1, RZ, R16, 0x10, RZ, 0xc0, !PT ;  /* 0x0000001010ff7812 */ /* 0x000fc8000782c0ff */
[----:B------:R-:W-:-:S05]  /*2050*/  FSEL R12, -R12, 10, !P1 ;  /* 0x412000000c0c7808 */ /* 0x000fca0004800100 */
[----:B------:R0:W-:Y:S04]  /*2060*/  STS [R17+0x10], R12 ;  /* 0x0000100c11007388 */ /* 0x0001e80000000800 */
.L_x_347:
[----:B------:R-:W-:Y:S05]  /*2070*/  BSYNC.RECONVERGENT B1 ;  /* 0x0000000000017941 */ /* 0x000fea0003800200 */
.L_x_345:
[----:B------:R0:W-:Y:S01]  /*2080*/  STS [R3+0x10], RZ ;  /* 0x000010ff03007388 */ /* 0x0001e20000000800 */
[----:B------:R-:W-:Y:S04]  /*2090*/  BSSY.RECONVERGENT B1, `(.L_x_348) ;  /* 0x000000d000017945 */ /* 0x000fe80003800200 */
[----:B------:R-:W-:Y:S05]  /*20a0*/  @!P0 BRA `(.L_x_349) ;  /* 0x00000000001c8947 */ /* 0x000fea0003800000 */
[----:B------:R-:W-:-:S13]  /*20b0*/  LOP3.LUT P1, RZ, R16, 0x20, RZ, 0xc0, !PT ;  /* 0x0000002010ff7812 */ /* 0x000fda000782c0ff */
[----:B-1----:R-:W-:Y:S01]  /*20c0*/  @!P1 IMAD.MOV.U32 R14, RZ, RZ, -0x3ee00000 ;  /* 0xc1200000ff0e9424 */ /* 0x002fe200078e00ff */
[----:B------:R1:W-:Y:S01]  /*20d0*/  @P1 STS [R17+0x14], RZ ;  /* 0x000014ff11001388 */ /* 0x0003e20000000800 */
[----:B------:R-:W-:Y:S01]  /*20e0*/  @P1 IMAD.MOV.U32 R13, RZ, RZ, RZ ;  /* 0x000000ffff0d1224 */ /* 0x000fe200078e00ff */
[----:B------:R-:W-:Y:S02]  /*20f0*/  @!P1 MOV R13, 0xc1200000 ;  /* 0xc1200000000d9802 */ /* 0x000fe40000000f00 */
[----:B------:R1:W-:Y:S01]  /*2100*/  @!P1 STS [R17+0x14], R14 ;  /* 0x0000140e11009388 */ /* 0x0003e20000000800 */
[----:B------:R-:W-:Y:S05]  /*2110*/  BRA `(.L_x_350) ;  /* 0x0000000000107947 */ /* 0x000fea0003800000 */
.L_x_349:
[----:B------:R-:W-:Y:S01]  /*2120*/  IMAD.MOV.U32 R13, RZ, RZ, 0x41200000 ;  /* 0x41200000ff0d7424 */ /* 0x000fe200078e00ff */
[----:B------:R-:W-:-:S04]  /*2130*/  LOP3.LUT P1, RZ, R16, 0x20, RZ, 0xc0, !PT ;  /* 0x0000002010ff7812 */ /* 0x000fc8000782c0ff */
[----:B------:R-:W-:-:S05]  /*2140*/  FSEL R13, -R13, 10, !P1 ;  /* 0x412000000d0d7808 */ /* 0x000fca0004800100 */
[----:B------:R0:W-:Y:S04]  /*2150*/  STS [R17+0x14], R13 ;  /* 0x0000140d11007388 */ /* 0x0001e80000000800 */
.L_x_350:
[----:B------:R-:W-:Y:S05]  /*2160*/  BSYNC.RECONVERGENT B1 ;  /* 0x0000000000017941 */ /* 0x000fea0003800200 */
.L_x_348:
[----:B------:R0:W-:Y:S01]  /*2170*/  STS [R3+0x14], RZ ;  /* 0x000014ff03007388 */ /* 0x0001e20000000800 */
[----:B------:R-:W-:Y:S04]  /*2180*/  BSSY.RECONVERGENT B1, `(.L_x_351) ;  /* 0x000000d000017945 */ /* 0x000fe80003800200 */
[----:B------:R-:W-:Y:S05]  /*2190*/  @!P0 BRA `(.L_x_352) ;  /* 0x00000000001c8947 */ /* 0x000fea0003800000 */
[----:B------:R-:W-:-:S13]  /*21a0*/  LOP3.LUT P1, RZ, R16, 0x40, RZ, 0xc0, !PT ;  /* 0x0000004010ff7812 */ /* 0x000fda000782c0ff */
[----:B------:R-:W-:Y:S01]  /*21b0*/  @!P1 IMAD.MOV.U32 R18, RZ, RZ, -0x3ee00000 ;  /* 0xc1200000ff129424 */ /* 0x000fe200078e00ff */
[----:B------:R0:W-:Y:S01]  /*21c0*/  @P1 STS [R17+0x18], RZ ;  /* 0x000018ff11001388 */ /* 0x0001e20000000800 */
[----:B-1----:R-:W-:Y:S02]  /*21d0*/  @P1 IMAD.MOV.U32 R14, RZ, RZ, RZ ;  /* 0x000000ffff0e1224 */ /* 0x002fe400078e00ff */
[----:B------:R-:W-:Y:S01]  /*21e0*/  @!P1 IMAD.MOV.U32 R14, RZ, RZ, -0x3ee00000 ;  /* 0xc1200000ff0e9424 */ /* 0x000fe200078e00ff */
[----:B------:R0:W-:Y:S01]  /*21f0*/  @!P1 STS [R17+0x18], R18 ;  /* 0x0000181211009388 */ /* 0x0001e20000000800 */
[----:B------:R-:W-:Y:S05]  /*2200*/  BRA `(.L_x_353) ;  /* 0x0000000000107947 */ /* 0x000fea0003800000 */
.L_x_352:
[----:B-1----:R-:W-:Y:S01]  /*2210*/  HFMA2 R14, -RZ, RZ, 2.5625, 0 ;  /* 0x41200000ff0e7431 */ /* 0x002fe200000001ff */
[----:B------:R-:W-:-:S04]  /*2220*/  LOP3.LUT P1, RZ, R16, 0x40, RZ, 0xc0, !PT ;  /* 0x0000004010ff7812 */ /* 0x000fc8000782c0ff */
[----:B------:R-:W-:-:S05]  /*2230*/  FSEL R14, -R14, 10, !P1 ;  /* 0x412000000e0e7808 */ /* 0x000fca0004800100 */
[----:B------:R1:W-:Y:S04]  /*2240*/  STS [R17+0x18], R14 ;  /* 0x0000180e11007388 */ /* 0x0003e80000000800 */
.L_x_353:
[----:B------:R-:W-:Y:S05]  /*2250*/  BSYNC.RECONVERGENT B1 ;  /* 0x0000000000017941 */ /* 0x000fea0003800200 */
.L_x_351:
[----:B------:R0:W-:Y:S01]  /*2260*/  STS [R3+0x18], RZ ;  /* 0x000018ff03007388 */ /* 0x0001e20000000800 */
[----:B------:R-:W-:Y:S04]  /*2270*/  BSSY.RECONVERGENT B1, `(.L_x_354) ;  /* 0x000000d000017945 */ /* 0x000fe80003800200 */
[----:B------:R-:W-:Y:S05]  /*2280*/  @!P0 BRA `(.L_x_355) ;  /* 0x00000000001c8947 */ /* 0x000fea0003800000 */
[----:B------:R-:W-:-:S13]  /*2290*/  LOP3.LUT P1, RZ, R16, 0x80, RZ, 0xc0, !PT ;  /* 0x0000008010ff7812 */ /* 0x000fda000782c0ff */
[----:B0-----:R-:W-:Y:S01]  /*22a0*/  @!P1 IMAD.MOV.U32 R18, RZ, RZ, -0x3ee00000 ;  /* 0xc1200000ff129424 */ /* 0x001fe200078e00ff */
[----:B------:R0:W-:Y:S01]  /*22b0*/  @P1 STS [R17+0x1c], RZ ;  /* 0x00001cff11001388 */ /* 0x0001e20000000800 */
[----:B------:R-:W-:Y:S02]  /*22c0*/  @P1 IMAD.MOV.U32 R15, RZ, RZ, RZ ;  /* 0x000000ffff0f1224 */ /* 0x000fe400078e00ff */
[----:B------:R-:W-:Y:S01]  /*22d0*/  @!P1 IMAD.MOV.U32 R15, RZ, RZ, -0x3ee00000 ;  /* 0xc1200000ff0f9424 */ /* 0x000fe200078e00ff */
[----:B------:R0:W-:Y:S01]  /*22e0*/  @!P1 STS [R17+0x1c], R18 ;  /* 0x00001c1211009388 */ /* 0x0001e20000000800 */
[----:B------:R-:W-:Y:S05]  /*22f0*/  BRA `(.L_x_356) ;  /* 0x0000000000107947 */ /* 0x000fea0003800000 */
.L_x_355:
[----:B------:R-:W-:Y:S01]  /*2300*/  IMAD.MOV.U32 R15, RZ, RZ, 0x41200000 ;  /* 0x41200000ff0f7424 */ /* 0x000fe200078e00ff */
[----:B------:R-:W-:-:S04]  /*2310*/  LOP3.LUT P1, RZ, R16, 0x80, RZ, 0xc0, !PT ;  /* 0x0000008010ff7812 */ /* 0x000fc8000782c0ff */
[----:B------:R-:W-:-:S05]  /*2320*/  FSEL R15, -R15, 10, !P1 ;  /* 0x412000000f0f7808 */ /* 0x000fca0004800100 */
[----:B------:R0:W-:Y:S04]  /*2330*/  STS [R17+0x1c], R15 ;  /* 0x00001c0f11007388 */ /* 0x0001e80000000800 */
.L_x_356:
[----:B------:R-:W-:Y:S05]  /*2340*/  BSYNC.RECONVERGENT B1 ;  /* 0x0000000000017941 */ /* 0x000fea0003800200 */
.L_x_354:
        /* <DEDUP_REMOVED lines=10> */
.L_x_358:
[----:B------:R-:W-:Y:S01]  /*23f0*/  LOP3.LUT P0, RZ, R16, 0x100, RZ, 0xc0, !PT ;  /* 0x0000010010ff7812 */ /* 0x000fe2000780c0ff */
[----:B------:R-:W-:-:S05]  /*2400*/  IMAD.MOV.U32 R16, RZ, RZ, 0x41200000 ;  /* 0x41200000ff107424 */ /* 0x000fca00078e00ff */
[----:B------:R-:W-:-:S05]  /*2410*/  FSEL R16, -R16, 10, !P0 ;  /* 0x4120000010107808 */ /* 0x000fca0004000100 */
[----:B------:R0:W-:Y:S02]  /*2420*/  STS [R17+0x20], R16 ;  /* 0x0000201011007388 */ /* 0x0001e40000000800 */
.L_x_359:
[----:B------:R-:W-:Y:S05]  /*2430*/  BSYNC.RECONVERGENT B1 ;  /* 0x0000000000017941 */ /* 0x000fea0003800200 */
.L_x_357:
[CC--:B------:R-:W-:Y:S01]  /*2440*/  FSETP.GT.AND P0, PT, R9.reuse, R8.reuse, PT ;  /* 0x000000080900720b */ /* 0x0c0fe20003f04000 */
[----:B------:R-:W-:Y:S02]  /*2450*/  HFMA2 R33, -RZ, RZ, 3.7421875, 0 ;  /* 0x437c0000ff217431 */ /* 0x000fe400000001ff */
[----:B------:R-:W-:Y:S01]  /*2460*/  IMAD.MOV.U32 R32, RZ, RZ, 0x3bbb989d ;  /* 0x3bbb989dff207424 */ /* 0x000fe200078e00ff */
[----:B------:R3:W-:Y:S01]  /*2470*/  STS [R3+0x20], RZ ;  /* 0x000020ff03007388 */ /* 0x0007e20000000800 */
[----:B012---:R-:W-:Y:S01]  /*2480*/  FSEL R17, R9, R8, P0 ;  /* 0x0000000809117208 */ /* 0x007fe20000000000 */
[----:B------:R-:W-:Y:S01]  /*2490*/  VIADD R2, R2, 0xa4 ;  /* 0x000000a402027836 */ /* 0x000fe20000000000 */
[----:B------:R-:W-:Y:S02]  /*24a0*/  BSSY.RECONVERGENT B1, `(.L_x_360) ;  /* 0x0000078000017945 */ /* 0x000fe40003800200 */
[----:B------:R-:W-:Y:S02]  /*24b0*/  FSETP.GT.AND P0, PT, R10, R17, PT ;  /* 0x000000110a00720b */ /* 0x000fe40003f04000 */
[----:B------:R-:W-:-:S02]  /*24c0*/  LEA R7, R7, R2, 0x18 ;  /* 0x0000000207077211 */ /* 0x000fc400078ec0ff */
[----:B------:R-:W-:-:S04]  /*24d0*/  FSEL R18, R10, R17, P0 ;  /* 0x000000110a127208 */ /* 0x000fc80000000000 */
[----:B------:R-:W-:-:S04]  /*24e0*/  FSETP.GT.AND P0, PT, R11, R18, PT ;  /* 0x000000120b00720b */ /* 0x000fc80003f04000 */
        /* <DEDUP_REMOVED lines=10> */
[----:B------:R-:W-:-:S05]  /*2590*/  FSEL R17, R16, R17, P0 ;  /* 0x0000001110117208 */ /* 0x000fca0000000000 */
[C---:B------:R-:W-:Y:S01]  /*25a0*/  FADD R8, -R17.reuse, R8 ;  /* 0x0000000811087221 */ /* 0x040fe20000000100 */
[C---:B------:R-:W-:Y:S01]  /*25b0*/  FADD R19, -R17.reuse, R9 ;  /* 0x0000000911137221 */ /* 0x040fe20000000100 */
[C---:B------:R-:W-:Y:S01]  /*25c0*/  FADD R23, -R17.reuse, R11 ;  /* 0x0000000b11177221 */ /* 0x040fe20000000100 */
[----:B------:R-:W-:Y:S01]  /*25d0*/  FADD R21, -R17, R10 ;  /* 0x0000000a11157221 */ /* 0x000fe20000000100 */
[-C--:B------:R-:W-:Y:S01]  /*25e0*/  FFMA.SAT R18, R8, R32.reuse, 0.5 ;  /* 0x3f00000008127423 */ /* 0x080fe20000002020 */
[-C--:B------:R-:W-:Y:S01]  /*25f0*/  FFMA.SAT R20, R19, R32.reuse, 0.5 ;  /* 0x3f00000013147423 */ /* 0x080fe20000002020 */
[-C--:B------:R-:W-:Y:S01]  /*2600*/  FFMA.SAT R11, R23, R32.reuse, 0.5 ;  /* 0x3f000000170b7423 */ /* 0x080fe20000002020 */
[----:B------:R-:W-:Y:S01]  /*2610*/  FADD R25, -R17, R12 ;  /* 0x0000000c11197221 */ /* 0x000fe20000000100 */
[-C--:B------:R-:W-:Y:S01]  /*2620*/  FFMA.RM R18, R18, R33.reuse, 12582913 ;  /* 0x4b40000112127423 */ /* 0x080fe20000004021 */
[-C--:B------:R-:W-:Y:S01]  /*2630*/  FFMA.RM R20, R20, R33.reuse, 12582913 ;  /* 0x4b40000114147423 */ /* 0x080fe20000004021 */
[-C--:B------:R-:W-:Y:S01]  /*2640*/  FFMA.SAT R22, R21, R32.reuse, 0.5 ;  /* 0x3f00000015167423 */ /* 0x080fe20000002020 */
[-C--:B------:R-:W-:Y:S01]  /*2650*/  FFMA.RM R12, R11, R33.reuse, 12582913 ;  /* 0x4b4000010b0c7423 */ /* 0x080fe20000004021 */
[----:B------:R-:W-:Y:S01]  /*2660*/  FADD R9, R18, -12583039 ;  /* 0xcb40007f12097421 */ /* 0x000fe20000000000 */
[----:B------:R-:W-:Y:S01]  /*2670*/  FADD R10, R20, -12583039 ;  /* 0xcb40007f140a7421 */ /* 0x000fe20000000000 */
[-C--:B------:R-:W-:Y:S01]  /*2680*/  FFMA.RM R22, R22, R33.reuse, 12582913 ;  /* 0x4b40000116167423 */ /* 0x080fe20000004021 */
[----:B------:R-:W-:Y:S01]  /*2690*/  FADD R24, R12, -12583039 ;  /* 0xcb40007f0c187421 */ /* 0x000fe20000000000 */
[C---:B------:R-:W-:Y:S01]  /*26a0*/  FFMA R9, R8.reuse, 1.4426950216293334961, -R9 ;  /* 0x3fb8aa3b08097823 */ /* 0x040fe20000000809 */
[----:B------:R-:W-:Y:S01]  /*26b0*/  FFMA R10, R19, 1.4426950216293334961, -R10 ;  /* 0x3fb8aa3b130a7823 */ /* 0x000fe2000000080a */
[----:B------:R-:W-:Y:S01]  /*26c0*/  FADD R27, -R17, R13 ;  /* 0x0000000d111b7221 */ /* 0x000fe20000000100 */
[----:B------:R-:W-:Y:S01]  /*26d0*/  FFMA R24, R23, 1.4426950216293334961, -R24 ;  /* 0x3fb8aa3b17187823 */ /* 0x000fe20000000818 */
[----:B------:R-:W-:Y:S01]  /*26e0*/  FFMA R9, R8, 1.925963033500011079e-08, R9 ;  /* 0x32a5706008097823 */ /* 0x000fe20000000009 */
[----:B------:R-:W-:Y:S01]  /*26f0*/  FADD R8, R22, -12583039 ;  /* 0xcb40007f16087421 */ /* 0x000fe20000000000 */
[----:B------:R-:W-:Y:S01]  /*2700*/  FFMA R10, R19, 1.925963033500011079e-08, R10 ;  /* 0x32a57060130a7823 */ /* 0x000fe2000000000a */
[----:B------:R-:W-:Y:S01]  /*2710*/  FFMA R24, R23, 1.925963033500011079e-08, R24 ;  /* 0x32a5706017187823 */ /* 0x000fe20000000018 */
[-C--:B------:R-:W-:Y:S01]  /*2720*/  FFMA.SAT R19, R25, R32.reuse, 0.5 ;  /* 0x3f00000019137423 */ /* 0x080fe20000002020 */
[----:B------:R-:W-:Y:S01]  /*2730*/  FFMA R8, R21, 1.4426950216293334961, -R8 ;  /* 0x3fb8aa3b15087823 */ /* 0x000fe20000000808 */
[C---:B------:R-:W-:Y:S01]  /*2740*/  FADD R23, -R17.reuse, R14 ;  /* 0x0000000e11177221 */ /* 0x040fe20000000100 */
[----:B------:R-:W-:Y:S01]  /*2750*/  MUFU.EX2 R9, R9 ;  /* 0x0000000900097308 */ /* 0x000fe20000000800 */
[----:B------:R-:W-:Y:S01]  /*2760*/  FADD R31, -R17, R15 ;  /* 0x0000000f111f7221 */ /* 0x000fe20000000100 */
[----:B------:R-:W-:Y:S01]  /*2770*/  FFMA R8, R21, 1.925963033500011079e-08, R8 ;  /* 0x32a5706015087823 */ /* 0x000fe20000000008 */
[-C--:B------:R-:W-:Y:S01]  /*2780*/  FFMA.RM R21, R19, R33.reuse, 12582913 ;  /* 0x4b40000113157423 */ /* 0x080fe20000004021 */
[-C--:B------:R-:W-:Y:S01]  /*2790*/  FFMA.SAT R28, R23, R32.reuse, 0.5 ;  /* 0x3f000000171c7423 */ /* 0x080fe20000002020 */
[-C--:B------:R-:W-:Y:S01]  /*27a0*/  FFMA.SAT R19, R27, R32.reuse, 0.5 ;  /* 0x3f0000001b137423 */ /* 0x080fe20000002020 */
[----:B------:R-:W-:Y:S01]  /*27b0*/  FFMA.SAT R15, R31, R32, 0.5 ;  /* 0x3f0000001f0f7423 */ /* 0x000fe20000002020 */
[----:B------:R-:W-:Y:S01]  /*27c0*/  FADD R26, R21, -12583039 ;  /* 0xcb40007f151a7421 */ /* 0x000fe20000000000 */
[----:B------:R-:W-:Y:S01]  /*27d0*/  FFMA.RM R28, R28, R33, 12582913 ;  /* 0x4b4000011c1c7423 */ /* 0x000fe20000004021 */
[----:B------:R0:W1:Y:S01]  /*27e0*/  MUFU.EX2 R11, R10 ;  /* 0x0000000a000b7308 */ /* 0x0000620000000800 */
[----:B------:R-:W-:Y:S01]  /*27f0*/  FADD R17, -R17, R16 ;  /* 0x0000001011117221 */ /* 0x000fe20000000100 */
[----:B------:R-:W-:Y:S01]  /*2800*/  FFMA R26, R25, 1.4426950216293334961, -R26 ;  /* 0x3fb8aa3b191a7823 */ /* 0x000fe2000000081a */
[----:B------:R-:W-:Y:S01]  /*2810*/  IMAD.SHL.U32 R18, R18, 0x800000, RZ ;  /* 0x0080000012127824 */ /* 0x000fe200078e00ff */
[----:B------:R-:W-:Y:S01]  /*2820*/  SHF.L.U32 R21, R21, 0x17, RZ ;  /* 0x0000001715157819 */ /* 0x000fe200000006ff */
[----:B------:R-:W-:-:S02]  /*2830*/  IMAD.SHL.U32 R20, R20, 0x800000, RZ ;  /* 0x0080000014147824 */ /* 0x000fc400078e00ff */
[----:B------:R-:W-:Y:S01]  /*2840*/  FFMA R26, R25, 1.925963033500011079e-08, R26 ;  /* 0x32a57060191a7823 */ /* 0x000fe2000000001a */
[-C--:B------:R-:W-:Y:S01]  /*2850*/  FFMA.RM R25, R15, R33.reuse, 12582913 ;  /* 0x4b4000010f197423 */ /* 0x080fe20000004021 */
[----:B------:R2:W4:Y:S01]  /*2860*/  MUFU.EX2 R13, R8 ;  /* 0x00000008000d7308 */ /* 0x0005220000000800 */
[----:B0-----:R-:W-:Y:S01]  /*2870*/  FFMA.RM R10, R19, R33, 12582913 ;  /* 0x4b400001130a7423 */ /* 0x001fe20000004021 */
[----:B------:R-:W-:Y:S02]  /*2880*/  IMAD.SHL.U32 R22, R22, 0x800000, RZ ;  /* 0x0080000016167824 */ /* 0x000fe400078e00ff */
[----:B------:R-:W-:Y:S01]  /*2890*/  FADD R16, R25, -12583039 ;  /* 0xcb40007f19107421 */ /* 0x000fe20000000000 */
[----:B------:R-:W-:Y:S02]  /*28a0*/  IMAD.SHL.U32 R12, R12, 0x800000, RZ ;  /* 0x008000000c0c7824 */ /* 0x000fe400078e00ff */
[C---:B------:R-:W-:Y:S01]  /*28b0*/  FADD R14, R10.reuse, -12583039 ;  /* 0xcb40007f0a0e7421 */ /* 0x040fe20000000000 */
[----:B------:R-:W-:-:S02]  /*28c0*/  IMAD.SHL.U32 R10, R10, 0x800000, RZ ;  /* 0x008000000a0a7824 */ /* 0x000fc400078e00ff */
[----:B------:R-:W-:Y:S01]  /*28d0*/  FFMA R16, R31, 1.4426950216293334961, -R16 ;  /* 0x3fb8aa3b1f107823 */ /* 0x000fe20000000810 */
[----:B------:R0:W3:Y:S01]  /*28e0*/  MUFU.EX2 R19, R24 ;  /* 0x0000001800137308 */ /* 0x0000e20000000800 */
[----:B--2---:R-:W-:Y:S01]  /*28f0*/  FADD R8, R28, -12583039 ;  /* 0xcb40007f1c087421 */ /* 0x004fe20000000000 */
[----:B------:R-:W-:Y:S01]  /*2900*/  FFMA R14, R27, 1.4426950216293334961, -R14 ;  /* 0x3fb8aa3b1b0e7823 */ /* 0x000fe2000000080e */
[----:B------:R-:W-:Y:S01]  /*2910*/  FFMA R16, R31, 1.925963033500011079e-08, R16 ;  /* 0x32a570601f107823 */ /* 0x000fe20000000010 */
[----:B-1----:R-:W-:Y:S01]  /*2920*/  FMUL R31, R20, R11 ;  /* 0x0000000b141f7220 */ /* 0x002fe20000400000 */
[----:B------:R-:W-:Y:S01]  /*2930*/  FFMA R8, R23, 1.4426950216293334961, -R8 ;  /* 0x3fb8aa3b17087823 */ /* 0x000fe20000000808 */
[----:B------:R-:W-:Y:S01]  /*2940*/  FFMA R14, R27, 1.925963033500011079e-08, R14 ;  /* 0x32a570601b0e7823 */ /* 0x000fe2000000000e */
[----:B------:R-:W-:Y:S01]  /*2950*/  FMUL R27, R18, R9 ;  /* 0x00000009121b7220 */ /* 0x000fe20000400000 */
[----:B------:R-:W1:Y:S01]  /*2960*/  MUFU.EX2 R26, R26 ;  /* 0x0000001a001a7308 */ /* 0x000e620000000800 */
[----:B------:R-:W-:Y:S01]  /*2970*/  FFMA R23, R23, 1.925963033500011079e-08, R8 ;  /* 0x32a5706017177823 */ /* 0x000fe20000000008 */
[----:B------:R-:W-:Y:S01]  /*2980*/  FFMA.SAT R8, R17, R32, 0.5 ;  /* 0x3f00000011087423 */ /* 0x000fe20000002020 */
[----:B------:R-:W-:-:S02]  /*2990*/  IMAD.SHL.U32 R28, R28, 0x800000, RZ ;  /* 0x008000001c1c7824 */ /* 0x000fc400078e00ff */
[----:B------:R-:W-:Y:S02]  /*29a0*/  IMAD.SHL.U32 R25, R25, 0x800000, RZ ;  /* 0x0080000019197824 */ /* 0x000fe400078e00ff */
[----:B0-----:R-:W-:Y:S01]  /*29b0*/  FFMA.RM R24, R8, R33, 12582913 ;  /* 0x4b40000108187423 */ /* 0x001fe20000004021 */
[----:B------:R-:W-:Y:S01]  /*29c0*/  FADD R8, RZ, R27 ;  /* 0x0000001bff087221 */ /* 0x000fe20000000000 */
[----:B------:R0:W2:Y:S01]  /*29d0*/  MUFU.EX2 R15, R14 ;  /* 0x0000000e000f7308 */ /* 0x0000a20000000800 */
[----:B----4-:R-:W-:Y:S01]  /*29e0*/  FMUL R33, R22, R13 ;  /* 0x0000000d16217220 */ /* 0x010fe20000400000 */
[----:B---3--:R-:W-:Y:S01]  /*29f0*/  FMUL R19, R12, R19 ;  /* 0x000000130c137220 */ /* 0x008fe20000400000 */
[----:B------:R-:W-:-:S04]  /*2a00*/  FADD R8, R8, R31 ;  /* 0x0000001f08087221 */ /* 0x000fc80000000000 */
[----:B------:R-:W-:Y:S01]  /*2a10*/  FADD R8, R8, R33 ;  /* 0x0000002108087221 */ /* 0x000fe20000000000 */
[----:B------:R-:W3:Y:S01]  /*2a20*/  MUFU.EX2 R23, R23 ;  /* 0x0000001700177308 */ /* 0x000ee20000000800 */
[----:B0-----:R-:W-:Y:S01]  /*2a30*/  FADD R14, R24, -12583039 ;  /* 0xcb40007f180e7421 */ /* 0x001fe20000000000 */
[----:B-1----:R-:W-:Y:S01]  /*2a40*/  FMUL R21, R21, R26 ;  /* 0x0000001a15157220 */ /* 0x002fe20000400000 */
[----:B------:R-:W-:Y:S01]  /*2a50*/  FADD R8, R8, R19 ;  /* 0x0000001308087221 */ /* 0x000fe20000000000 */
[----:B------:R-:W-:Y:S02]  /*2a60*/  IMAD.SHL.U32 R24, R24, 0x800000, RZ ;  /* 0x0080000018187824 */ /* 0x000fe400078e00ff */
[C---:B------:R-:W-:Y:S01]  /*2a70*/  FFMA R14, R17.reuse, 1.4426950216293334961, -R14 ;  /* 0x3fb8aa3b110e7823 */ /* 0x040fe2000000080e */
[----:B------:R-:W-:Y:S01]  /*2a80*/  FADD R8, R8, R21 ;  /* 0x0000001508087221 */ /* 0x000fe20000000000 */
[----:B------:R-:W0:Y:S02]  /*2a90*/  MUFU.EX2 R16, R16 ;  /* 0x0000001000107308 */ /* 0x000e240000000800 */
[----:B------:R-:W-:Y:S01]  /*2aa0*/  FFMA R14, R17, 1.925963033500011079e-08, R14 ;  /* 0x32a57060110e7823 */ /* 0x000fe2000000000e */
[----:B--2---:R-:W-:Y:S01]  /*2ab0*/  FMUL R17, R10, R15 ;  /* 0x0000000f0a117220 */ /* 0x004fe20000400000 */
[----:B------:R-:W-:-:S03]  /*2ac0*/  IMAD R15, R0, 0x24, R7 ;  /* 0x00000024000f7824 */ /* 0x000fc600078e0207 */
[----:B------:R-:W-:Y:S01]  /*2ad0*/  FADD R8, R8, R17 ;  /* 0x0000001108087221 */ /* 0x000fe20000000000 */
[----:B------:R-:W1:Y:S01]  /*2ae0*/  MUFU.EX2 R9, R14 ;  /* 0x0000000e00097308 */ /* 0x000e620000000800 */
[----:B---3--:R-:W-:-:S04]  /*2af0*/  FMUL R23, R28, R23 ;  /* 0x000000171c177220 */ /* 0x008fc80000400000 */
[----:B------:R-:W-:Y:S01]  /*2b00*/  FADD R8, R8, R23 ;  /* 0x0000001708087221 */ /* 0x000fe20000000000 */
[----:B0-----:R-:W-:-:S04]  /*2b10*/  FMUL R25, R25, R16 ;  /* 0x0000001019197220 */ /* 0x001fc80000400000 */
[----:B------:R-:W-:Y:S01]  /*2b20*/  FADD R8, R8, R25 ;  /* 0x0000001908087221 */ /* 0x000fe20000000000 */
[----:B-1----:R-:W-:-:S04]  /*2b30*/  FMUL R35, R24, R9 ;  /* 0x0000000918237220 */ /* 0x002fc80000400000 */
[----:B------:R-:W-:-:S05]  /*2b40*/  FADD R9, R8, R35 ;  /* 0x0000002308097221 */ /* 0x000fca0000000000 */
[----:B------:R-:W-:-:S04]  /*2b50*/  IADD3 R8, PT, PT, R9, 0x1800000, RZ ;  /* 0x0180000009087810 */ /* 0x000fc80007ffe0ff */
[----:B------:R-:W-:-:S04]  /*2b60*/  LOP3.LUT R8, R8, 0x7f800000, RZ, 0xc0, !PT ;  /* 0x7f80000008087812 */ /* 0x000fc800078ec0ff */
[----:B------:R-:W-:-:S13]  /*2b70*/  ISETP.GT.U32.AND P0, PT, R8, 0x1ffffff, PT ;  /* 0x01ffffff0800780c */ /* 0x000fda0003f04070 */
[----:B------:R-:W-:Y:S05]  /*2b80*/  @P0 BRA `(.L_x_361) ;  /* 0x0000000000140947 */ /* 0x000fea0003800000 */
[----:B------:R-:W-:Y:S01]  /*2b90*/  IMAD.MOV.U32 R3, RZ, RZ, R9 ;  /* 0x000000ffff037224 */ /* 0x000fe200078e0009 */
[----:B------:R-:W-:-:S07]  /*2ba0*/  MOV R13, 0x2bc0 ;  /* 0x00002bc0000d7802 */ /* 0x000fce0000000f00 */
[----:B-----5:R-:W-:Y:S05]  /*2bb0*/  CALL.REL.NOINC `($__internal_3_$__cuda_sm20_rcp_rn_f32_slowpath) ;  /* 0x0000010800607944 */ /* 0x020fea0003c00000 */
[----:B------:R-:W-:Y:S01]  /*2bc0*/  IMAD.MOV.U32 R2, RZ, RZ, R9 ;  /* 0x000000ffff027224 */ /* 0x000fe200078e0009 */
[----:B------:R-:W-:Y:S06]  /*2bd0*/  BRA `(.L_x_362) ;  /* 0x0000000000107947 */ /* 0x000fec0003800000 */
.L_x_361:
[----:B------:R-:W0:Y:S02]  /*2be0*/  MUFU.RCP R2, R9 ;  /* 0x0000000900027308 */ /* 0x000e240000001000 */
[----:B0-----:R-:W-:-:S04]  /*2bf0*/  FFMA R3, R9, R2, -1 ;  /* 0xbf80000009037423 */ /* 0x001fc80000000002 */
[----:B------:R-:W-:-:S04]  /*2c00*/  FADD.FTZ R3, -R3, -RZ ;  /* 0x800000ff03037221 */ /* 0x000fc80000010100 */
[----:B------:R-:W-:-:S07]  /*2c10*/  FFMA R2, R2, R3, R2 ;  /* 0x0000000302027223 */ /* 0x000fce0000000002 */
.L_x_362:
[----:B------:R-:W-:Y:S05]  /*2c20*/  BSYNC.RECONVERGENT B1 ;  /* 0x0000000000017941 */ /* 0x000fea0003800200 */
.L_x_360:
[-C--:B------:R-:W-:Y:S01]  /*2c30*/  FMUL R3, R27, R2.reuse ;  /* 0x000000021b037220 */ /* 0x080fe20000400000 */
[-C--:B------:R-:W-:Y:S01]  /*2c40*/  FMUL R8, R31, R2.reuse ;  /* 0x000000021f087220 */ /* 0x080fe20000400000 */
[-C--:B------:R-:W-:Y:S01]  /*2c50*/  FMUL R9, R33, R2.reuse ;  /* 0x0000000221097220 */ /* 0x080fe20000400000 */
[-C--:B------:R-:W-:Y:S01]  /*2c60*/  FMUL R10, R19, R2.reuse ;  /* 0x00000002130a7220 */ /* 0x080fe20000400000 */
[-C--:B------:R-:W-:Y:S01]  /*2c70*/  FMUL R11, R21, R2.reuse ;  /* 0x00000002150b7220 */ /* 0x080fe20000400000 */
[-C--:B------:R-:W-:Y:S01]  /*2c80*/  FMUL R12, R17, R2.reuse ;  /* 0x00000002110c7220 */ /* 0x080fe20000400000 */
[-C--:B------:R-:W-:Y:S01]  /*2c90*/  FMUL R13, R23, R2.reuse ;  /* 0x00000002170d7220 */ /* 0x080fe20000400000 */
[-C--:B------:R-:W-:Y:S01]  /*2ca0*/  FMUL R14, R25, R2.reuse ;  /* 0x00000002190e7220 */ /* 0x080fe20000400000 */
[----:B------:R-:W-:Y:S01]  /*2cb0*/  FMUL R2, R35, R2 ;  /* 0x0000000223027220 */ /* 0x000fe20000400000 */
[----:B------:R0:W-:Y:S01]  /*2cc0*/  STS [R15], R3 ;  /* 0x000000030f007388 */ /* 0x0001e20000000800 */
[C---:B------:R-:W-:Y:S01]  /*2cd0*/  ISETP.GE.U32.AND P0, PT, R0.reuse, 0x31, PT ;  /* 0x000000310000780c */ /* 0x040fe20003f06070 */
[----:B------:R-:W-:-:S02]  /*2ce0*/  VIADD R0, R0, 0x20 ;  /* 0x0000002000007836 */ /* 0x000fc40000000000 */
[----:B------:R0:W-:Y:S04]  /*2cf0*/  STS [R15+0x4], R8 ;  /* 0x000004080f007388 */ /* 0x0001e80000000800 */
[----:B------:R0:W-:Y:S04]  /*2d00*/  STS [R15+0x8], R9 ;  /* 0x000008090f007388 */ /* 0x0001e80000000800 */
[----:B------:R0:W-:Y:S04]  /*2d10*/  STS [R15+0xc], R10 ;  /* 0x00000c0a0f007388 */ /* 0x0001e80000000800 */
[----:B------:R0:W-:Y:S04]  /*2d20*/  STS [R15+0x10], R11 ;  /* 0x0000100b0f007388 */ /* 0x0001e80000000800 */
[----:B------:R0:W-:Y:S04]  /*2d30*/  STS [R15+0x14], R12 ;  /* 0x0000140c0f007388 */ /* 0x0001e80000000800 */
[----:B------:R0:W-:Y:S04]  /*2d40*/  STS [R15+0x18], R13 ;  /* 0x0000180d0f007388 */ /* 0x0001e80000000800 */
[----:B------:R0:W-:Y:S04]  /*2d50*/  STS [R15+0x1c], R14 ;  /* 0x00001c0e0f007388 */ /* 0x0001e80000000800 */
[----:B------:R0:W-:Y:S01]  /*2d60*/  STS [R15+0x20], R2 ;  /* 0x000020020f007388 */ /* 0x0001e20000000800 */
[----:B------:R-:W-:Y:S05]  /*2d70*/  @!P0 BRA `(.L_x_363) ;  /* 0xffffffec00648947 */ /* 0x000fea000383ffff */
[----:B------:R-:W-:Y:S05]  /*2d80*/  BSYNC.RECONVERGENT B0 ;  /* 0x0000000000007941 */ /* 0x000fea0003800200 */
.L_x_333:
[----:B------:R-:W-:Y:S01]  /*2d90*/  MOV R0, UR10 ;  /* 0x0000000a00007c02 */ /* 0x000fe20008000f00 */
[----:B------:R-:W-:Y:S01]  /*2da0*/  IMAD.MOV.U32 R44, RZ, RZ, 0x7f7fffff ;  /* 0x7f7fffffff2c7424 */ /* 0x000fe200078e00ff */
[----:B------:R-:W-:Y:S01]  /*2db0*/  NOP ;  /* 0x0000000000007918 */ /* 0x000fe20000000000 */
[----:B------:R-:W-:-:S05]  /*2dc0*/  UMOV UR4, URZ ;  /* 0x000000ff00047c82 */ /* 0x000fca0008000000 */
.L_x_480:
[----:B-1----:R-:W1:Y:S01]  /*2dd0*/  S2UR UR7, SR_CgaCtaId ;  /* 0x00000000000779c3 */ /* 0x002e620000008800 */
[----:B------:R-:W-:Y:S01]  /*2de0*/  UMOV UR6, 0x400 ;  /* 0x0000040000067882 */ /* 0x000fe20000000000 */
[----:B------:R-:W-:Y:S01]  /*2df0*/  BSSY.RECONVERGENT B2, `(.L_x_364) ;  /* 0x0000199000027945 */ /* 0x000fe20003800200 */
[----:B------:R-:W-:Y:S02]  /*2e00*/  IMAD.MOV.U32 R31, RZ, RZ, R44 ;  /* 0x000000ffff1f7224 */ /* 0x000fe400078e002c */
[----:B------:R-:W-:Y:S01]  /*2e10*/  IMAD.MOV.U32 R46, RZ, RZ, R42 ;  /* 0x000000ffff2e7224 */ /* 0x000fe200078e002a */
[----:B-1----:R-:W-:-:S06]  /*2e20*/  ULEA UR6, UR7, UR6, 0x18 ;  /* 0x0000000607067291 */ /* 0x002fcc000f8ec0ff */
[----:B0-----:R-:W-:-:S05]  /*2e30*/  IMAD.U32 R28, RZ, RZ, UR6 ;  /* 0x00000006ff1c7e24 */ /* 0x001fca000f8e00ff */
[----:B------:R1:W2:Y:S02]  /*2e40*/  LDS R35, [R28+0x2f78] ;  /* 0x002f78001c237984 */ /* 0x0002a40000000800 */
.L_x_388:
[C---:B------:R-:W-:Y:S01]  /*2e50*/  IMAD R41, R46.reuse, 0x24, R7 ;  /* 0x000000242e297824 */ /* 0x040fe200078e0207 */
[C---:B--2---:R-:W-:Y:S01]  /*2e60*/  LEA R0, R46.reuse, UR5, 0x2 ;  /* 0x000000052e007c11 */ /* 0x044fe2000f8e10ff */
[----:B0-----:R-:W-:Y:S01]  /*2e70*/  IMAD R3, R46, 0x50, RZ ;  /* 0x000000502e037824 */ /* 0x001fe200078e02ff */
[----:B------:R-:W-:Y:S01]  /*2e80*/  BSSY.RECONVERGENT B0, `(.L_x_365) ;  /* 0x000002f000007945 */ /* 0x000fe20003800200 */
[----:B------:R-:W-:Y:S01]  /*2e90*/  HFMA2 R43, -RZ, RZ, 0, 0 ;  /* 0x00000000ff2b7431 */ /* 0x000fe200000001ff */
[----:B------:R-:W0:Y:S01]  /*2ea0*/  LDS R47, [R41] ;  /* 0x00000000292f7984 */ /* 0x000e220000000800 */
[----:B------:R3:W4:Y:S03]  /*2eb0*/  LDC.64 R26, c[0x3][R3] ;  /* 0x00c00000031a7b82 */ /* 0x0007260000000a00 */
[----:B------:R-:W1:Y:S04]  /*2ec0*/  LDS R49, [R41+0x4] ;  /* 0x0000040029317984 */ /* 0x000e680000000800 */
[----:B------:R3:W2:Y:S01]  /*2ed0*/  LDS R45, [R0] ;  /* 0x00000000002d7984 */ /* 0x0006a20000000800 */
[----:B------:R3:W2:Y:S03]  /*2ee0*/  LDC.64 R24, c[0x3][R3+0x8] ;  /* 0x00c0020003187b82 */ /* 0x0006a60000000a00 */
[----:B------:R3:W2:Y:S04]  /*2ef0*/  LDS R51, [R41+0x8] ;  /* 0x0000080029337984 */ /* 0x0006a80000000800 */
[----:B------:R3:W2:Y:S01]  /*2f00*/  LDS R52, [R41+0xc] ;  /* 0x00000c0029347984 */ /* 0x0006a20000000800 */
[----:B------:R3:W2:Y:S03]  /*2f10*/  LDC.64 R22, c[0x3][R3+0x10] ;  /* 0x00c0040003167b82 */ /* 0x0006a60000000a00 */
[----:B------:R3:W2:Y:S04]  /*2f20*/  LDS R48, [R41+0x10] ;  /* 0x0000100029307984 */ /* 0x0006a80000000800 */
[----:B------:R3:W2:Y:S01]  /*2f30*/  LDS R36, [R41+0x14] ;  /* 0x0000140029247984 */ /* 0x0006a20000000800 */
[----:B------:R3:W2:Y:S03]  /*2f40*/  LDC.64 R20, c[0x3][R3+0x18] ;  /* 0x00c0060003147b82 */ /* 0x0006a60000000a00 */
[----:B------:R3:W2:Y:S04]  /*2f50*/  LDS R34, [R41+0x18] ;  /* 0x0000180029227984 */ /* 0x0006a80000000800 */
[----:B------:R3:W2:Y:S01]  /*2f60*/  LDS R32, [R41+0x1c] ;  /* 0x00001c0029207984 */ /* 0x0006a20000000800 */
[----:B------:R3:W2:Y:S03]  /*2f70*/  LDC.64 R18, c[0x3][R3+0x20] ;  /* 0x00c0080003127b82 */ /* 0x0006a60000000a00 */
[----:B------:R3:W2:Y:S01]  /*2f80*/  LDS R2, [R41+0x20] ;  /* 0x0000200029027984 */ /* 0x0006a20000000800 */
[----:B0-----:R-:W-:-:S04]  /*2f90*/  FSETP.GT.AND P0, PT, R47, 9.9999999392252902908e-09, PT ;  /* 0x322bcc772f00780b */ /* 0x001fc80003f04000 */
[----:B------:R3:W0:Y:S01]  /*2fa0*/  LDC.64 R16, c[0x3][R3+0x28] ;  /* 0x00c00a0003107b82 */ /* 0x0006220000000a00 */
[----:B-1----:R-:W-:-:S07]  /*2fb0*/  FSETP.GT.AND P1, PT, R49, 9.9999999392252902908e-09, PT ;  /* 0x322bcc773100780b */ /* 0x002fce0003f24000 */
[----:B------:R3:W1:Y:S08]  /*2fc0*/  LDC.64 R14, c[0x3][R3+0x30] ;  /* 0x00c00c00030e7b82 */ /* 0x0006700000000a00 */
[----:B------:R3:W0:Y:S08]  /*2fd0*/  LDC.64 R12, c[0x3][R3+0x38] ;  /* 0x00c00e00030c7b82 */ /* 0x0006300000000a00 */
[----:B------:R3:W0:Y:S08]  /*2fe0*/  LDC.64 R10, c[0x3][R3+0x40] ;  /* 0x00c01000030a7b82 */ /* 0x0006300000000a00 */
[----:B------:R3:W0:Y:S01]  /*2ff0*/  LDC.64 R8, c[0x3][R3+0x48] ;  /* 0x00c0120003087b82 */ /* 0x0006220000000a00 */
[----:B----4-:R-:W-:Y:S05]  /*3000*/  @!P0 BRA `(.L_x_366) ;  /* 0x0000000000588947 */ /* 0x010fea0003800000 */
[C---:B---3--:R-:W-:Y:S01]  /*3010*/  VIADD R0, R47.reuse, 0xc0d55555 ;  /* 0xc0d555552f007836 */ /* 0x048fe20000000000 */
[----:B------:R-:W-:Y:S01]  /*3020*/  ISETP.GT.U32.AND P0, PT, R47, 0x7f7fffff, PT ;  /* 0x7f7fffff2f00780c */ /* 0x000fe20003f04070 */
[----:B------:R-:W-:Y:S02]  /*3030*/  IMAD.MOV.U32 R50, RZ, RZ, 0x3e055027 ;  /* 0x3e055027ff327424 */ /* 0x000fe400078e00ff */
[----:B------:R-:W-:Y:S01]  /*3040*/  IMAD.MOV.U32 R33, RZ, RZ, 0x7f800000 ;  /* 0x7f800000ff217424 */ /* 0x000fe200078e00ff */
[----:B------:R-:W-:-:S05]  /*3050*/  LOP3.LUT R0, R0, 0xff800000, RZ, 0xc0, !PT ;  /* 0xff80000000007812 */ /* 0x000fca00078ec0ff */
[----:B------:R-:W-:Y:S01]  /*3060*/  IMAD.IADD R3, R47, 0x1, -R0 ;  /* 0x000000012f037824 */ /* 0x000fe200078e0a00 */
[----:B------:R-:W-:-:S03]  /*3070*/  I2FP.F32.S32 R0, R0 ;  /* 0x0000000000007245 */ /* 0x000fc60000201400 */
[----:B------:R-:W-:Y:S02]  /*3080*/  FADD R3, R3, -1 ;  /* 0xbf80000003037421 */ /* 0x000fe40000000000 */
[----:B------:R-:W-:Y:S02]  /*3090*/  FFMA R0, R0, 1.1920928955078125e-07, RZ ;  /* 0x3400000000007823 */ /* 0x000fe400000000ff */
[----:B------:R-:W-:-:S04]  /*30a0*/  FFMA R50, R3, -R50, 0.14084610342979431152 ;  /* 0x3e1039f603327423 */ /* 0x000fc80000000832 */
[----:B------:R-:W-:-:S04]  /*30b0*/  FFMA R50, R3, R50, -0.12148627638816833496 ;  /* 0xbdf8cdcc03327423 */ /* 0x000fc80000000032 */
[----:B------:R-:W-:-:S04]  /*30c0*/  FFMA R50, R3, R50, 0.13980610668659210205 ;  /* 0x3e0f295503327423 */ /* 0x000fc80000000032 */
[----:B------:R-:W-:-:S04]  /*30d0*/  FFMA R50, R3, R50, -0.16684235632419586182 ;  /* 0xbe2ad8b903327423 */ /* 0x000fc80000000032 */
[----:B------:R-:W-:-:S04]  /*30e0*/  FFMA R50, R3, R50, 0.20012299716472625732 ;  /* 0x3e4ced0b03327423 */ /* 0x000fc80000000032 */
[----:B------:R-:W-:-:S04]  /*30f0*/  FFMA R50, R3, R50, -0.24999669194221496582 ;  /* 0xbe7fff2203327423 */ /* 0x000fc80000000032 */
[----:B------:R-:W-:-:S04]  /*3100*/  FFMA R50, R3, R50, 0.33333182334899902344 ;  /* 0x3eaaaa7803327423 */ /* 0x000fc80000000032 */
[----:B------:R-:W-:-:S04]  /*3110*/  FFMA R50, R3, R50, -0.5 ;  /* 0xbf00000003327423 */ /* 0x000fc80000000032 */
[----:B------:R-:W-:-:S04]  /*3120*/  FMUL R50, R3, R50 ;  /* 0x0000003203327220 */ /* 0x000fc80000400000 */
[----:B------:R-:W-:-:S04]  /*3130*/  FFMA R3, R3, R50, R3 ;  /* 0x0000003203037223 */ /* 0x000fc80000000003 */
[----:B------:R-:W-:Y:S01]  /*3140*/  FFMA R0, R0, 0.69314718246459960938, R3 ;  /* 0x3f31721800007823 */ /* 0x000fe20000000003 */
[----:B------:R-:W-:-:S04]  /*3150*/  @P0 FFMA R0, R47, R33, +INF ;  /* 0x7f8000002f000423 */ /* 0x000fc80000000021 */
[----:B------:R-:W-:-:S07]  /*3160*/  FFMA R43, -R47, R0, RZ ;  /* 0x000000002f2b7223 */ /* 0x000fce00000001ff */
.L_x_366:
[----:B------:R-:W-:Y:S05]  /*3170*/  BSYNC.RECONVERGENT B0 ;  /* 0x0000000000007941 */ /* 0x000fea0003800200 */
.L_x_365:
[----:B------:R-:W-:Y:S04]  /*3180*/  BSSY.RECONVERGENT B0, `(.L_x_367) ;  /* 0x0000018000007945 */ /* 0x000fe80003800200 */
[----:B------:R-:W-:Y:S05]  /*3190*/  @!P1 BRA `(.L_x_368) ;  /* 0x0000000000589947 */ /* 0x000fea0003800000 */
[C---:B---3--:R-:W-:Y:S01]  /*31a0*/  IADD3 R0, PT, PT, R49.reuse, -0x3f2aaaab, RZ ;  /* 0xc0d5555531007810 */ /* 0x048fe20007ffe0ff */
[----:B------:R-:W-:Y:S01]  /*31b0*/  IMAD.MOV.U32 R50, RZ, RZ, 0x3e055027 ;  /* 0x3e055027ff327424 */ /* 0x000fe200078e00ff */
[----:B------:R-:W-:Y:S02]  /*31c0*/  ISETP.GT.U32.AND P0, PT, R49, 0x7f7fffff, PT ;  /* 0x7f7fffff3100780c */ /* 0x000fe40003f04070 */
        /* <DEDUP_REMOVED lines=14> */
[----:B------:R-:W-:Y:S01]  /*32b0*/  FFMA R3, R3, R50, R3 ;  /* 0x0000003203037223 */ /* 0x000fe20000000003 */
[----:B------:R-:W-:-:S03]  /*32c0*/  IMAD.MOV.U32 R50, RZ, RZ, 0x7f800000 ;  /* 0x7f800000ff327424 */ /* 0x000fc600078e00ff */
[----:B------:R-:W-:Y:S01]  /*32d0*/  FFMA R0, R0, 0.69314718246459960938, R3 ;  /* 0x3f31721800007823 */ /* 0x000fe20000000003 */
[----:B------:R-:W-:-:S04]  /*32e0*/  @P0 FFMA R0, R49, R50, +INF ;  /* 0x7f80000031000423 */ /* 0x000fc80000000032 */
[----:B------:R-:W-:-:S07]  /*32f0*/  FFMA R43, -R49, R0, R43 ;  /* 0x00000000312b7223 */ /* 0x000fce000000012b */
.L_x_368:
[----:B------:R-:W-:Y:S05]  /*3300*/  BSYNC.RECONVERGENT B0 ;  /* 0x0000000000007941 */ /* 0x000fea0003800200 */
.L_x_367:
[----:B--2---:R-:W-:Y:S01]  /*3310*/  FSETP.GT.AND P6, PT, R51, 9.9999999392252902908e-09, PT ;  /* 0x322bcc773300780b */ /* 0x004fe20003fc4000 */
[----:B------:R-:W-:Y:S01]  /*3320*/  IMAD.MOV.U32 R50, RZ, RZ, 0x3ecccccd ;  /* 0x3ecccccdff327424 */ /* 0x000fe200078e00ff */
[----:B------:R-:W-:Y:S01]  /*3330*/  BSSY.RECONVERGENT B0, `(.L_x_369) ;  /* 0x000001f000007945 */ /* 0x000fe20003800200 */
[----:B------:R-:W-:Y:S02]  /*3340*/  FSETP.GT.AND P5, PT, R52, 9.9999999392252902908e-09, PT ;  /* 0x322bcc773400780b */ /* 0x000fe40003fa4000 */
[----:B------:R-:W-:Y:S01]  /*3350*/  FSETP.GT.AND P0, PT, R48, 9.9999999392252902908e-09, PT ;  /* 0x322bcc773000780b */ /* 0x000fe20003f04000 */
[----:B------:R-:W-:Y:S01]  /*3360*/  FFMA R50, R45, R50, 0.13653588294982910156 ;  /* 0x3e0bd0102d327423 */ /* 0x000fe20000000032 */
[----:B------:R-:W-:Y:S02]  /*3370*/  FSETP.GT.AND P1, PT, R36, 9.9999999392252902908e-09, PT ;  /* 0x322bcc772400780b */ /* 0x000fe40003f24000 */
[----:B------:R-:W-:Y:S02]  /*3380*/  FSETP.GT.AND P2, PT, R34, 9.9999999392252902908e-09, PT ;  /* 0x322bcc772200780b */ /* 0x000fe40003f44000 */
[----:B------:R-:W-:-:S02]  /*3390*/  FSETP.GT.AND P3, PT, R32, 9.9999999392252902908e-09, PT ;  /* 0x322bcc772000780b */ /* 0x000fc40003f64000 */
[----:B------:R-:W-:Y:S01]  /*33a0*/  FSETP.GT.AND P4, PT, R2, 9.9999999392252902908e-09, PT ;  /* 0x322bcc770200780b */ /* 0x000fe20003f84000 */
[----:B------:R-:W-:-:S12]  /*33b0*/  @!P6 BRA `(.L_x_370) ;  /* 0x000000000058e947 */ /* 0x000fd80003800000 */
        /* <DEDUP_REMOVED lines=22> */
.L_x_370:
[----:B------:R-:W-:Y:S05]  /*3520*/  BSYNC.RECONVERGENT B0 ;  /* 0x0000000000007941 */ /* 0x000fea0003800200 */
.L_x_369:
[----:B------:R-:W-:Y:S04]  /*3530*/  BSSY.RECONVERGENT B0, `(.L_x_371) ;  /* 0x0000018000007945 */ /* 0x000fe80003800200 */
[----:B------:R-:W-:Y:S05]  /*3540*/  @!P5 BRA `(.L_x_372) ;  /* 0x000000000058d947 */ /* 0x000fea0003800000 */
[C---:B---3--:R-:W-:Y:S01]  /*3550*/  VIADD R0, R52.reuse, 0xc0d55555 ;  /* 0xc0d5555534007836 */ /* 0x048fe20000000000 */
[----:B------:R-:W-:Y:S01]  /*3560*/  ISETP.GT.U32.AND P5, PT, R52, 0x7f7fffff, PT ;  /* 0x7f7fffff3400780c */ /* 0x000fe20003fa4070 */
[----:B------:R-:W-:-:S03]  /*3570*/  IMAD.MOV.U32 R54, RZ, RZ, 0x3e055027 ;  /* 0x3e055027ff367424 */ /* 0x000fc600078e00ff */
[----:B------:R-:W-:-:S04]  /*3580*/  LOP3.LUT R3, R0, 0xff800000, RZ, 0xc0, !PT ;  /* 0xff80000000037812 */ /* 0x000fc800078ec0ff */
[----:B------:R-:W-:-:S05]  /*3590*/  IADD3 R0, PT, PT, R52, -R3, RZ ;  /* 0x8000000334007210 */ /* 0x000fca0007ffe0ff */
[----:B------:R-:W-:-:S04]  /*35a0*/  FADD R33, R0, -1 ;  /* 0xbf80000000217421 */ /* 0x000fc80000000000 */
[----:B------:R-:W-:-:S04]  /*35b0*/  FFMA R0, R33, -R54, 0.14084610342979431152 ;  /* 0x3e1039f621007423 */ /* 0x000fc80000000836 */
[----:B------:R-:W-:-:S04]  /*35c0*/  FFMA R0, R33, R0, -0.12148627638816833496 ;  /* 0xbdf8cdcc21007423 */ /* 0x000fc80000000000 */
[----:B------:R-:W-:-:S04]  /*35d0*/  FFMA R0, R33, R0, 0.13980610668659210205 ;  /* 0x3e0f295521007423 */ /* 0x000fc80000000000 */
[----:B------:R-:W-:-:S04]  /*35e0*/  FFMA R0, R33, R0, -0.16684235632419586182 ;  /* 0xbe2ad8b921007423 */ /* 0x000fc80000000000 */
[----:B------:R-:W-:-:S04]  /*35f0*/  FFMA R0, R33, R0, 0.20012299716472625732 ;  /* 0x3e4ced0b21007423 */ /* 0x000fc80000000000 */
[----:B------:R-:W-:-:S04]  /*3600*/  FFMA R0, R33, R0, -0.24999669194221496582 ;  /* 0xbe7fff2221007423 */ /* 0x000fc80000000000 */
[----:B------:R-:W-:-:S04]  /*3610*/  FFMA R0, R33, R0, 0.33333182334899902344 ;  /* 0x3eaaaa7821007423 */ /* 0x000fc80000000000 */
[C---:B------:R-:W-:Y:S01]  /*3620*/  FFMA R54, R33.reuse, R0, -0.5 ;  /* 0xbf00000021367423 */ /* 0x040fe20000000000 */
[----:B------:R-:W-:Y:S01]  /*3630*/  I2FP.F32.S32 R0, R3 ;  /* 0x0000000300007245 */ /* 0x000fe20000201400 */
[----:B------:R-:W-:Y:S02]  /*3640*/  IMAD.MOV.U32 R3, RZ, RZ, 0x7f800000 ;  /* 0x7f800000ff037424 */ /* 0x000fe400078e00ff */
[C---:B------:R-:W-:Y:S02]  /*3650*/  FMUL R54, R33.reuse, R54 ;  /* 0x0000003621367220 */ /* 0x040fe40000400000 */
[----:B------:R-:W-:Y:S02]  /*3660*/  FFMA R0, R0, 1.1920928955078125e-07, RZ ;  /* 0x3400000000007823 */ /* 0x000fe400000000ff */
[----:B------:R-:W-:-:S04]  /*3670*/  FFMA R33, R33, R54, R33 ;  /* 0x0000003621217223 */ /* 0x000fc80000000021 */
[----:B------:R-:W-:Y:S01]  /*3680*/  FFMA R0, R0, 0.69314718246459960938, R33 ;  /* 0x3f31721800007823 */ /* 0x000fe20000000021 */
[----:B------:R-:W-:-:S04]  /*3690*/  @P5 FFMA R0, R52, R3, +INF ;  /* 0x7f80000034005423 */ /* 0x000fc80000000003 */
[----:B------:R-:W-:-:S07]  /*36a0*/  FFMA R43, -R52, R0, R43 ;  /* 0x00000000342b7223 */ /* 0x000fce000000012b */
.L_x_372:
[----:B------:R-:W-:Y:S05]  /*36b0*/  BSYNC.RECONVERGENT B0 ;  /* 0x0000000000007941 */ /* 0x000fea0003800200 */
.L_x_371:
[----:B------:R-:W-:Y:S04]  /*36c0*/  BSSY.RECONVERGENT B0, `(.L_x_373) ;  /* 0x0000018000007945 */ /* 0x000fe80003800200 */
[----:B------:R-:W-:Y:S05]  /*36d0*/  @!P0 BRA `(.L_x_374) ;  /* 0x0000000000588947 */ /* 0x000fea0003800000 */
[C---:B---3--:R-:W-:Y:S01]  /*36e0*/  VIADD R0, R48.reuse, 0xc0d55555 ;  /* 0xc0d5555530007836 */ /* 0x048fe20000000000 */
[----:B------:R-:W-:Y:S02]  /*36f0*/  MOV R52, 0x3e055027 ;  /* 0x3e05502700347802 */ /* 0x000fe40000000f00 */
[----:B------:R-:W-:Y:S02]  /*3700*/  ISETP.GT.U32.AND P0, PT, R48, 0x7f7fffff, PT ;  /* 0x7f7fffff3000780c */ /* 0x000fe40003f04070 */
[----:B------:R-:W-:-:S05]  /*3710*/  LOP3.LUT R3, R0, 0xff800000, RZ, 0xc0, !PT ;  /* 0xff80000000037812 */ /* 0x000fca00078ec0ff */
[----:B------:R-:W-:-:S04]  /*3720*/  IMAD.IADD R0, R48, 0x1, -R3 ;  /* 0x0000000130007824 */ /* 0x000fc800078e0a03 */
        /* <DEDUP_REMOVED lines=17> */
.L_x_374:
[----:B------:R-:W-:Y:S05]  /*3840*/  BSYNC.RECONVERGENT B0 ;  /* 0x0000000000007941 */ /* 0x000fea0003800200 */
.L_x_373:
[----:B------:R-:W-:Y:S04]  /*3850*/  BSSY.RECONVERGENT B0, `(.L_x_375) ;  /* 0x0000018000007945 */ /* 0x000fe80003800200 */
[----:B------:R-:W-:Y:S05]  /*3860*/  @!P1 BRA `(.L_x_376) ;  /* 0x0000000000589947 */ /* 0x000fea0003800000 */
[C---:B---3--:R-:W-:Y:S01]  /*3870*/  VIADD R0, R36.reuse, 0xc0d55555 ;  /* 0xc0d5555524007836 */ /* 0x048fe20000000000 */
[----:B------:R-:W-:Y:S01]  /*3880*/  ISETP.GT.U32.AND P0, PT, R36, 0x7f7fffff, PT ;  /* 0x7f7fffff2400780c */ /* 0x000fe20003f04070 */
[----:B------:R-:W-:-:S03]  /*3890*/  IMAD.MOV.U32 R48, RZ, RZ, 0x3e055027 ;  /* 0x3e055027ff307424 */ /* 0x000fc600078e00ff */
        /* <DEDUP_REMOVED lines=11> */
[----:B------:R-:W-:Y:S02]  /*3950*/  I2FP.F32.S32 R0, R3 ;  /* 0x0000000300007245 */ /* 0x000fe40000201400 */
[----:B------:R-:W-:Y:S01]  /*3960*/  MOV R3, 0x7f800000 ;  /* 0x7f80000000037802 */ /* 0x000fe20000000f00 */
[C---:B------:R-:W-:Y:S02]  /*3970*/  FMUL R48, R33.reuse, R48 ;  /* 0x0000003021307220 */ /* 0x040fe40000400000 */
[----:B------:R-:W-:Y:S02]  /*3980*/  FFMA R0, R0, 1.1920928955078125e-07, RZ ;  /* 0x3400000000007823 */ /* 0x000fe400000000ff */
[----:B------:R-:W-:-:S04]  /*3990*/  FFMA R33, R33, R48, R33 ;  /* 0x0000003021217223 */ /* 0x000fc80000000021 */
[----:B------:R-:W-:Y:S01]  /*39a0*/  FFMA R0, R0, 0.69314718246459960938, R33 ;  /* 0x3f31721800007823 */ /* 0x000fe20000000021 */
[----:B------:R-:W-:-:S04]  /*39b0*/  @P0 FFMA R0, R36, R3, +INF ;  /* 0x7f80000024000423 */ /* 0x000fc80000000003 */
[----:B------:R-:W-:-:S07]  /*39c0*/  FFMA R43, -R36, R0, R43 ;  /* 0x00000000242b7223 */ /* 0x000fce000000012b */
.L_x_376:
[----:B------:R-:W-:Y:S05]  /*39d0*/  BSYNC.RECONVERGENT B0 ;  /* 0x0000000000007941 */ /* 0x000fea0003800200 */
.L_x_375:
        /* <DEDUP_REMOVED lines=24> */
.L_x_378:
[----:B------:R-:W-:Y:S05]  /*3b60*/  BSYNC.RECONVERGENT B0 ;  /* 0x0000000000007941 */ /* 0x000fea0003800200 */
.L_x_377:
[----:B------:R-:W-:Y:S04]  /*3b70*/  BSSY.RECONVERGENT B0, `(.L_x_379) ;  /* 0x0000018000007945 */ /* 0x000fe80003800200 */
[----:B------:R-:W-:Y:S05]  /*3b80*/  @!P3 BRA `(.L_x_380) ;  /* 0x000000000058b947 */ /* 0x000fea0003800000 */
[C---:B---3--:R-:W-:Y:S01]  /*3b90*/  IADD3 R0, PT, PT, R32.reuse, -0x3f2aaaab, RZ ;  /* 0xc0d5555520007810 */ /* 0x048fe20007ffe0ff */
[----:B------:R-:W-:Y:S01]  /*3ba0*/  IMAD.MOV.U32 R34, RZ, RZ, 0x3e055027 ;  /* 0x3e055027ff227424 */ /* 0x000fe200078e00ff */
        /* <DEDUP_REMOVED lines=20> */
.L_x_380:
[----:B------:R-:W-:Y:S05]  /*3cf0*/  BSYNC.RECONVERGENT B0 ;  /* 0x0000000000007941 */ /* 0x000fea0003800200 */
.L_x_379:
[----:B------:R-:W-:Y:S04]  /*3d00*/  BSSY.RECONVERGENT B0, `(.L_x_381) ;  /* 0x0000018000007945 */ /* 0x000fe80003800200 */
[----:B------:R-:W-:Y:S05]  /*3d10*/  @!P4 BRA `(.L_x_382) ;  /* 0x000000000058c947 */ /* 0x000fea0003800000 */
[C---:B---3--:R-:W-:Y:S01]  /*3d20*/  VIADD R0, R2.reuse, 0xc0d55555 ;  /* 0xc0d5555502007836 */ /* 0x048fe20000000000 */
[----:B------:R-:W-:Y:S01]  /*3d30*/  ISETP.GT.U32.AND P0, PT, R2, 0x7f7fffff, PT ;  /* 0x7f7fffff0200780c */ /* 0x000fe20003f04070 */
[----:B------:R-:W-:-:S03]  /*3d40*/  IMAD.MOV.U32 R33, RZ, RZ, 0x3e055027 ;  /* 0x3e055027ff217424 */ /* 0x000fc600078e00ff */
[----:B------:R-:W-:-:S04]  /*3d50*/  LOP3.LUT R3, R0, 0xff800000, RZ, 0xc0, !PT ;  /* 0xff80000000037812 */ /* 0x000fc800078ec0ff */
[----:B------:R-:W-:-:S05]  /*3d60*/  IADD3 R0, PT, PT, R2, -R3, RZ ;  /* 0x8000000302007210 */ /* 0x000fca0007ffe0ff */
[----:B------:R-:W-:Y:S01]  /*3d70*/  FADD R32, R0, -1 ;  /* 0xbf80000000207421 */ /* 0x000fe20000000000 */
[----:B------:R-:W-:Y:S01]  /*3d80*/  I2FP.F32.S32 R0, R3 ;  /* 0x0000000300007245 */ /* 0x000fe20000201400 */
[----:B------:R-:W-:Y:S02]  /*3d90*/  IMAD.MOV.U32 R3, RZ, RZ, 0x7f800000 ;  /* 0x7f800000ff037424 */ /* 0x000fe400078e00ff */
[----:B------:R-:W-:Y:S02]  /*3da0*/  FFMA R33, R32, -R33, 0.14084610342979431152 ;  /* 0x3e1039f620217423 */ /* 0x000fe40000000821 */
[----:B------:R-:W-:Y:S02]  /*3db0*/  FFMA R0, R0, 1.1920928955078125e-07, RZ ;  /* 0x3400000000007823 */ /* 0x000fe400000000ff */
        /* <DEDUP_REMOVED lines=11> */
[----:B------:R-:W-:-:S07]  /*3e70*/  FFMA R43, -R2, R0, R43 ;  /* 0x00000000022b7223 */ /* 0x000fce000000012b */
.L_x_382:
[----:B------:R-:W-:Y:S05]  /*3e80*/  BSYNC.RECONVERGENT B0 ;  /* 0x0000000000007941 */ /* 0x000fea0003800200 */
.L_x_381:
[----:B------:R-:W-:Y:S02]  /*3e90*/  IMAD.MOV.U32 R48, RZ, RZ, RZ ;  /* 0x000000ffff307224 */ /* 0x000fe400078e00ff */
[----:B------:R-:W-:-:S07]  /*3ea0*/  FADD R50, -R35, R50 ;  /* 0x0000003223327221 */ /* 0x000fce0000000100 */
.L_x_387:
[--C-:B--23--:R-:W-:Y:S01]  /*3eb0*/  IMAD R0, R26, 0x9, R48.reuse ;  /* 0x000000091a007824 */ /* 0x10cfe200078e0230 */
[----:B------:R-:W-:Y:S01]  /*3ec0*/  BSSY.RECONVERGENT B0, `(.L_x_383) ;  /* 0x0000073000007945 */ /* 0x000fe20003800200 */
[--C-:B------:R-:W-:Y:S02]  /*3ed0*/  IMAD R2, R27, 0x9, R48.reuse ;  /* 0x000000091b027824 */ /* 0x100fe400078e0230 */
[--C-:B------:R-:W-:Y:S02]  /*3ee0*/  IMAD R0, R0, 0x4, R7.reuse ;  /* 0x0000000400007824 */ /* 0x100fe400078e0207 */
[--C-:B------:R-:W-:Y:S01]  /*3ef0*/  IMAD R32, R24, 0x9, R48.reuse ;  /* 0x0000000918207824 */ /* 0x100fe200078e0230 */
[----:B------:R-:W-:Y:S01]  /*3f00*/  LEA R2, R2, R7, 0x2 ;  /* 0x0000000702027211 */ /* 0x000fe200078e10ff */
[----:B------:R-:W-:Y:S02]  /*3f10*/  IMAD R34, R25, 0x9, R48 ;  /* 0x0000000919227824 */ /* 0x000fe400078e0230 */
[----:B------:R-:W2:Y:S01]  /*3f20*/  LDS R0, [R0] ;  /* 0x0000000000007984 */ /* 0x000ea20000000800 */
[----:B------:R-:W-:-:S02]  /*3f30*/  IMAD R32, R32, 0x4, R7 ;  /* 0x0000000420207824 */ /* 0x000fc400078e0207 */
[--C-:B------:R-:W-:Y:S01]  /*3f40*/  IMAD R36, R22, 0x9, R48.reuse ;  /* 0x0000000916247824 */ /* 0x100fe200078e0230 */
[----:B------:R3:W4:Y:S01]  /*3f50*/  LDS R3, [R2] ;  /* 0x0000000002037984 */ /* 0x0007220000000800 */
[--C-:B------:R-:W-:Y:S02]  /*3f60*/  IMAD R34, R34, 0x4, R7.reuse ;  /* 0x0000000422227824 */ /* 0x100fe400078e0207 */
[--C-:B------:R-:W-:Y:S01]  /*3f70*/  IMAD R52, R23, 0x9, R48.reuse ;  /* 0x0000000917347824 */ /* 0x100fe200078e0230 */
[----:B------:R0:W4:Y:S01]  /*3f80*/  LDS R33, [R32] ;  /* 0x0000000020217984 */ /* 0x0001220000000800 */
[--C-:B------:R-:W-:Y:S02]  /*3f90*/  IMAD R36, R36, 0x4, R7.reuse ;  /* 0x0000000424247824 */ /* 0x100fe400078e0207 */
[----:B------:R-:W-:Y:S01]  /*3fa0*/  IMAD R54, R20, 0x9, R48 ;  /* 0x0000000914367824 */ /* 0x000fe200078e0230 */
[----:B------:R1:W4:Y:S01]  /*3fb0*/  LDS R45, [R34] ;  /* 0x00000000222d7984 */ /* 0x0003220000000800 */
[----:B------:R-:W-:-:S02]  /*3fc0*/  IMAD R52, R52, 0x4, R7 ;  /* 0x0000000434347824 */ /* 0x000fc400078e0207 */
[--C-:B------:R-:W-:Y:S01]  /*3fd0*/  IMAD R56, R21, 0x9, R48.reuse ;  /* 0x0000000915387824 */ /* 0x100fe200078e0230 */
[----:B------:R1:W4:Y:S01]  /*3fe0*/  LDS R47, [R36] ;  /* 0x00000000242f7984 */ /* 0x0003220000000800 */
[----:B------:R-:W-:Y:S01]  /*3ff0*/  LEA R54, R54, R7, 0x2 ;  /* 0x0000000736367211 */ /* 0x000fe200078e10ff */
[--C-:B---3--:R-:W-:Y:S02]  /*4000*/  IMAD R2, R18, 0x9, R48.reuse ;  /* 0x0000000912027824 */ /* 0x108fe400078e0230 */
[----:B------:R3:W4:Y:S01]  /*4010*/  LDS R49, [R52] ;  /* 0x0000000034317984 */ /* 0x0007220000000800 */
[--C-:B------:R-:W-:Y:S02]  /*4020*/  IMAD R56, R56, 0x4, R7.reuse ;  /* 0x0000000438387824 */ /* 0x100fe400078e0207 */
[----:B0-----:R-:W-:Y:S01]  /*4030*/  IMAD R32, R19, 0x9, R48 ;  /* 0x0000000913207824 */ /* 0x001fe200078e0230 */
[----:B------:R0:W4:Y:S01]  /*4040*/  LDS R51, [R54] ;  /* 0x0000000036337984 */ /* 0x0001220000000800 */
[----:B------:R-:W-:-:S02]  /*4050*/  IMAD R2, R2, 0x4, R7 ;  /* 0x0000000402027824 */ /* 0x000fc400078e0207 */
[--C-:B------:R-:W-:Y:S01]  /*4060*/  IMAD R32, R32, 0x4, R7.reuse ;  /* 0x0000000420207824 */ /* 0x100fe200078e0207 */
[----:B------:R-:W4:Y:S01]  /*4070*/  LDS R53, [R56] ;  /* 0x0000000038357984 */ /* 0x000f220000000800 */
[--C-:B-1----:R-:W-:Y:S02]  /*4080*/  IMAD R34, R16, 0x9, R48.reuse ;  /* 0x0000000910227824 */ /* 0x102fe400078e0230 */
[--C-:B------:R-:W-:Y:S01]  /*4090*/  IMAD R36, R17, 0x9, R48.reuse ;  /* 0x0000000911247824 */ /* 0x100fe200078e0230 */
[----:B------:R1:W1:Y:S01]  /*40a0*/  LDS R55, [R2] ;  /* 0x0000000002377984 */ /* 0x0002620000000800 */
[----:B------:R-:W-:Y:S02]  /*40b0*/  IMAD R34, R34, 0x4, R7 ;  /* 0x0000000422227824 */ /* 0x000fe400078e0207 */
[--C-:B---3--:R-:W-:Y:S01]  /*40c0*/  IMAD R52, R14, 0x9, R48.reuse ;  /* 0x000000090e347824 */ /* 0x108fe200078e0230 */
[----:B------:R3:W3:Y:S01]  /*40d0*/  LDS R57, [R32] ;  /* 0x0000000020397984 */ /* 0x0006e20000000800 */
[----:B------:R-:W-:Y:S01]  /*40e0*/  LEA R36, R36, R7, 0x2 ;  /* 0x0000000724247211 */ /* 0x000fe200078e10ff */
[----:B0-----:R-:W-:-:S02]  /*40f0*/  IMAD R54, R15, 0x9, R48 ;  /* 0x000000090f367824 */ /* 0x001fc400078e0230 */
[----:B--2---:R-:W-:Y:S01]  /*4100*/  FADD R0, RZ, R0 ;  /* 0x00000000ff007221 */ /* 0x004fe20000000000 */
[----:B------:R-:W0:Y:S01]  /*4110*/  LDS R34, [R34] ;  /* 0x0000000022227984 */ /* 0x000e220000000800 */
[----:B------:R-:W-:Y:S02]  /*4120*/  IMAD R52, R52, 0x4, R7 ;  /* 0x0000000434347824 */ /* 0x000fe400078e0207 */
[----:B----4-:R-:W-:Y:S01]  /*4130*/  FADD R0, R0, R3 ;  /* 0x0000000300007221 */ /* 0x010fe20000000000 */
[--C-:B-1----:R-:W-:Y:S01]  /*4140*/  IMAD R2, R12, 0x9, R48.reuse ;  /* 0x000000090c027824 */ /* 0x102fe200078e0230 */
[----:B------:R1:W2:Y:S01]  /*4150*/  LDS R3, [R36] ;  /* 0x0000000024037984 */ /* 0x0002a20000000800 */
[----:B------:R-:W-:Y:S02]  /*4160*/  IMAD R54, R54, 0x4, R7 ;  /* 0x0000000436367824 */ /* 0x000fe400078e0207 */
[----:B------:R-:W-:Y:S01]  /*4170*/  FADD R0, R0, R33 ;  /* 0x0000002100007221 */ /* 0x000fe20000000000 */
[----:B------:R-:W-:Y:S01]  /*4180*/  IMAD R2, R2, 0x4, R7 ;  /* 0x0000000402027824 */ /* 0x000fe200078e0207 */
[----:B------:R-:W4:Y:S01]  /*4190*/  LDS R52, [R52] ;  /* 0x0000000034347984 */ /* 0x000f220000000800 */
[----:B---3--:R-:W-:-:S02]  /*41a0*/  IMAD R32, R13, 0x9, R48 ;  /* 0x000000090d207824 */ /* 0x008fc400078e0230 */
[----:B------:R-:W-:Y:S01]  /*41b0*/  FADD R0, R0, R45 ;  /* 0x0000002d00007221 */ /* 0x000fe20000000000 */
[--C-:B------:R-:W-:Y:S01]  /*41c0*/  IMAD R56, R10, 0x9, R48.reuse ;  /* 0x000000090a387824 */ /* 0x100fe200078e0230 */
[----:B------:R-:W3:Y:S01]  /*41d0*/  LDS R54, [R54] ;  /* 0x0000000036367984 */ /* 0x000ee20000000800 */
[----:B------:R-:W-:Y:S02]  /*41e0*/  IMAD R32, R32, 0x4, R7 ;  /* 0x0000000420207824 */ /* 0x000fe400078e0207 */
[----:B------:R-:W-:Y:S01]  /*41f0*/  FADD R0, R0, R47 ;  /* 0x0000002f00007221 */ /* 0x000fe20000000000 */
[--C-:B-1----:R-:W-:Y:S01]  /*4200*/  IMAD R36, R11, 0x9, R48.reuse ;  /* 0x000000090b247824 */ /* 0x102fe200078e0230 */
[----:B------:R-:W1:Y:S01]  /*4210*/  LDS R2, [R2] ;  /* 0x0000000002027984 */ /* 0x000e620000000800 */
[----:B------:R-:W-:Y:S01]  /*4220*/  LEA R56, R56, R7, 0x2 ;  /* 0x0000000738387211 */ /* 0x000fe200078e10ff */
[----:B------:R-:W-:Y:S01]  /*4230*/  FADD R0, R0, R49 ;  /* 0x0000003100007221 */ /* 0x000fe20000000000 */
[----:B------:R-:W-:Y:S01]  /*4240*/  IMAD R58, R8, 0x9, R48 ;  /* 0x00000009083a7824 */ /* 0x000fe200078e0230 */
[----:B------:R0:W1:Y:S01]  /*4250*/  LDS R33, [R32] ;  /* 0x0000000020217984 */ /* 0x0000620000000800 */
[----:B------:R-:W-:-:S02]  /*4260*/  IMAD R36, R36, 0x4, R7 ;  /* 0x0000000424247824 */ /* 0x000fc400078e0207 */
[----:B------:R-:W-:Y:S01]  /*4270*/  FADD R0, R0, R51 ;  /* 0x0000003300007221 */ /* 0x000fe20000000000 */
[----:B------:R-:W-:Y:S01]  /*4280*/  IMAD R60, R9, 0x9, R48 ;  /* 0x00000009093c7824 */ /* 0x000fe200078e0230 */
[----:B------:R-:W1:Y:S01]  /*4290*/  LDS R45, [R56] ;  /* 0x00000000382d7984 */ /* 0x000e620000000800 */
[----:B------:R-:W-:Y:S02]  /*42a0*/  IMAD R58, R58, 0x4, R7 ;  /* 0x000000043a3a7824 */ /* 0x000fe400078e0207 */
[----:B------:R-:W-:Y:S01]  /*42b0*/  FADD R0, R0, R53 ;  /* 0x0000003500007221 */ /* 0x000fe20000000000 */
[----:B------:R-:W-:Y:S01]  /*42c0*/  IMAD R60, R60, 0x4, R7 ;  /* 0x000000043c3c7824 */ /* 0x000fe200078e0207 */
[----:B------:R-:W1:Y:S01]  /*42d0*/  LDS R47, [R36] ;  /* 0x00000000242f7984 */ /* 0x000e620000000800 */
[----:B0-----:R-:W-:Y:S02]  /*42e0*/  IMAD.MOV.U32 R32, RZ, RZ, 0x41a00000 ;  /* 0x41a00000ff207424 */ /* 0x001fe400078e00ff */
[----:B------:R-:W-:Y:S01]  /*42f0*/  FADD R0, R0, R55 ;  /* 0x0000003700007221 */ /* 0x000fe20000000000 */
[----:B------:R-:W0:Y:S03]  /*4300*/  LDS R49, [R58] ;  /* 0x000000003a317984 */ /* 0x000e260000000800 */
[----:B------:R-:W-:Y:S01]  /*4310*/  FADD R57, R0, R57 ;  /* 0x0000003900397221 */ /* 0x000fe20000000000 */
[----:B------:R-:W-:Y:S01]  /*4320*/  IMAD R0, R48, 0x4, R41 ;  /* 0x0000000430007824 */ /* 0x000fe200078e0229 */
[----:B------:R-:W0:Y:S02]  /*4330*/  LDS R51, [R60] ;  /* 0x000000003c337984 */ /* 0x000e240000000800 */
[----:B------:R-:W-:-:S02]  /*4340*/  FADD R34, R57, R34 ;  /* 0x0000002239227221 */ /* 0x000fc40000000000 */
[----:B------:R-:W0:Y:S02]  /*4350*/  LDS R53, [R0] ;  /* 0x0000000000357984 */ /* 0x000e240000000800 */
[----:B--2---:R-:W-:-:S04]  /*4360*/  FADD R3, R34, R3 ;  /* 0x0000000322037221 */ /* 0x004fc80000000000 */
[----:B----4-:R-:W-:-:S04]  /*4370*/  FADD R3, R3, R52 ;  /* 0x0000003403037221 */ /* 0x010fc80000000000 */
[----:B---3--:R-:W-:-:S04]  /*4380*/  FADD R3, R3, R54 ;  /* 0x0000003603037221 */ /* 0x008fc80000000000 */
[----:B-1----:R-:W-:Y:S01]  /*4390*/  FADD R2, R3, R2 ;  /* 0x0000000203027221 */ /* 0x002fe20000000000 */
[----:B------:R-:W-:-:S03]  /*43a0*/  HFMA2 R3, -RZ, RZ, 1.32421875, -19.203125 ;  /* 0x3d4ccccdff037431 */ /* 0x000fc600000001ff */
[----:B------:R-:W-:-:S04]  /*43b0*/  FADD R2, R2, R33 ;  /* 0x0000002102027221 */ /* 0x000fc80000000000 */
[----:B------:R-:W-:Y:S01]  /*43c0*/  FADD R2, R2, R45 ;  /* 0x0000002d02027221 */ /* 0x000fe20000000000 */
[----:B------:R-:W-:-:S03]  /*43d0*/  FFMA R32, R3, -R32, 1 ;  /* 0x3f80000003207423 */ /* 0x000fc60000000820 */
[----:B------:R-:W-:-:S04]  /*43e0*/  FADD R2, R2, R47 ;  /* 0x0000002f02027221 */ /* 0x000fc80000000000 */
[----:B0-----:R-:W-:-:S04]  /*43f0*/  FADD R2, R2, R49 ;  /* 0x0000003102027221 */ /* 0x001fc80000000000 */
[----:B------:R-:W-:Y:S01]  /*4400*/  FADD R36, R2, R51 ;  /* 0x0000003302247221 */ /* 0x000fe20000000000 */
[----:B------:R-:W-:Y:S01]  /*4410*/  FFMA R2, R32, R3, 0.050000000745058059692 ;  /* 0x3d4ccccd20027423 */ /* 0x000fe20000000003 */
[----:B------:R-:W-:Y:S01]  /*4420*/  IMAD.MOV.U32 R51, RZ, RZ, RZ ;  /* 0x000000ffff337224 */ /* 0x000fe200078e00ff */
[----:B------:R-:W-:Y:S01]  /*4430*/  FSETP.GT.AND P0, PT, R53, 9.9999999392252902908e-09, PT ;  /* 0x322bcc773500780b */ /* 0x000fe20003f04000 */
[----:B------:R0:W1:Y:S01]  /*4440*/  FCHK P1, R36, 20 ;  /* 0x41a0000024007902 */ /* 0x0000620000020000 */
[----:B------:R-:W-:-:S04]  /*4450*/  FFMA R33, R2, R36, RZ ;  /* 0x0000002402217223 */ /* 0x000fc800000000ff */
[----:B------:R-:W-:-:S07]  /*4460*/  FFMA R34, R33, -20, R36 ;  /* 0xc1a0000021227823 */ /* 0x000fce0000000024 */
[----:B0-----:R-:W-:Y:S05]  /*4470*/  @!P0 BRA `(.L_x_384) ;  /* 0x00000000005c8947 */ /* 0x001fea0003800000 */
[C---:B------:R-:W-:Y:S01]  /*4480*/  VIADD R0, R53.reuse, 0xc0d55555 ;  /* 0xc0d5555535007836 */ /* 0x040fe20000000000 */
[----:B------:R-:W-:Y:S02]  /*4490*/  MOV R32, 0x3e055027 ;  /* 0x3e05502700207802 */ /* 0x000fe40000000f00 */
        /* <DEDUP_REMOVED lines=19> */
[----:B------:R-:W-:-:S04]  /*45d0*/  FADD R0, R0, R43 ;  /* 0x0000002b00007221 */ /* 0x000fc80000000000 */
[----:B------:R-:W-:-:S07]  /*45e0*/  FMUL R51, R53, -R0 ;  /* 0x8000000035337220 */ /* 0x000fce0000400000 */
.L_x_384:
[----:B------:R-:W-:Y:S05]  /*45f0*/  BSYNC.RECONVERGENT B0 ;  /* 0x0000000000007941 */ /* 0x000fea0003800200 */
.L_x_383:
[----:B------:R-:W-:Y:S01]  /*4600*/  BSSY.RECONVERGENT B3, `(.L_x_385) ;  /* 0x0000008000037945 */ /* 0x000fe20003800200 */
[----:B------:R-:W-:-:S03]  /*4610*/  FFMA R2, R2, R34, R33 ;  /* 0x0000002202027223 */ /* 0x000fc60000000021 */
[----:B-1----:R-:W-:Y:S05]  /*4620*/  @!P1 BRA `(.L_x_386) ;  /* 0x0000000000149947 */ /* 0x002fea0003800000 */
[----:B------:R-:W-:Y:S01]  /*4630*/  IMAD.MOV.U32 R3, RZ, RZ, R36 ;  /* 0x000000ffff037224 */ /* 0x000fe200078e0024 */
[----:B------:R-:W-:Y:S01]  /*4640*/  MOV R32, 0x4670 ;  /* 0x0000467000207802 */ /* 0x000fe20000000f00 */
[----:B------:R-:W-:-:S07]  /*4650*/  IMAD.MOV.U32 R2, RZ, RZ, 0x41a00000 ;  /* 0x41a00000ff027424 */ /* 0x000fce00078e00ff */
[----:B-----5:R-:W-:Y:S05]  /*4660*/  CALL.REL.NOINC `($__internal_5_$__cuda_sm3x_div_rn_noftz_f32_slowpath) ;  /* 0x000000f000ec7944 */ /* 0x020fea0003c00000 */
[----:B------:R-:W-:-:S07]  /*4670*/  IMAD.MOV.U32 R2, RZ, RZ, R33 ;  /* 0x000000ffff027224 */ /* 0x000fce00078e0021 */
.L_x_386:
[----:B------:R-:W-:Y:S05]  /*4680*/  BSYNC.RECONVERGENT B3 ;  /* 0x0000000000037941 */ /* 0x000fea0003800200 */
.L_x_385:
[----:B------:R-:W0:Y:S01]  /*4690*/  S2R R32, SR_CgaCtaId ;  /* 0x0000000000207919 */ /* 0x000e220000008800 */
[----:B------:R-:W-:Y:S01]  /*46a0*/  MOV R49, 0x400 ;  /* 0x0000040000317802 */ /* 0x000fe20000000f00 */
[----:B------:R-:W-:Y:S01]  /*46b0*/  FMUL R3, R2, 0.30000001192092895508 ;  /* 0x3e99999a02037820 */ /* 0x000fe20000400000 */
[----:B------:R-:W-:Y:S02]  /*46c0*/  IMAD R0, R46, 0x9, R48 ;  /* 0x000000092e007824 */ /* 0x000fe400078e0230 */
[----:B------:R-:W-:Y:S01]  /*46d0*/  IADD3 R49, PT, PT, R49, 0x176c, RZ ;  /* 0x0000176c31317810 */ /* 0x000fe20007ffe0ff */
[----:B------:R-:W-:Y:S01]  /*46e0*/  FFMA R3, R50, R51, R3 ;  /* 0x0000003332037223 */ /* 0x000fe20000000003 */
[----:B------:R-:W-:-:S05]  /*46f0*/  VIADD R48, R48, 0x1 ;  /* 0x0000000130307836 */ /* 0x000fca0000000000 */
[----:B------:R-:W-:Y:S02]  /*4700*/  ISETP.NE.AND P0, PT, R48, 0x9, PT ;  /* 0x000000093000780c */ /* 0x000fe40003f05270 */
[----:B0-----:R-:W-:-:S05]  /*4710*/  LEA R49, R32, R49, 0x18 ;  /* 0x0000003120317211 */ /* 0x001fca00078ec0ff */
[----:B------:R-:W-:-:S05]  /*4720*/  IMAD R0, R0, 0x4, R49 ;  /* 0x0000000400007824 */ /* 0x000fca00078e0231 */
[----:B------:R2:W-:Y:S01]  /*4730*/  STS [R0], R3 ;  /* 0x0000000300007388 */ /* 0x0005e20000000800 */
[----:B------:R-:W-:Y:S05]  /*4740*/  @P0 BRA `(.L_x_387) ;  /* 0xfffffff400d80947 */ /* 0x000fea000383ffff */
[C---:B------:R-:W-:Y:S01]  /*4750*/  ISETP.GE.U32.AND P0, PT, R46.reuse, 0x31, PT ;  /* 0x000000312e00780c */ /* 0x040fe20003f06070 */
[----:B------:R-:W-:-:S12]  /*4760*/  VIADD R46, R46, 0x20 ;  /* 0x000000202e2e7836 */ /* 0x000fd80000000000 */
[----:B------:R-:W-:Y:S05]  /*4770*/  @!P0 BRA `(.L_x_388) ;  /* 0xffffffe400b48947 */ /* 0x000fea000383ffff */
[----:B------:R-:W-:Y:S05]  /*4780*/  BSYNC.RECONVERGENT B2 ;  /* 0x0000000000027941 */ /* 0x000fea0003800200 */
.L_x_364:
[----:B------:R-:W-:Y:S01]  /*4790*/  BSSY.RECONVERGENT B3, `(.L_x_389) ;  /* 0x0000156000037945 */ /* 0x000fe20003800200 */
[----:B------:R-:W-:Y:S02]  /*47a0*/  IMAD.U32 R2, RZ, RZ, UR10 ;  /* 0x0000000aff027e24 */ /* 0x000fe4000f8e00ff */
[----:B--2---:R-:W-:Y:S01]  /*47b0*/  FMUL R0, R35, 0.050000000745058059692 ;  /* 0x3d4ccccd23007820 */ /* 0x004fe20000400000 */
[----:B------:R-:W-:Y:S01]  /*47c0*/  MOV R8, R42 ;  /* 0x0000002a00087202 */ /* 0x000fe20000000f00 */
[----:B------:R-:W-:-:S06]  /*47d0*/  NOP ;  /* 0x0000000000007918 */ /* 0x000fcc0000000000 */
.L_x_423:
[----:B0-----:R-:W-:Y:S01]  /*47e0*/  IMAD R9, R8, 0x2, R28 ;  /* 0x0000000208097824 */ /* 0x001fe200078e021c */
[----:B------:R-:W-:Y:S05]  /*47f0*/  BSSY.RECONVERGENT B2, `(.L_x_390) ;  /* 0x000014c000027945 */ /* 0x000fea0003800200 */
[----:B------:R-:W0:Y:S02]  /*4800*/  LDS.U16 R9, [R9] ;  /* 0x0000000009097984 */ /* 0x000e240000000400 */
[----:B0-----:R-:W-:-:S05]  /*4810*/  VIADD R2, R9, 0xffffffff ;  /* 0xffffffff09027836 */ /* 0x001fca0000000000 */
[----:B------:R-:W-:Y:S02]  /*4820*/  LOP3.LUT R3, R2, 0xffff, RZ, 0xc0, !PT ;  /* 0x0000ffff02037812 */ /* 0x000fe400078ec0ff */
[----:B------:R-:W-:-:S04]  /*4830*/  LOP3.LUT R2, R9, 0xffff, R2, 0x48, !PT ;  /* 0x0000ffff09027812 */ /* 0x000fc800078e4802 */
[----:B------:R-:W-:-:S13]  /*4840*/  ISETP.GT.U32.AND P0, PT, R2, R3, PT ;  /* 0x000000030200720c */ /* 0x000fda0003f04070 */
[----:B------:R-:W-:Y:S05]  /*4850*/  @P0 BRA `(.L_x_391) ;  /* 0x0000001400140947 */ /* 0x000fea0003800000 */
[----:B------:R-:W-:Y:S01]  /*4860*/  LEA R2, R8, UR5, 0x2 ;  /* 0x0000000508027c11 */ /* 0x000fe2000f8e10ff */
[----:B------:R-:W-:Y:S05]  /*4870*/  BSSY.RECONVERGENT B4, `(.L_x_392) ;  /* 0x0000010000047945 */ /* 0x000fea0003800200 */
[----:B------:R-:W0:Y:S02]  /*4880*/  LDS R2, [R2] ;  /* 0x0000000002027984 */ /* 0x000e240000000800 */
[----:B0-----:R-:W-:-:S04]  /*4890*/  FADD R13, R2, 1 ;  /* 0x3f800000020d7421 */ /* 0x001fc80000000000 */
        /* <DEDUP_REMOVED lines=8> */
[----:B------:R-:W-:Y:S01]  /*4920*/  IMAD.MOV.U32 R2, RZ, RZ, R13 ;  /* 0x000000ffff027224 */ /* 0x000fe200078e000d */
[----:B------:R-:W-:Y:S01]  /*4930*/  MOV R32, 0x4960 ;  /* 0x0000496000207802 */ /* 0x000fe20000000f00 */
[----:B------:R-:W-:-:S07]  /*4940*/  IMAD.MOV.U32 R3, RZ, RZ, R0 ;  /* 0x000000ffff037224 */ /* 0x000fce00078e0000 */
[----:B-----5:R-:W-:Y:S05]  /*4950*/  CALL.REL.NOINC `($__internal_5_$__cuda_sm3x_div_rn_noftz_f32_slowpath) ;  /* 0x000000f000307944 */ /* 0x020fea0003c00000 */
[----:B------:R-:W-:-:S07]  /*4960*/  MOV R3, R33 ;  /* 0x0000002100037202 */ /* 0x000fce0000000f00 */
.L_x_393:
[----:B------:R-:W-:Y:S05]  /*4970*/  BSYNC.RECONVERGENT B4 ;  /* 0x0000000000047941 */ /* 0x000fea0003800200 */
.L_x_392:
[C---:B------:R-:W-:Y:S01]  /*4980*/  LOP3.LUT R2, R9.reuse, 0x1, RZ, 0xc0, !PT ;  /* 0x0000000109027812 */ /* 0x040fe200078ec0ff */
[C---:B------:R-:W-:Y:S01]  /*4990*/  IMAD R23, R8.reuse, 0x24, R30 ;  /* 0x0000002408177824 */ /* 0x040fe200078e021e */
[----:B------:R-:W-:Y:S01]  /*49a0*/  BSSY.RECONVERGENT B0, `(.L_x_394) ;  /* 0x0000013000007945 */ /* 0x000fe20003800200 */
[----:B------:R-:W-:Y:S01]  /*49b0*/  IMAD R22, R8, 0x24, R29 ;  /* 0x0000002408167824 */ /* 0x000fe200078e021d */
[----:B------:R-:W-:Y:S01]  /*49c0*/  ISETP.NE.U32.AND P0, PT, R2, 0x1, PT ;  /* 0x000000010200780c */ /* 0x000fe20003f05070 */
[----:B------:R-:W-:Y:S01]  /*49d0*/  IMAD R21, R8, 0x24, R49 ;  /* 0x0000002408157824 */ /* 0x000fe200078e0231 */
[----:B------:R-:W-:-:S11]  /*49e0*/  LOP3.LUT P1, RZ, R9, 0x2, RZ, 0xc0, !PT ;  /* 0x0000000209ff7812 */ /* 0x000fd6000782c0ff */
[----:B------:R-:W-:Y:S02]  /*49f0*/  @P0 IMAD.MOV.U32 R10, RZ, RZ, -0x3ee00000 ;  /* 0xc1200000ff0a0424 */ /* 0x000fe400078e00ff */
[----:B------:R-:W-:-:S03]  /*4a00*/  @P0 IMAD.MOV.U32 R2, RZ, RZ, -0x3ee00000 ;  /* 0xc1200000ff020424 */ /* 0x000fc600078e00ff */
[----:B------:R0:W-:Y:S04]  /*4a10*/  @P0 STS [R23], R10 ;  /* 0x0000000a17000388 */ /* 0x0001e80000000800 */
[----:B------:R0:W-:Y:S01]  /*4a20*/  @P0 STS [R22], RZ ;  /* 0x000000ff16000388 */ /* 0x0001e20000000800 */
[----:B------:R-:W-:Y:S05]  /*4a30*/  @P0 BRA `(.L_x_395) ;  /* 0x0000000000240947 */ /* 0x000fea0003800000 */
[----:B------:R-:W1:Y:S04]  /*4a40*/  LDS R2, [R22] ;  /* 0x0000000016027984 */ /* 0x000e680000000800 */
[----:B------:R-:W2:Y:S04]  /*4a50*/  LDS R11, [R21] ;  /* 0x00000000150b7984 */ /* 0x000ea80000000800 */
[----:B------:R-:W3:Y:S01]  /*4a60*/  LDS R13, [R23] ;  /* 0x00000000170d7984 */ /* 0x000ee20000000800 */
[----:B-1----:R-:W-:-:S04]  /*4a70*/  FMUL R2, R2, 0.89999997615814208984 ;  /* 0x3f66666602027820 */ /* 0x002fc80000400000 */
[----:B--2---:R-:W-:-:S04]  /*4a80*/  FFMA R11, R11, -R3, R2 ;  /* 0x800000030b0b7223 */ /* 0x004fc80000000002 */
[----:B------:R-:W-:-:S04]  /*4a90*/  FFMA R2, R11, 1.8999999761581420898, -R2 ;  /* 0x3ff333330b027823 */ /* 0x000fc80000000802 */
[----:B---3--:R-:W-:-:S05]  /*4aa0*/  FADD R2, R2, R13 ;  /* 0x0000000d02027221 */ /* 0x008fca0000000000 */
[----:B------:R1:W-:Y:S04]  /*4ab0*/  STS [R23], R2 ;  /* 0x0000000217007388 */ /* 0x0003e80000000800 */
[----:B------:R1:W-:Y:S02]  /*4ac0*/  STS [R22], R11 ;  /* 0x0000000b16007388 */ /* 0x0003e40000000800 */
.L_x_395:
[----:B------:R-:W-:Y:S05]  /*4ad0*/  BSYNC.RECONVERGENT B0 ;  /* 0x0000000000007941 */ /* 0x000fea0003800200 */
.L_x_394:
[----:B------:R-:W-:Y:S04]  /*4ae0*/  BSSY.RECONVERGENT B0, `(.L_x_396) ;  /* 0x0000010000007945 */ /* 0x000fe80003800200 */
[----:B------:R-:W-:Y:S05]  /*4af0*/  @!P1 BRA `(.L_x_397) ;  /* 0x0000000000289947 */ /* 0x000fea0003800000 */
[----:B0-----:R-:W0:Y:S04]  /*4b00*/  LDS R10, [R22+0x4] ;  /* 0x00000400160a7984 */ /* 0x001e280000000800 */
[----:B-1----:R-:W1:Y:S04]  /*4b10*/  LDS R11, [R21+0x4] ;  /* 0x00000400150b7984 */ /* 0x002e680000000800 */
[----:B------:R-:W2:Y:S01]  /*4b20*/  LDS R13, [R23+0x4] ;  /* 0x00000400170d7984 */ /* 0x000ea20000000800 */
[----:B0-----:R-:W-:-:S04]  /*4b30*/  FMUL R10, R10, 0.89999997615814208984 ;  /* 0x3f6666660a0a7820 */ /* 0x001fc80000400000 */
[----:B-1----:R-:W-:-:S04]  /*4b40*/  FFMA R11, R11, -R3, R10 ;  /* 0x800000030b0b7223 */ /* 0x002fc8000000000a */
[----:B------:R-:W-:-:S04]  /*4b50*/  FFMA R10, R11, 1.8999999761581420898, -R10 ;  /* 0x3ff333330b0a7823 */ /* 0x000fc8000000080a */
[----:B--2---:R-:W-:-:S05]  /*4b60*/  FADD R13, R10, R13 ;  /* 0x0000000d0a0d7221 */ /* 0x004fca0000000000 */
[----:B------:R0:W-:Y:S04]  /*4b70*/  STS [R23+0x4], R13 ;  /* 0x0000040d17007388 */ /* 0x0001e80000000800 */
[----:B------:R0:W-:Y:S01]  /*4b80*/  STS [R22+0x4], R11 ;  /* 0x0000040b16007388 */ /* 0x0001e20000000800 */
[----:B------:R-:W-:Y:S05]  /*4b90*/  BRA `(.L_x_398) ;  /* 0x0000000000107947 */ /* 0x000fea0003800000 */
.L_x_397:
[----:B0-----:R-:W-:Y:S02]  /*4ba0*/  IMAD.MOV.U32 R10, RZ, RZ, -0x3ee00000 ;  /* 0xc1200000ff0a7424 */ /* 0x001fe400078e00ff */
[----:B------:R-:W-:-:S03]  /*4bb0*/  IMAD.MOV.U32 R13, RZ, RZ, -0x3ee00000 ;  /* 0xc1200000ff0d7424 */ /* 0x000fc600078e00ff */
[----:B------:R2:W-:Y:S04]  /*4bc0*/  STS [R23+0x4], R10 ;  /* 0x0000040a17007388 */ /* 0x0005e80000000800 */
[----:B------:R2:W-:Y:S02]  /*4bd0*/  STS [R22+0x4], RZ ;  /* 0x000004ff16007388 */ /* 0x0005e40000000800 */
.L_x_398:
[----:B------:R-:W-:Y:S05]  /*4be0*/  BSYNC.RECONVERGENT B0 ;  /* 0x0000000000007941 */ /* 0x000fea0003800200 */
.L_x_396:
[----:B------:R-:W-:Y:S01]  /*4bf0*/  LOP3.LUT P0, RZ, R9, 0x4, RZ, 0xc0, !PT ;  /* 0x0000000409ff7812 */ /* 0x000fe2000780c0ff */
[----:B------:R-:W-:-:S12]  /*4c00*/  BSSY.RECONVERGENT B0, `(.L_x_399) ;  /* 0x0000010000007945 */ /* 0x000fd80003800200 */
[----:B------:R-:W-:Y:S05]  /*4c10*/  @!P0 BRA `(.L_x_400) ;  /* 0x0000000000288947 */ /* 0x000fea0003800000 */
[----:B--2---:R-:W2:Y:S04]  /*4c20*/  LDS R10, [R22+0x8] ;  /* 0x00000800160a7984 */ /* 0x004ea80000000800 */
[----:B01----:R-:W0:Y:S04]  /*4c30*/  LDS R11, [R21+0x8] ;  /* 0x00000800150b7984 */ /* 0x003e280000000800 */
[----:B------:R-:W1:Y:S01]  /*4c40*/  LDS R15, [R23+0x8] ;  /* 0x00000800170f7984 */ /* 0x000e620000000800 */
[----:B--2---:R-:W-:-:S04]  /*4c50*/  FMUL R10, R10, 0.89999997615814208984 ;  /* 0x3f6666660a0a7820 */ /* 0x004fc80000400000 */
[----:B0-----:R-:W-:-:S04]  /*4c60*/  FFMA R11, R11, -R3, R10 ;  /* 0x800000030b0b7223 */ /* 0x001fc8000000000a */
[----:B------:R-:W-:-:S04]  /*4c70*/  FFMA R10, R11, 1.8999999761581420898, -R10 ;  /* 0x3ff333330b0a7823 */ /* 0x000fc8000000080a */
[----:B-1----:R-:W-:-:S05]  /*4c80*/  FADD R10, R10, R15 ;  /* 0x0000000f0a0a7221 */ /* 0x002fca0000000000 */
[----:B------:R0:W-:Y:S04]  /*4c90*/  STS [R23+0x8], R10 ;  /* 0x0000080a17007388 */ /* 0x0001e80000000800 */
[----:B------:R0:W-:Y:S01]  /*4ca0*/  STS [R22+0x8], R11 ;  /* 0x0000080b16007388 */ /* 0x0001e20000000800 */
[----:B------:R-:W-:Y:S05]  /*4cb0*/  BRA `(.L_x_401) ;  /* 0x0000000000107947 */ /* 0x000fea0003800000 */
.L_x_400:
[----:B------:R-:W-:Y:S02]  /*4cc0*/  HFMA2 R12, -RZ, RZ, -2.5625, 0 ;  /* 0xc1200000ff0c7431 */ /* 0x000fe400000001ff */
[----:B--2---:R-:W-:-:S03]  /*4cd0*/  IMAD.MOV.U32 R10, RZ, RZ, -0x3ee00000 ;  /* 0xc1200000ff0a7424 */ /* 0x004fc600078e00ff */
[----:B------:R2:W-:Y:S04]  /*4ce0*/  STS [R23+0x8], R12 ;  /* 0x0000080c17007388 */ /* 0x0005e80000000800 */
[----:B------:R2:W-:Y:S02]  /*4cf0*/  STS [R22+0x8], RZ ;  /* 0x000008ff16007388 */ /* 0x0005e40000000800 */
.L_x_401:
[----:B------:R-:W-:Y:S05]  /*4d00*/  BSYNC.RECONVERGENT B0 ;  /* 0x0000000000007941 */ /* 0x000fea0003800200 */
.L_x_399:
[----:B------:R-:W-:Y:S01]  /*4d10*/  LOP3.LUT P0, RZ, R9, 0x8, RZ, 0xc0, !PT ;  /* 0x0000000809ff7812 */ /* 0x000fe2000780c0ff */
[----:B------:R-:W-:-:S12]  /*4d20*/  BSSY.RECONVERGENT B0, `(.L_x_402) ;  /* 0x0000010000007945 */ /* 0x000fd80003800200 */
[----:B------:R-:W-:Y:S05]  /*4d30*/  @!P0 BRA `(.L_x_403) ;  /* 0x0000000000288947 */ /* 0x000fea0003800000 */
[----:B01----:R-:W2:Y:S04]  /*4d40*/  LDS R11, [R22+0xc] ;  /* 0x00000c00160b7984 */ /* 0x003ea80000000800 */
[----:B------:R-:W0:Y:S04]  /*4d50*/  LDS R15, [R21+0xc] ;  /* 0x00000c00150f7984 */ /* 0x000e280000000800 */
        /* <DEDUP_REMOVED lines=8> */
.L_x_403:
[----:B------:R-:W-:Y:S02]  /*4de0*/  IMAD.MOV.U32 R14, RZ, RZ, -0x3ee00000 ;  /* 0xc1200000ff0e7424 */ /* 0x000fe400078e00ff */
[----:B--2---:R-:W-:-:S03]  /*4df0*/  IMAD.MOV.U32 R12, RZ, RZ, -0x3ee00000 ;  /* 0xc1200000ff0c7424 */ /* 0x004fc600078e00ff */
[----:B------:R2:W-:Y:S04]  /*4e00*/  STS [R23+0xc], R14 ;  /* 0x00000c0e17007388 */ /* 0x0005e80000000800 */
[----:B------:R2:W-:Y:S02]  /*4e10*/  STS [R22+0xc], RZ ;  /* 0x00000cff16007388 */ /* 0x0005e40000000800 */
.L_x_404:
[----:B------:R-:W-:Y:S05]  /*4e20*/  BSYNC.RECONVERGENT B0 ;  /* 0x0000000000007941 */ /* 0x000fea0003800200 */
.L_x_402:
        /* <DEDUP_REMOVED lines=13> */
.L_x_406:
[----:B------:R-:W-:Y:S01]  /*4f00*/  IMAD.MOV.U32 R16, RZ, RZ, -0x3ee00000 ;  /* 0xc1200000ff107424 */ /* 0x000fe200078e00ff */
[----:B--2---:R-:W-:-:S04]  /*4f10*/  MOV R14, 0xc1200000 ;  /* 0xc1200000000e7802 */ /* 0x004fc80000000f00 */
[----:B------:R2:W-:Y:S04]  /*4f20*/  STS [R23+0x10], R16 ;  /* 0x0000101017007388 */ /* 0x0005e80000000800 */
[----:B------:R2:W-:Y:S02]  /*4f30*/  STS [R22+0x10], RZ ;  /* 0x000010ff16007388 */ /* 0x0005e40000000800 */
.L_x_407:
[----:B------:R-:W-:Y:S05]  /*4f40*/  BSYNC.RECONVERGENT B0 ;  /* 0x0000000000007941 */ /* 0x000fea0003800200 */
.L_x_405:
        /* <DEDUP_REMOVED lines=13> */
.L_x_409:
[----:B------:R-:W-:Y:S02]  /*5020*/  IMAD.MOV.U32 R18, RZ, RZ, -0x3ee00000 ;  /* 0xc1200000ff127424 */ /* 0x000fe400078e00ff */
[----:B--2---:R-:W-:-:S03]  /*5030*/  IMAD.MOV.U32 R16, RZ, RZ, -0x3ee00000 ;  /* 0xc1200000ff107424 */ /* 0x004fc600078e00ff */
[----:B------:R2:W-:Y:S04]  /*5040*/  STS [R23+0x14], R18 ;  /* 0x0000141217007388 */ /* 0x0005e80000000800 */
[----:B------:R2:W-:Y:S02]  /*5050*/  STS [R22+0x14], RZ ;  /* 0x000014ff16007388 */ /* 0x0005e40000000800 */
.L_x_410:
[----:B------:R-:W-:Y:S05]  /*5060*/  BSYNC.RECONVERGENT B0 ;  /* 0x0000000000007941 */ /* 0x000fea0003800200 */
.L_x_408:
        /* <DEDUP_REMOVED lines=13> */
.L_x_412:
[----:B--2---:R-:W-:Y:S02]  /*5140*/  IMAD.MOV.U32 R18, RZ, RZ, -0x3ee00000 ;  /* 0xc1200000ff127424 */ /* 0x004fe400078e00ff */
[----:B------:R-:W-:-:S03]  /*5150*/  IMAD.MOV.U32 R17, RZ, RZ, -0x3ee00000 ;  /* 0xc1200000ff117424 */ /* 0x000fc600078e00ff */
[----:B------:R2:W-:Y:S04]  /*5160*/  STS [R23+0x18], R18 ;  /* 0x0000181217007388 */ /* 0x0005e80000000800 */
[----:B------:R2:W-:Y:S02]  /*5170*/  STS [R22+0x18], RZ ;  /* 0x000018ff16007388 */ /* 0x0005e40000000800 */
.L_x_413:
[----:B------:R-:W-:Y:S05]  /*5180*/  BSYNC.RECONVERGENT B0 ;  /* 0x0000000000007941 */ /* 0x000fea0003800200 */
.L_x_411:
        /* <DEDUP_REMOVED lines=13> */
.L_x_415:
[----:B------:R-:W-:Y:S02]  /*5260*/  HFMA2 R20, -RZ, RZ, -2.5625, 0 ;  /* 0xc1200000ff147431 */ /* 0x000fe400000001ff */
[----:B--2---:R-:W-:-:S03]  /*5270*/  IMAD.MOV.U32 R18, RZ, RZ, -0x3ee00000 ;  /* 0xc1200000ff127424 */ /* 0x004fc600078e00ff */
[----:B------:R2:W-:Y:S04]  /*5280*/  STS [R23+0x1c], R20 ;  /* 0x00001c1417007388 */ /* 0x0005e80000000800 */
[----:B------:R2:W-:Y:S02]  /*5290*/  STS [R22+0x1c], RZ ;  /* 0x00001cff16007388 */ /* 0x0005e40000000800 */
.L_x_416:
[----:B------:R-:W-:Y:S05]  /*52a0*/  BSYNC.RECONVERGENT B0 ;  /* 0x0000000000007941 */ /* 0x000fea0003800200 */
.L_x_414:
[----:B------:R-:W-:Y:S01]  /*52b0*/  LOP3.LUT P0, RZ, R9, 0x100, RZ, 0xc0, !PT ;  /* 0x0000010009ff7812 */ /* 0x000fe2000780c0ff */
[----:B------:R-:W-:-:S12]  /*52c0*/  BSSY.RECONVERGENT B0, `(.L_x_417) ;  /* 0x0000010000007945 */ /* 0x000fd80003800200 */
[----:B------:R-:W-:Y:S05]  /*52d0*/  @!P0 BRA `(.L_x_418) ;  /* 0x0000000000288947 */ /* 0x000fea0003800000 */
[----:B------:R-:W2:Y:S04]  /*52e0*/  LDS R9, [R22+0x20] ;  /* 0x0000200016097984 */ /* 0x000ea80000000800 */
        /* <DEDUP_REMOVED lines=9> */
.L_x_418:
[----:B--2---:R-:W-:Y:S02]  /*5380*/  IMAD.MOV.U32 R20, RZ, RZ, -0x3ee00000 ;  /* 0xc1200000ff147424 */ /* 0x004fe400078e00ff */
[----:B0-----:R-:W-:-:S03]  /*5390*/  IMAD.MOV.U32 R15, RZ, RZ, -0x3ee00000 ;  /* 0xc1200000ff0f7424 */ /* 0x001fc600078e00ff */
[----:B------:R2:W-:Y:S04]  /*53a0*/  STS [R23+0x20], R20 ;  /* 0x0000201417007388 */ /* 0x0005e80000000800 */
[----:B------:R2:W-:Y:S02]  /*53b0*/  STS [R22+0x20], RZ ;  /* 0x000020ff16007388 */ /* 0x0005e40000000800 */
.L_x_419:
[----:B------:R-:W-:Y:S05]  /*53c0*/  BSYNC.RECONVERGENT B0 ;  /* 0x0000000000007941 */ /* 0x000fea0003800200 */
.L_x_417:
[CC--:B------:R-:W-:Y:S01]  /*53d0*/  FSETP.GT.AND P0, PT, R13.reuse, R2.reuse, PT ;  /* 0x000000020d00720b */ /* 0x0c0fe20003f04000 */
[----:B------:R-:W-:Y:S01]  /*53e0*/  IMAD.MOV.U32 R43, RZ, RZ, 0x3bbb989d ;  /* 0x3bbb989dff2b7424 */ /* 0x000fe200078e00ff */
[----:B------:R-:W-:Y:S01]  /*53f0*/  MOV R45, 0x437c0000 ;  /* 0x437c0000002d7802 */ /* 0x000fe20000000f00 */
[----:B------:R-:W-:Y:S01]  /*5400*/  BSSY.RECONVERGENT B0, `(.L_x_420) ;  /* 0x0000078000007945 */ /* 0x000fe20003800200 */
        /* <DEDUP_REMOVED lines=8> */
[----:B--2---:R-:W-:-:S04]  /*5490*/  FSEL R20, R16, R3, P0 ;  /* 0x0000000310147208 */ /* 0x004fc80000000000 */
        /* <DEDUP_REMOVED lines=8> */
[C---:B-1----:R-:W-:Y:S01]  /*5520*/  FADD R2, -R3.reuse, R2 ;  /* 0x0000000203027221 */ /* 0x042fe20000000100 */
[----:B0-----:R-:W-:Y:S01]  /*5530*/  FADD R22, -R3, R12 ;  /* 0x0000000c03167221 */ /* 0x001fe20000000100 */
[-C--:B------:R-:W-:Y:S01]  /*5540*/  FFMA.SAT R19, R13, R43.reuse, 0.5 ;  /* 0x3f0000000d137423 */ /* 0x080fe2000000202b */
[-C--:B------:R-:W-:Y:S01]  /*5550*/  FFMA.SAT R21, R20, R43.reuse, 0.5 ;  /* 0x3f00000014157423 */ /* 0x080fe2000000202b */
[-C--:B------:R-:W-:Y:S01]  /*5560*/  FFMA.SAT R9, R2, R43.reuse, 0.5 ;  /* 0x3f00000002097423 */ /* 0x080fe2000000202b */
[----:B------:R-:W-:Y:S01]  /*5570*/  FFMA.SAT R12, R22, R43, 0.5 ;  /* 0x3f000000160c7423 */ /* 0x000fe2000000202b */
[-C--:B------:R-:W-:Y:S01]  /*5580*/  FFMA.RM R19, R19, R45.reuse, 12582913 ;  /* 0x4b40000113137423 */ /* 0x080fe2000000402d */
[-C--:B------:R-:W-:Y:S01]  /*5590*/  FFMA.RM R21, R21, R45.reuse, 12582913 ;  /* 0x4b40000115157423 */ /* 0x080fe2000000402d */
[----:B------:R-:W-:Y:S01]  /*55a0*/  FFMA.RM R9, R9, R45, 12582913 ;  /* 0x4b40000109097423 */ /* 0x000fe2000000402d */
[----:B------:R-:W-:Y:S01]  /*55b0*/  FADD R24, -R3, R14 ;  /* 0x0000000e03187221 */ /* 0x000fe20000000100 */
[----:B------:R-:W-:Y:S01]  /*55c0*/  FADD R10, R19, -12583039 ;  /* 0xcb40007f130a7421 */ /* 0x000fe20000000000 */
[----:B------:R-:W-:Y:S01]  /*55d0*/  FADD R23, R21, -12583039 ;  /* 0xcb40007f15177421 */ /* 0x000fe20000000000 */
[----:B------:R-:W-:Y:S01]  /*55e0*/  FADD R11, R9, -12583039 ;  /* 0xcb40007f090b7421 */ /* 0x000fe20000000000 */
[----:B------:R-:W-:Y:S01]  /*55f0*/  FADD R26, -R3, R18 ;  /* 0x00000012031a7221 */ /* 0x000fe20000000100 */
[C---:B------:R-:W-:Y:S01]  /*5600*/  FFMA R10, R13.reuse, 1.4426950216293334961, -R10 ;  /* 0x3fb8aa3b0d0a7823 */ /* 0x040fe2000000080a */
[----:B------:R-:W-:Y:S01]  /*5610*/  FFMA R23, R20, 1.4426950216293334961, -R23 ;  /* 0x3fb8aa3b14177823 */ /* 0x000fe20000000817 */
[----:B------:R-:W-:Y:S01]  /*5620*/  FFMA R11, R2, 1.4426950216293334961, -R11 ;  /* 0x3fb8aa3b020b7823 */ /* 0x000fe2000000080b */
[----:B------:R-:W-:Y:S01]  /*5630*/  FFMA.SAT R18, R26, R43, 0.5 ;  /* 0x3f0000001a127423 */ /* 0x000fe2000000202b */
[----:B------:R-:W-:Y:S01]  /*5640*/  FFMA R10, R13, 1.925963033500011079e-08, R10 ;  /* 0x32a570600d0a7823 */ /* 0x000fe2000000000a */
[----:B------:R-:W-:Y:S01]  /*5650*/  FFMA.RM R13, R12, R45, 12582913 ;  /* 0x4b4000010c0d7423 */ /* 0x000fe2000000402d */
[----:B------:R-:W-:Y:S01]  /*5660*/  FFMA R23, R20, 1.925963033500011079e-08, R23 ;  /* 0x32a5706014177823 */ /* 0x000fe20000000017 */
[----:B------:R-:W-:Y:S01]  /*5670*/  FADD R20, -R3, R16 ;  /* 0x0000001003147221 */ /* 0x000fe20000000100 */
[----:B------:R-:W-:Y:S01]  /*5680*/  FFMA R11, R2, 1.925963033500011079e-08, R11 ;  /* 0x32a57060020b7823 */ /* 0x000fe2000000000b */
[----:B------:R-:W-:Y:S01]  /*5690*/  FADD R25, R13, -12583039 ;  /* 0xcb40007f0d197421 */ /* 0x000fe20000000000 */
[-C--:B------:R-:W-:Y:S01]  /*56a0*/  FFMA.SAT R12, R24, R43.reuse, 0.5 ;  /* 0x3f000000180c7423 */ /* 0x080fe2000000202b */
[----:B------:R-:W-:Y:S01]  /*56b0*/  FFMA.SAT R14, R20, R43, 0.5 ;  /* 0x3f000000140e7423 */ /* 0x000fe2000000202b */
[----:B------:R0:W-:Y:S01]  /*56c0*/  MUFU.EX2 R2, R11 ;  /* 0x0000000b00027308 */ /* 0x0001e20000000800 */
[----:B------:R-:W-:Y:S01]  /*56d0*/  FFMA R25, R22, 1.4426950216293334961, -R25 ;  /* 0x3fb8aa3b16197823 */ /* 0x000fe20000000819 */
[----:B------:R-:W-:Y:S01]  /*56e0*/  FADD R15, -R3, R15 ;  /* 0x0000000f030f7221 */ /* 0x000fe20000000100 */
[----:B------:R-:W-:-:S02]  /*56f0*/  IMAD.SHL.U32 R9, R9, 0x800000, RZ ;  /* 0x0080000009097824 */ /* 0x000fc400078e00ff */
[----:B------:R-:W-:Y:S01]  /*5700*/  FFMA R25, R22, 1.925963033500011079e-08, R25 ;  /* 0x32a5706016197823 */ /* 0x000fe20000000019 */
[----:B------:R-:W-:Y:S01]  /*5710*/  FADD R22, -R3, R17 ;  /* 0x0000001103167221 */ /* 0x000fe20000000100 */
[-C--:B------:R-:W-:Y:S01]  /*5720*/  FFMA.RM R17, R14, R45.reuse, 12582913 ;  /* 0x4b4000010e117423 */ /* 0x080fe2000000402d */
[----:B------:R-:W1:Y:S01]  /*5730*/  MUFU.EX2 R10, R10 ;  /* 0x0000000a000a7308 */ /* 0x000e620000000800 */
[----:B0-----:R-:W-:Y:S01]  /*5740*/  FFMA.RM R11, R12, R45, 12582913 ;  /* 0x4b4000010c0b7423 */ /* 0x001fe2000000402d */
[----:B------:R-:W-:Y:S01]  /*5750*/  FFMA.SAT R16, R22, R43, 0.5 ;  /* 0x3f00000016107423 */ /* 0x000fe2000000202b */
[----:B------:R-:W-:Y:S01]  /*5760*/  FADD R33, R17, -12583039 ;  /* 0xcb40007f11217421 */ /* 0x000fe20000000000 */
[----:B------:R-:W-:Y:S02]  /*5770*/  IMAD.SHL.U32 R19, R19, 0x800000, RZ ;  /* 0x0080000013137824 */ /* 0x000fe400078e00ff */
[----:B------:R-:W-:Y:S01]  /*5780*/  FADD R27, R11, -12583039 ;  /* 0xcb40007f0b1b7421 */ /* 0x000fe20000000000 */
[----:B------:R-:W-:-:S02]  /*5790*/  IMAD.SHL.U32 R21, R21, 0x800000, RZ ;  /* 0x0080000015157824 */ /* 0x000fc400078e00ff */
[----:B------:R-:W-:Y:S01]  /*57a0*/  FFMA R33, R20, 1.4426950216293334961, -R33 ;  /* 0x3fb8aa3b14217823 */ /* 0x000fe20000000821 */
[----:B------:R0:W2:Y:S01]  /*57b0*/  MUFU.EX2 R12, R23 ;  /* 0x00000017000c7308 */ /* 0x0000a20000000800 */
[----:B------:R-:W-:Y:S01]  /*57c0*/  FFMA R27, R24, 1.4426950216293334961, -R27 ;  /* 0x3fb8aa3b181b7823 */ /* 0x000fe2000000081b */
[----:B------:R-:W-:Y:S02]  /*57d0*/  IMAD.SHL.U32 R13, R13, 0x800000, RZ ;  /* 0x008000000d0d7824 */ /* 0x000fe400078e00ff */
[----:B------:R-:W-:Y:S01]  /*57e0*/  FFMA R33, R20, 1.925963033500011079e-08, R33 ;  /* 0x32a5706014217823 */ /* 0x000fe20000000021 */
[----:B------:R-:W-:Y:S01]  /*57f0*/  FFMA.SAT R20, R15, R43, 0.5 ;  /* 0x3f0000000f147423 */ /* 0x000fe2000000202b */
[----:B------:R-:W-:Y:S01]  /*5800*/  FFMA R27, R24, 1.925963033500011079e-08, R27 ;  /* 0x32a57060181b7823 */ /* 0x000fe2000000001b */
[-C--:B------:R-:W-:Y:S01]  /*5810*/  FFMA.RM R24, R18, R45.reuse, 12582913 ;  /* 0x4b40000112187423 */ /* 0x080fe2000000402d */
[----:B------:R-:W-:Y:S01]  /*5820*/  SHF.L.U32 R11, R11, 0x17, RZ ;  /* 0x000000170b0b7819 */ /* 0x000fe200000006ff */
[----:B------:R3:W-:Y:S01]  /*5830*/  MUFU.EX2 R14, R25 ;  /* 0x00000019000e7308 */ /* 0x0007e20000000800 */
[----:B0-----:R-:W-:Y:S01]  /*5840*/  FFMA.RM R23, R16, R45, 12582913 ;  /* 0x4b40000110177423 */ /* 0x001fe2000000402d */
[----:B------:R-:W-:Y:S01]  /*5850*/  FADD R3, R24, -12583039 ;  /* 0xcb40007f18037421 */ /* 0x000fe20000000000 */
[----:B-1----:R-:W-:Y:S01]  /*5860*/  FMUL R19, R19, R10 ;  /* 0x0000000a13137220 */ /* 0x002fe20000400000 */
[----:B------:R-:W-:-:S02]  /*5870*/  IMAD.SHL.U32 R17, R17, 0x800000, RZ ;  /* 0x0080000011117824 */ /* 0x000fc400078e00ff */
[C---:B------:R-:W-:Y:S01]  /*5880*/  FADD R41, R23.reuse, -12583039 ;  /* 0xcb40007f17297421 */ /* 0x040fe20000000000 */
[----:B------:R-:W-:Y:S01]  /*5890*/  FFMA R3, R26, 1.4426950216293334961, -R3 ;  /* 0x3fb8aa3b1a037823 */ /* 0x000fe20000000803 */
[----:B------:R-:W-:Y:S01]  /*58a0*/  IMAD.SHL.U32 R23, R23, 0x800000, RZ ;  /* 0x0080000017177824 */ /* 0x000fe200078e00ff */
[----:B------:R-:W0:Y:S01]  /*58b0*/  MUFU.EX2 R16, R27 ;  /* 0x0000001b00107308 */ /* 0x000e220000000800 */
[----:B------:R-:W-:Y:S01]  /*58c0*/  FFMA R41, R22, 1.4426950216293334961, -R41 ;  /* 0x3fb8aa3b16297823 */ /* 0x000fe20000000829 */
[----:B---3--:R-:W-:Y:S01]  /*58d0*/  FMUL R25, R9, R2 ;  /* 0x0000000209197220 */ /* 0x008fe20000400000 */
[----:B------:R-:W-:Y:S01]  /*58e0*/  FFMA R3, R26, 1.925963033500011079e-08, R3 ;  /* 0x32a570601a037823 */ /* 0x000fe20000000003 */
[----:B--2---:R-:W-:Y:S01]  /*58f0*/  FMUL R21, R21, R12 ;  /* 0x0000000c15157220 */ /* 0x004fe20000400000 */
[----:B------:R-:W-:Y:S01]  /*5900*/  FFMA R41, R22, 1.925963033500011079e-08, R41 ;  /* 0x32a5706016297823 */ /* 0x000fe20000000029 */
[----:B------:R-:W-:Y:S01]  /*5910*/  FFMA.RM R22, R20, R45, 12582913 ;  /* 0x4b40000114167423 */ /* 0x000fe2000000402d */
[----:B------:R-:W-:Y:S01]  /*5920*/  FADD R2, RZ, R25 ;  /* 0x00000019ff027221 */ /* 0x000fe20000000000 */
[----:B------:R-:W1:Y:S01]  /*5930*/  MUFU.EX2 R18, R33 ;  /* 0x0000002100127308 */ /* 0x000e620000000800 */
[----:B------:R-:W-:-:S02]  /*5940*/  IMAD.SHL.U32 R24, R24, 0x800000, RZ ;  /* 0x0080000018187824 */ /* 0x000fc400078e00ff */
[----:B------:R-:W-:Y:S01]  /*5950*/  FADD R10, R22, -12583039 ;  /* 0xcb40007f160a7421 */ /* 0x000fe20000000000 */
[----:B------:R-:W-:Y:S01]  /*5960*/  FADD R2, R2, R19 ;  /* 0x0000001302027221 */ /* 0x000fe20000000000 */
[----:B------:R-:W-:Y:S02]  /*5970*/  IMAD.SHL.U32 R22, R22, 0x800000, RZ ;  /* 0x0080000016167824 */ /* 0x000fe400078e00ff */
[----:B------:R-:W-:Y:S01]  /*5980*/  FFMA R10, R15, 1.4426950216293334961, -R10 ;  /* 0x3fb8aa3b0f0a7823 */ /* 0x000fe2000000080a */
[----:B------:R-:W-:Y:S01]  /*5990*/  FADD R2, R2, R21 ;  /* 0x0000001502027221 */ /* 0x000fe20000000000 */
[----:B------:R-:W2:Y:S01]  /*59a0*/  MUFU.EX2 R20, R41 ;  /* 0x0000002900147308 */ /* 0x000ea20000000800 */
[----:B0-----:R-:W-:Y:S01]  /*59b0*/  FMUL R27, R11, R16 ;  /* 0x000000100b1b7220 */ /* 0x001fe20000400000 */
[----:B------:R-:W-:Y:S01]  /*59c0*/  FFMA R10, R15, 1.925963033500011079e-08, R10 ;  /* 0x32a570600f0a7823 */ /* 0x000fe2000000000a */
[----:B------:R-:W-:Y:S01]  /*59d0*/  FMUL R15, R13, R14 ;  /* 0x0000000e0d0f7220 */ /* 0x000fe20000400000 */
[----:B------:R-:W-:-:S03]  /*59e0*/  IMAD R16, R8, 0x24, R7 ;  /* 0x0000002408107824 */ /* 0x000fc600078e0207 */
[----:B------:R-:W-:Y:S01]  /*59f0*/  FADD R2, R2, R15 ;  /* 0x0000000f02027221 */ /* 0x000fe20000000000 */
[----:B------:R-:W0:Y:S01]  /*5a00*/  MUFU.EX2 R3, R3 ;  /* 0x0000000300037308 */ /* 0x000e220000000800 */
[----:B-1----:R-:W-:Y:S02]  /*5a10*/  FMUL R17, R17, R18 ;  /* 0x0000001211117220 */ /* 0x002fe40000400000 */
[----:B------:R-:W-:-:S04]  /*5a20*/  FADD R2, R2, R27 ;  /* 0x0000001b02027221 */ /* 0x000fc80000000000 */
[----:B------:R-:W-:Y:S01]  /*5a30*/  FADD R2, R2, R17 ;  /* 0x0000001102027221 */ /* 0x000fe20000000000 */
[----:B------:R-:W1:Y:S01]  /*5a40*/  MUFU.EX2 R9, R10 ;  /* 0x0000000a00097308 */ /* 0x000e620000000800 */
[----:B--2---:R-:W-:-:S04]  /*5a50*/  FMUL R23, R23, R20 ;  /* 0x0000001417177220 */ /* 0x004fc80000400000 */
        /* <DEDUP_REMOVED lines=14> */
.L_x_421:
[----:B------:R-:W0:Y:S02]  /*5b40*/  MUFU.RCP R2, R9 ;  /* 0x0000000900027308 */ /* 0x000e240000001000 */
[----:B0-----:R-:W-:-:S04]  /*5b50*/  FFMA R3, R9, R2, -1 ;  /* 0xbf80000009037423 */ /* 0x001fc80000000002 */
[----:B------:R-:W-:-:S04]  /*5b60*/  FADD.FTZ R3, -R3, -RZ ;  /* 0x800000ff03037221 */ /* 0x000fc80000010100 */
[----:B------:R-:W-:-:S07]  /*5b70*/  FFMA R2, R2, R3, R2 ;  /* 0x0000000302027223 */ /* 0x000fce0000000002 */
.L_x_422:
[----:B------:R-:W-:Y:S05]  /*5b80*/  BSYNC.RECONVERGENT B0 ;  /* 0x0000000000007941 */ /* 0x000fea0003800200 */
.L_x_420:
        /* <DEDUP_REMOVED lines=9> */
[----:B------:R0:W-:Y:S04]  /*5c20*/  STS [R16], R3 ;  /* 0x0000000310007388 */ /* 0x0001e80000000800 */
[----:B------:R0:W-:Y:S04]  /*5c30*/  STS [R16+0x4], R9 ;  /* 0x0000040910007388 */ /* 0x0001e80000000800 */
[----:B------:R0:W-:Y:S04]  /*5c40*/  STS [R16+0x8], R10 ;  /* 0x0000080a10007388 */ /* 0x0001e80000000800 */
[----:B------:R0:W-:Y:S04]  /*5c50*/  STS [R16+0xc], R11 ;  /* 0x00000c0b10007388 */ /* 0x0001e80000000800 */
[----:B------:R0:W-:Y:S04]  /*5c60*/  STS [R16+0x10], R12 ;  /* 0x0000100c10007388 */ /* 0x0001e80000000800 */
[----:B------:R0:W-:Y:S04]  /*5c70*/  STS [R16+0x14], R13 ;  /* 0x0000140d10007388 */ /* 0x0001e80000000800 */
[----:B------:R0:W-:Y:S04]  /*5c80*/  STS [R16+0x18], R14 ;  /* 0x0000180e10007388 */ /* 0x0001e80000000800 */
[----:B------:R0:W-:Y:S04]  /*5c90*/  STS [R16+0x1c], R15 ;  /* 0x00001c0f10007388 */ /* 0x0001e80000000800 */
[----:B------:R0:W-:Y:S02]  /*5ca0*/  STS [R16+0x20], R2 ;  /* 0x0000200210007388 */ /* 0x0001e40000000800 */
.L_x_391:
[----:B------:R-:W-:Y:S05]  /*5cb0*/  BSYNC.RECONVERGENT B2 ;  /* 0x0000000000027941 */ /* 0x000fea0003800200 */
.L_x_390:
[C---:B------:R-:W-:Y:S01]  /*5cc0*/  ISETP.GE.U32.AND P0, PT, R8.reuse, 0x31, PT ;  /* 0x000000310800780c */ /* 0x040fe20003f06070 */
[----:B------:R-:W-:-:S12]  /*5cd0*/  VIADD R8, R8, 0x20 ;  /* 0x0000002008087836 */ /* 0x000fd80000000000 */
[----:B------:R-:W-:Y:S05]  /*5ce0*/  @!P0 BRA `(.L_x_423) ;  /* 0xffffffe800bc8947 */ /* 0x000fea000383ffff */
[----:B------:R-:W-:Y:S05]  /*5cf0*/  BSYNC.RECONVERGENT B3 ;  /* 0x0000000000037941 */ /* 0x000fea0003800200 */
.L_x_389:
[----:B------:R-:W-:Y:S01]  /*5d00*/  UMOV UR6, 0xcccccccd ;  /* 0xcccccccd00067882 */ /* 0x000fe20000000000 */
[----:B------:R-:W-:Y:S01]  /*5d10*/  IMAD.U32 R0, RZ, RZ, UR10 ;  /* 0x0000000aff007e24 */ /* 0x000fe2000f8e00ff */
[----:B------:R-:W-:Y:S01]  /*5d20*/  UIMAD UR6, UR4, UR6, -0x33333335 ;  /* 0xcccccccb040674a4 */ /* 0x000fe2000f8e0206 */
[----:B------:R-:W-:-:S03]  /*5d30*/  NOP ;  /* 0x0000000000007918 */ /* 0x000fc60000000000 */
[----:B------:R-:W-:-:S04]  /*5d40*/  USHF.L.W.U32.HI UR6, UR6, 0x1f, UR6 ;  /* 0x0000001f06067899 */ /* 0x000fc80008010e06 */
[----:B------:R-:W-:-:S09]  /*5d50*/  UISETP.GT.U32.AND UP0, UPT, UR6, 0x19999998, UPT ;  /* 0x199999980600788c */ /* 0x000fd2000bf04070 */
[----:B------:R-:W-:Y:S05]  /*5d60*/  BRA.U UP0, `(.L_x_424) ;  /* 0x0000003500f87547 */ /* 0x000fea000b800000 */
[----:B0-----:R-:W-:Y:S01]  /*5d70*/  VOTE.ANY R9, PT, PT ;  /* 0x0000000000097806 */ /* 0x001fe200038e0100 */
[----:B------:R-:W-:Y:S01]  /*5d80*/  HFMA2 R12, -RZ, RZ, 0, 0 ;  /* 0x00000000ff0c7431 */ /* 0x000fe200000001ff */
[----:B------:R-:W-:Y:S01]  /*5d90*/  BSSY.RECONVERGENT B2, `(.L_x_425) ;  /* 0x00001f7000027945 */ /* 0x000fe20003800200 */
[----:B------:R-:W-:Y:S01]  /*5da0*/  IMAD.MOV.U32 R14, RZ, RZ, RZ ;  /* 0x000000ffff0e7224 */ /* 0x000fe200078e00ff */
[----:B------:R-:W-:Y:S01]  /*5db0*/  LOP3.LUT R10, R9, R4, RZ, 0xc0, !PT ;  /* 0x00000004090a7212 */ /* 0x000fe200078ec0ff */
[----:B------:R0:W1:Y:S08]  /*5dc0*/  POPC R8, R9 ;  /* 0x0000000900087309 */ /* 0x0000700000000000 */
[----:B------:R-:W2:Y:S02]  /*5dd0*/  POPC R10, R10 ;  /* 0x0000000a000a7309 */ /* 0x000ea40000000000 */
.L_x_449:
[C---:B--2---:R-:W-:Y:S01]  /*5de0*/  IMAD R0, R10.reuse, 0x24, R7 ;  /* 0x000000240a007824 */ /* 0x044fe200078e0207 */
[----:B------:R-:W-:Y:S01]  /*5df0*/  LEA R11, R10, UR5, 0x2 ;  /* 0x000000050a0b7c11 */ /* 0x000fe2000f8e10ff */
[----:B------:R-:W-:Y:S01]  /*5e00*/  BSSY.RECONVERGENT B0, `(.L_x_426) ;  /* 0x000002a000007945 */ /* 0x000fe20003800200 */
[----:B------:R-:W-:Y:S02]  /*5e10*/  IMAD.MOV.U32 R13, RZ, RZ, RZ ;  /* 0x000000ffff0d7224 */ /* 0x000fe400078e00ff */
[----:B------:R-:W2:Y:S04]  /*5e20*/  LDS R3, [R0] ;  /* 0x0000000000037984 */ /* 0x000ea80000000800 */
[----:B------:R-:W3:Y:S04]  /*5e30*/  LDS R2, [R0+0x4] ;  /* 0x0000040000027984 */ /* 0x000ee80000000800 */
[----:B------:R-:W4:Y:S04]  /*5e40*/  LDS R16, [R0+0x8] ;  /* 0x0000080000107984 */ /* 0x000f280000000800 */
[----:B------:R-:W0:Y:S04]  /*5e50*/  LDS R18, [R0+0xc] ;  /* 0x00000c0000127984 */ /* 0x000e280000000800 */
[----:B------:R-:W1:Y:S04]  /*5e60*/  LDS R20, [R0+0x10] ;  /* 0x0000100000147984 */ /* 0x000e680000000800 */
[----:B------:R-:W1:Y:S04]  /*5e70*/  LDS R22, [R0+0x14] ;  /* 0x0000140000167984 */ /* 0x000e680000000800 */
[----:B------:R-:W1:Y:S04]  /*5e80*/  LDS R24, [R0+0x18] ;  /* 0x0000180000187984 */ /* 0x000e680000000800 */
[----:B------:R0:W1:Y:S04]  /*5e90*/  LDS R26, [R0+0x1c] ;  /* 0x00001c00001a7984 */ /* 0x0000680000000800 */
[----:B------:R0:W1:Y:S04]  /*5ea0*/  LDS R32, [R0+0x20] ;  /* 0x0000200000207984 */ /* 0x0000680000000800 */
[----:B------:R-:W1:Y:S01]  /*5eb0*/  LDS R11, [R11] ;  /* 0x000000000b0b7984 */ /* 0x000e620000000800 */
[----:B--2---:R-:W-:-:S02]  /*5ec0*/  FSETP.GT.AND P0, PT, R3, 9.9999999392252902908e-09, PT ;  /* 0x322bcc770300780b */ /* 0x004fc40003f04000 */
[----:B---3--:R-:W-:Y:S02]  /*5ed0*/  FSETP.GT.AND P6, PT, R2, 9.9999999392252902908e-09, PT ;  /* 0x322bcc770200780b */ /* 0x008fe40003fc4000 */
[----:B----4-:R-:W-:Y:S02]  /*5ee0*/  FSETP.GT.AND P5, PT, R16, 9.9999999392252902908e-09, PT ;  /* 0x322bcc771000780b */ /* 0x010fe40003fa4000 */
[----:B0-----:R-:W-:Y:S02]  /*5ef0*/  FSETP.GT.AND P4, PT, R18, 9.9999999392252902908e-09, PT ;  /* 0x322bcc771200780b */ /* 0x001fe40003f84000 */
[----:B-1----:R-:W-:Y:S02]  /*5f00*/  FSETP.GT.AND P3, PT, R20, 9.9999999392252902908e-09, PT ;  /* 0x322bcc771400780b */ /* 0x002fe40003f64000 */
[----:B------:R-:W-:Y:S02]  /*5f10*/  FSETP.GT.AND P2, PT, R22, 9.9999999392252902908e-09, PT ;  /* 0x322bcc771600780b */ /* 0x000fe40003f44000 */
[----:B------:R-:W-:Y:S01]  /*5f20*/  FSETP.GT.AND P1, PT, R24, 9.9999999392252902908e-09, PT ;  /* 0x322bcc771800780b */ /* 0x000fe20003f24000 */
[----:B------:R-:W-:-:S12]  /*5f30*/  @!P0 BRA `(.L_x_427) ;  /* 0x0000000000588947 */ /* 0x000fd80003800000 */
        /* <DEDUP_REMOVED lines=21> */
[----:B------:R-:W-:-:S07]  /*6090*/  FFMA R13, -R3, R0, RZ ;  /* 0x00000000030d7223 */ /* 0x000fce00000001ff */
.L_x_427:
[----:B------:R-:W-:Y:S05]  /*60a0*/  BSYNC.RECONVERGENT B0 ;  /* 0x0000000000007941 */ /* 0x000fea0003800200 */
.L_x_426:
[----:B------:R-:W-:Y:S01]  /*60b0*/  BSSY.RECONVERGENT B0, `(.L_x_428) ;  /* 0x0000019000007945 */ /* 0x000fe20003800200 */
[----:B------:R-:W-:-:S03]  /*60c0*/  FSETP.GT.AND P0, PT, R26, 9.9999999392252902908e-09, PT ;  /* 0x322bcc771a00780b */ /* 0x000fc60003f04000 */
[----:B------:R-:W-:Y:S10]  /*60d0*/  @!P6 BRA `(.L_x_429) ;  /* 0x000000000058e947 */ /* 0x000ff40003800000 */
[C---:B------:R-:W-:Y:S01]  /*60e0*/  VIADD R0, R2.reuse, 0xc0d55555 ;  /* 0xc0d5555502007836 */ /* 0x040fe20000000000 */
        /* <DEDUP_REMOVED lines=21> */
.L_x_429:
[----:B------:R-:W-:Y:S05]  /*6240*/  BSYNC.RECONVERGENT B0 ;  /* 0x0000000000007941 */ /* 0x000fea0003800200 */
.L_x_428:
[----:B------:R-:W-:Y:S01]  /*6250*/  BSSY.RECONVERGENT B0, `(.L_x_430) ;  /* 0x000001a000007945 */ /* 0x000fe20003800200 */
[----:B------:R-:W-:Y:S01]  /*6260*/  FSETP.GT.AND P6, PT, R32, 9.9999999392252902908e-09, PT ;  /* 0x322bcc772000780b */ /* 0x000fe20003fc4000 */
[----:B------:R-:W-:Y:S02]  /*6270*/  IMAD R15, R10, 0x50, RZ ;  /* 0x000000500a0f7824 */ /* 0x000fe400078e02ff */
        /* <DEDUP_REMOVED lines=23> */
.L_x_431:
[----:B------:R-:W-:Y:S05]  /*63f0*/  BSYNC.RECONVERGENT B0 ;  /* 0x0000000000007941 */ /* 0x000fea0003800200 */
.L_x_430:
[----:B------:R-:W-:Y:S04]  /*6400*/  BSSY.RECONVERGENT B0, `(.L_x_432) ;  /* 0x0000018000007945 */ /* 0x000fe80003800200 */
[----:B------:R-:W-:Y:S05]  /*6410*/  @!P4 BRA `(.L_x_433) ;  /* 0x000000000058c947 */ /* 0x000fea0003800000 */
[C---:B------:R-:W-:Y:S01]  /*6420*/  IADD3 R0, PT, PT, R18.reuse, -0x3f2aaaab, RZ ;  /* 0xc0d5555512007810 */ /* 0x040fe20007ffe0ff */
        /* <DEDUP_REMOVED lines=21> */
.L_x_433:
[----:B------:R-:W-:Y:S05]  /*6580*/  BSYNC.RECONVERGENT B0 ;  /* 0x0000000000007941 */ /* 0x000fea0003800200 */
.L_x_432:
[----:B------:R-:W-:Y:S04]  /*6590*/  BSSY.RECONVERGENT B0, `(.L_x_434) ;  /* 0x0000018000007945 */ /* 0x000fe80003800200 */
[----:B------:R-:W-:Y:S05]  /*65a0*/  @!P3 BRA `(.L_x_435) ;  /* 0x000000000058b947 */ /* 0x000fea0003800000 */
[C---:B------:R-:W-:Y:S01]  /*65b0*/  VIADD R0, R20.reuse, 0xc0d55555 ;  /* 0xc0d5555514007836 */ /* 0x040fe20000000000 */
        /* <DEDUP_REMOVED lines=21> */
.L_x_435:
[----:B------:R-:W-:Y:S05]  /*6710*/  BSYNC.RECONVERGENT B0 ;  /* 0x0000000000007941 */ /* 0x000fea0003800200 */
.L_x_434:
[----:B------:R-:W-:Y:S04]  /*6720*/  BSSY.RECONVERGENT B0, `(.L_x_436) ;  /* 0x0000018000007945 */ /* 0x000fe80003800200 */
[----:B------:R-:W-:Y:S05]  /*6730*/  @!P2 BRA `(.L_x_437) ;  /* 0x000000000058a947 */ /* 0x000fea0003800000 */
[C---:B------:R-:W-:Y:S02]  /*6740*/  VIADD R0, R22.reuse, 0xc0d55555 ;  /* 0xc0d5555516007836 */ /* 0x040fe40000000000 */
[----:B------:R-:W-:Y:S01]  /*6750*/  HFMA2 R34, -RZ, RZ, 1.5048828125, 33.21875 ;  /* 0x3e055027ff227431 */ /* 0x000fe200000001ff */
        /* <DEDUP_REMOVED lines=20> */
.L_x_437:
[----:B------:R-:W-:Y:S05]  /*68a0*/  BSYNC.RECONVERGENT B0 ;  /* 0x0000000000007941 */ /* 0x000fea0003800200 */
.L_x_436:
[----:B------:R-:W-:Y:S04]  /*68b0*/  BSSY.RECONVERGENT B0, `(.L_x_438) ;  /* 0x0000018000007945 */ /* 0x000fe80003800200 */
[----:B------:R-:W-:Y:S05]  /*68c0*/  @!P1 BRA `(.L_x_439) ;  /* 0x0000000000589947 */ /* 0x000fea0003800000 */
        /* <DEDUP_REMOVED lines=22> */
.L_x_439:
[----:B------:R-:W-:Y:S05]  /*6a30*/  BSYNC.RECONVERGENT B0 ;  /* 0x0000000000007941 */ /* 0x000fea0003800200 */
.L_x_438:
        /* <DEDUP_REMOVED lines=24> */
.L_x_441:
[----:B------:R-:W-:Y:S05]  /*6bc0*/  BSYNC.RECONVERGENT B0 ;  /* 0x0000000000007941 */ /* 0x000fea0003800200 */
.L_x_440:
        /* <DEDUP_REMOVED lines=24> */
.L_x_443:
[----:B------:R-:W-:Y:S05]  /*6d50*/  BSYNC.RECONVERGENT B0 ;  /* 0x0000000000007941 */ /* 0x000fea0003800200 */
.L_x_442:
[----:B------:R-:W-:Y:S02]  /*6d60*/  HFMA2 R0, -RZ, RZ, 0, 0 ;  /* 0x00000000ff007431 */ /* 0x000fe400000001ff */
[----:B------:R-:W-:-:S07]  /*6d70*/  IMAD.MOV.U32 R34, RZ, RZ, RZ ;  /* 0x000000ffff227224 */ /* 0x000fce00078e00ff */
.L_x_444:
[C-C-:B------:R-:W-:Y:S02]  /*6d80*/  IMAD R17, R0.reuse, 0x4, R15.reuse ;  /* 0x0000000400117824 */ /* 0x140fe400078e020f */
[----:B------:R-:W-:Y:S02]  /*6d90*/  VIADD R36, R0, 0x2 ;  /* 0x0000000200247836 */ /* 0x000fe40000000000 */
[----:B------:R-:W0:Y:S02]  /*6da0*/  LDC.64 R46, c[0x3][R17] ;  /* 0x00c00000112e7b82 */ /* 0x000e240000000a00 */
[----:B------:R-:W-:-:S06]  /*6db0*/  IMAD R44, R36, 0x4, R15 ;  /* 0x00000004242c7824 */ /* 0x000fcc00078e020f */
[----:B------:R-:W1:Y:S01]  /*6dc0*/  LDC.64 R44, c[0x3][R44] ;  /* 0x00c000002c2c7b82 */ /* 0x000e620000000a00 */
[--C-:B0-----:R-:W-:Y:S02]  /*6dd0*/  IMAD R46, R46, 0x24, R7.reuse ;  /* 0x000000242e2e7824 */ /* 0x101fe400078e0207 */
[----:B------:R-:W-:-:S03]  /*6de0*/  IMAD R47, R47, 0x24, R7 ;  /* 0x000000242f2f7824 */ /* 0x000fc600078e0207 */
[----:B------:R-:W0:Y:S01]  /*6df0*/  LDS R19, [R46] ;  /* 0x000000002e137984 */ /* 0x000e220000000800 */
[----:B-1----:R-:W-:-:S03]  /*6e00*/  IMAD R44, R44, 0x24, R7 ;  /* 0x000000242c2c7824 */ /* 0x002fc600078e0207 */
[----:B------:R-:W1:Y:S01]  /*6e10*/  LDS R21, [R46+0x4] ;  /* 0x000004002e157984 */ /* 0x000e620000000800 */
[----:B------:R-:W-:-:S03]  /*6e20*/  IMAD R45, R45, 0x24, R7 ;  /* 0x000000242d2d7824 */ /* 0x000fc600078e0207 */
[----:B------:R-:W2:Y:S04]  /*6e30*/  LDS R23, [R46+0x8] ;  /* 0x000008002e177984 */ /* 0x000ea80000000800 */
[----:B------:R-:W3:Y:S04]  /*6e40*/  LDS R25, [R46+0xc] ;  /* 0x00000c002e197984 */ /* 0x000ee80000000800 */
[----:B------:R-:W4:Y:S04]  /*6e50*/  LDS R27, [R46+0x10] ;  /* 0x000010002e1b7984 */ /* 0x000f280000000800 */
[----:B------:R-:W4:Y:S04]  /*6e60*/  LDS R33, [R46+0x14] ;  /* 0x000014002e217984 */ /* 0x000f280000000800 */
[----:B------:R-:W4:Y:S04]  /*6e70*/  LDS R36, [R46+0x18] ;  /* 0x000018002e247984 */ /* 0x000f280000000800 */
[----:B------:R-:W4:Y:S04]  /*6e80*/  LDS R41, [R46+0x1c] ;  /* 0x00001c002e297984 */ /* 0x000f280000000800 */
[----:B------:R-:W4:Y:S04]  /*6e90*/  LDS R43, [R46+0x20] ;  /* 0x000020002e2b7984 */ /* 0x000f280000000800 */
[----:B------:R-:W4:Y:S01]  /*6ea0*/  LDS R48, [R47] ;  /* 0x000000002f307984 */ /* 0x000f220000000800 */
[----:B0-----:R-:W-:-:S03]  /*6eb0*/  FFMA R19, R3, R19, R34 ;  /* 0x0000001303137223 */ /* 0x001fc60000000022 */
[----:B------:R-:W0:Y:S01]  /*6ec0*/  LDS R49, [R47+0x4] ;  /* 0x000004002f317984 */ /* 0x000e220000000800 */
[----:B-1----:R-:W-:-:S03]  /*6ed0*/  FFMA R19, R2, R21, R19 ;  /* 0x0000001502137223 */ /* 0x002fc60000000013 */
[----:B------:R-:W1:Y:S01]  /*6ee0*/  LDS R21, [R47+0x8] ;  /* 0x000008002f157984 */ /* 0x000e620000000800 */
[----:B--2---:R-:W-:-:S03]  /*6ef0*/  FFMA R19, R16, R23, R19 ;  /* 0x0000001710137223 */ /* 0x004fc60000000013 */
[----:B------:R-:W2:Y:S01]  /*6f00*/  LDS R23, [R47+0xc] ;  /* 0x00000c002f177984 */ /* 0x000ea20000000800 */
[----:B---3--:R-:W-:-:S03]  /*6f10*/  FFMA R19, R18, R25, R19 ;  /* 0x0000001912137223 */ /* 0x008fc60000000013 */
[----:B------:R-:W3:Y:S01]  /*6f20*/  LDS R25, [R47+0x10] ;  /* 0x000010002f197984 */ /* 0x000ee20000000800 */
[----:B----4-:R-:W-:-:S03]  /*6f30*/  FFMA R19, R20, R27, R19 ;  /* 0x0000001b14137223 */ /* 0x010fc60000000013 */
[----:B------:R-:W4:Y:S01]  /*6f40*/  LDS R27, [R47+0x14] ;  /* 0x000014002f1b7984 */ /* 0x000f220000000800 */
[----:B------:R-:W-:-:S03]  /*6f50*/  FFMA R19, R22, R33, R19 ;  /* 0x0000002116137223 */ /* 0x000fc60000000013 */
[----:B------:R-:W4:Y:S01]  /*6f60*/  LDS R33, [R47+0x18] ;  /* 0x000018002f217984 */ /* 0x000f220000000800 */
[----:B------:R-:W-:-:S03]  /*6f70*/  FFMA R19, R24, R36, R19 ;  /* 0x0000002418137223 */ /* 0x000fc60000000013 */
[----:B------:R-:W4:Y:S01]  /*6f80*/  LDS R36, [R47+0x1c] ;  /* 0x00001c002f247984 */ /* 0x000f220000000800 */
[----:B------:R-:W-:-:S03]  /*6f90*/  FFMA R19, R26, R41, R19 ;  /* 0x000000291a137223 */ /* 0x000fc60000000013 */
[----:B------:R1:W4:Y:S01]  /*6fa0*/  LDS R41, [R47+0x20] ;  /* 0x000020002f297984 */ /* 0x0003220000000800 */
[----:B------:R-:W-:-:S03]  /*6fb0*/  FFMA R34, R32, R43, R19 ;  /* 0x0000002b20227223 */ /* 0x000fc60000000013 */
[----:B------:R-:W4:Y:S01]  /*6fc0*/  LDS R19, [R44] ;  /* 0x000000002c137984 */ /* 0x000f220000000800 */
[----:B------:R-:W-:Y:S01]  /*6fd0*/  FFMA R17, R3, R48, R34 ;  /* 0x0000003003117223 */ /* 0x000fe20000000022 */
[----:B------:R-:W-:Y:S02]  /*6fe0*/  VIADD R34, R0, 0x4 ;  /* 0x0000000400227836 */ /* 0x000fe40000000000 */
[----:B------:R-:W4:Y:S01]  /*6ff0*/  LDS R43, [R44+0x4] ;  /* 0x000004002c2b7984 */ /* 0x000f220000000800 */
[----:B0-----:R-:W-:-:S03]  /*7000*/  FFMA R17, R2, R49, R17 ;  /* 0x0000003102117223 */ /* 0x001fc60000000011 */
[----:B------:R-:W0:Y:S01]  /*7010*/  LDS R48, [R44+0x8] ;  /* 0x000008002c307984 */ /* 0x000e220000000800 */
[----:B------:R-:W-:Y:S01]  /*7020*/  LEA R46, R34, R15, 0x2 ;  /* 0x0000000f222e7211 */ /* 0x000fe200078e10ff */
[----:B-1----:R-:W-:Y:S02]  /*7030*/  FFMA R17, R16, R21, R17 ;  /* 0x0000001510117223 */ /* 0x002fe40000000011 */
[----:B------:R-:W1:Y:S03]  /*7040*/  LDS R21, [R44+0xc] ;  /* 0x00000c002c157984 */ /* 0x000e660000000800 */
[----:B------:R-:W1:Y:S01]  /*7050*/  LDC.64 R46, c[0x3][R46] ;  /* 0x00c000002e2e7b82 */ /* 0x000e620000000a00 */
[----:B--2---:R-:W-:Y:S02]  /*7060*/  FFMA R17, R18, R23, R17 ;  /* 0x0000001712117223 */ /* 0x004fe40000000011 */
[----:B------:R-:W2:Y:S02]  /*7070*/  LDS R23, [R44+0x10] ;  /* 0x000010002c177984 */ /* 0x000ea40000000800 */
[----:B---3--:R-:W-:-:S02]  /*7080*/  FFMA R17, R20, R25, R17 ;  /* 0x0000001914117223 */ /* 0x008fc40000000011 */
[----:B------:R-:W3:Y:S02]  /*7090*/  LDS R25, [R44+0x14] ;  /* 0x000014002c197984 */ /* 0x000ee40000000800 */
[----:B----4-:R-:W-:Y:S02]  /*70a0*/  FFMA R17, R22, R27, R17 ;  /* 0x0000001b16117223 */ /* 0x010fe40000000011 */
[----:B------:R-:W4:Y:S02]  /*70b0*/  LDS R27, [R44+0x18] ;  /* 0x000018002c1b7984 */ /* 0x000f240000000800 */
[----:B------:R-:W-:Y:S02]  /*70c0*/  FFMA R17, R24, R33, R17 ;  /* 0x0000002118117223 */ /* 0x000fe40000000011 */
[----:B------:R-:W4:Y:S02]  /*70d0*/  LDS R33, [R44+0x1c] ;  /* 0x00001c002c217984 */ /* 0x000f240000000800 */
[----:B------:R-:W-:-:S02]  /*70e0*/  FFMA R17, R26, R36, R17 ;  /* 0x000000241a117223 */ /* 0x000fc40000000011 */
[----:B------:R-:W4:Y:S02]  /*70f0*/  LDS R36, [R44+0x20] ;  /* 0x000020002c247984 */ /* 0x000f240000000800 */
[----:B------:R-:W-:Y:S02]  /*7100*/  FFMA R34, R32, R41, R17 ;  /* 0x0000002920227223 */ /* 0x000fe40000000011 */
[----:B------:R-:W4:Y:S02]  /*7110*/  LDS R17, [R45] ;  /* 0x000000002d117984 */ /* 0x000f240000000800 */
[----:B------:R-:W-:Y:S02]  /*7120*/  FFMA R19, R3, R19, R34 ;  /* 0x0000001303137223 */ /* 0x000fe40000000022 */
[----:B------:R-:W4:Y:S02]  /*7130*/  LDS R34, [R45+0x4] ;  /* 0x000004002d227984 */ /* 0x000f240000000800 */
[----:B------:R-:W-:-:S02]  /*7140*/  FFMA R19, R2, R43, R19 ;  /* 0x0000002b02137223 */ /* 0x000fc40000000013 */
[----:B------:R-:W4:Y:S02]  /*7150*/  LDS R41, [R45+0x8] ;  /* 0x000008002d297984 */ /* 0x000f240000000800 */
[----:B0-----:R-:W-:Y:S02]  /*7160*/  FFMA R19, R16, R48, R19 ;  /* 0x0000003010137223 */ /* 0x001fe40000000013 */
[----:B------:R-:W0:Y:S02]  /*7170*/  LDS R43, [R45+0xc] ;  /* 0x00000c002d2b7984 */ /* 0x000e240000000800 */
[----:B-1----:R-:W-:Y:S02]  /*7180*/  FFMA R19, R18, R21, R19 ;  /* 0x0000001512137223 */ /* 0x002fe40000000013 */
[----:B------:R-:W1:Y:S02]  /*7190*/  LDS R21, [R45+0x10] ;  /* 0x000010002d157984 */ /* 0x000e640000000800 */
[----:B--2---:R-:W-:-:S02]  /*71a0*/  FFMA R19, R20, R23, R19 ;  /* 0x0000001714137223 */ /* 0x004fc40000000013 */
[----:B------:R-:W2:Y:S02]  /*71b0*/  LDS R23, [R45+0x14] ;  /* 0x000014002d177984 */ /* 0x000ea40000000800 */
[----:B---3--:R-:W-:Y:S01]  /*71c0*/  FFMA R19, R22, R25, R19 ;  /* 0x0000001916137223 */ /* 0x008fe20000000013 */
[--C-:B------:R-:W-:Y:S01]  /*71d0*/  IMAD R46, R46, 0x24, R7.reuse ;  /* 0x000000242e2e7824 */ /* 0x100fe200078e0207 */
[----:B------:R-:W3:Y:S01]  /*71e0*/  LDS R25, [R45+0x18] ;  /* 0x000018002d197984 */ /* 0x000ee20000000800 */
[----:B------:R-:W-:Y:S02]  /*71f0*/  IMAD R47, R47, 0x24, R7 ;  /* 0x000000242f2f7824 */ /* 0x000fe400078e0207 */
[----:B----4-:R-:W-:Y:S02]  /*7200*/  FFMA R19, R24, R27, R19 ;  /* 0x0000001b18137223 */ /* 0x010fe40000000013 */
[----:B------:R-:W4:Y:S02]  /*7210*/  LDS R27, [R45+0x1c] ;  /* 0x00001c002d1b7984 */ /* 0x000f240000000800 */
[----:B------:R-:W-:-:S02]  /*7220*/  FFMA R19, R26, R33, R19 ;  /* 0x000000211a137223 */ /* 0x000fc40000000013 */
[----:B------:R0:W4:Y:S02]  /*7230*/  LDS R33, [R45+0x20] ;  /* 0x000020002d217984 */ /* 0x0001240000000800 */
[----:B------:R-:W-:Y:S02]  /*7240*/  FFMA R36, R32, R36, R19 ;  /* 0x0000002420247223 */ /* 0x000fe40000000013 */
[----:B------:R-:W4:Y:S02]  /*7250*/  LDS R19, [R46] ;  /* 0x000000002e137984 */ /* 0x000f240000000800 */
[----:B------:R-:W-:Y:S02]  /*7260*/  FFMA R17, R3, R17, R36 ;  /* 0x0000001103117223 */ /* 0x000fe40000000024 */
[----:B------:R-:W4:Y:S02]  /*7270*/  LDS R36, [R46+0x4] ;  /* 0x000004002e247984 */ /* 0x000f240000000800 */
[----:B------:R-:W-:Y:S01]  /*7280*/  FFMA R17, R2, R34, R17 ;  /* 0x0000002202117223 */ /* 0x000fe20000000011 */
[----:B------:R-:W-:Y:S01]  /*7290*/  VIADD R34, R0, 0x6 ;  /* 0x0000000600227836 */ /* 0x000fe20000000000 */
[----:B------:R-:W4:Y:S02]  /*72a0*/  LDS R48, [R46+0x8] ;  /* 0x000008002e307984 */ /* 0x000f240000000800 */
[----:B------:R-:W-:Y:S01]  /*72b0*/  FFMA R17, R16, R41, R17 ;  /* 0x0000002910117223 */ /* 0x000fe20000000011 */
[----:B------:R-:W-:Y:S01]  /*72c0*/  IMAD R44, R34, 0x4, R15 ;  /* 0x00000004222c7824 */ /* 0x000fe200078e020f */
[----:B------:R-:W4:Y:S02]  /*72d0*/  LDS R41, [R46+0xc] ;  /* 0x00000c002e297984 */ /* 0x000f240000000800 */
[----:B0-----:R-:W-:-:S02]  /*72e0*/  FFMA R17, R18, R43, R17 ;  /* 0x0000002b12117223 */ /* 0x001fc40000000011 */
[----:B------:R-:W0:Y:S01]  /*72f0*/  LDS R43, [R46+0x10] ;  /* 0x000010002e2b7984 */ /* 0x000e220000000800 */
[----:B------:R-:W0:Y:S01]  /*7300*/  LDC.64 R44, c[0x3][R44] ;  /* 0x00c000002c2c7b82 */ /* 0x000e220000000a00 */
[----:B-1----:R-:W-:Y:S02]  /*7310*/  FFMA R17, R20, R21, R17 ;  /* 0x0000001514117223 */ /* 0x002fe40000000011 */
[----:B------:R-:W1:Y:S02]  /*7320*/  LDS R21, [R46+0x14] ;  /* 0x000014002e157984 */ /* 0x000e640000000800 */
[----:B--2---:R-:W-:Y:S02]  /*7330*/  FFMA R17, R22, R23, R17 ;  /* 0x0000001716117223 */ /* 0x004fe40000000011 */
[----:B------:R-:W2:Y:S02]  /*7340*/  LDS R23, [R46+0x18] ;  /* 0x000018002e177984 */ /* 0x000ea40000000800 */
[----:B---3--:R-:W-:-:S02]  /*7350*/  FFMA R17, R24, R25, R17 ;  /* 0x0000001918117223 */ /* 0x008fc40000000011 */
[----:B------:R-:W3:Y:S02]  /*7360*/  LDS R25, [R46+0x1c] ;  /* 0x00001c002e197984 */ /* 0x000ee40000000800 */
[----:B----4-:R-:W-:Y:S02]  /*7370*/  FFMA R17, R26, R27, R17 ;  /* 0x0000001b1a117223 */ /* 0x010fe40000000011 */
[----:B------:R4:W3:Y:S02]  /*7380*/  LDS R27, [R46+0x20] ;  /* 0x000020002e1b7984 */ /* 0x0008e40000000800 */
[----:B------:R-:W-:Y:S02]  /*7390*/  FFMA R34, R32, R33, R17 ;  /* 0x0000002120227223 */ /* 0x000fe40000000011 */
[----:B------:R-:W3:Y:S02]  /*73a0*/  LDS R17, [R47] ;  /* 0x000000002f117984 */ /* 0x000ee40000000800 */
[----:B------:R-:W-:-:S02]  /*73b0*/  FFMA R19, R3, R19, R34 ;  /* 0x0000001303137223 */ /* 0x000fc40000000022 */
[----:B------:R-:W3:Y:S01]  /*73c0*/  LDS R33, [R47+0x4] ;  /* 0x000004002f217984 */ /* 0x000ee20000000800 */
[----:B----4-:R-:W-:Y:S02]  /*73d0*/  VIADD R46, R0, 0x8 ;  /* 0x00000008002e7836 */ /* 0x010fe40000000000 */
[----:B------:R-:W-:Y:S01]  /*73e0*/  FFMA R19, R2, R36, R19 ;  /* 0x0000002402137223 */ /* 0x000fe20000000013 */
[----:B------:R-:W-:Y:S01]  /*73f0*/  IADD3 R0, PT, PT, R0, 0xa, RZ ;  /* 0x0000000a00007810 */ /* 0x000fe20007ffe0ff */
[----:B------:R-:W4:Y:S01]  /*7400*/  LDS R36, [R47+0x8] ;  /* 0x000008002f247984 */ /* 0x000f220000000800 */
[----:B------:R-:W-:Y:S02]  /*7410*/  IMAD R46, R46, 0x4, R15 ;  /* 0x000000042e2e7824 */ /* 0x000fe400078e020f */
[----:B------:R-:W-:Y:S01]  /*7420*/  FFMA R19, R16, R48, R19 ;  /* 0x0000003010137223 */ /* 0x000fe20000000013 */
[----:B------:R-:W-:Y:S01]  /*7430*/  ISETP.NE.AND P0, PT, R0, 0x14, PT ;  /* 0x000000140000780c */ /* 0x000fe20003f05270 */
[----:B------:R-:W4:Y:S02]  /*7440*/  LDS R48, [R47+0xc] ;  /* 0x00000c002f307984 */ /* 0x000f240000000800 */
[----:B------:R-:W-:-:S02]  /*7450*/  FFMA R19, R18, R41, R19 ;  /* 0x0000002912137223 */ /* 0x000fc40000000013 */
[----:B------:R-:W4:Y:S02]  /*7460*/  LDS R41, [R47+0x10] ;  /* 0x000010002f297984 */ /* 0x000f240000000800 */
[----:B0-----:R-:W-:Y:S02]  /*7470*/  FFMA R19, R20, R43, R19 ;  /* 0x0000002b14137223 */ /* 0x001fe40000000013 */
[----:B------:R-:W0:Y:S02]  /*7480*/  LDS R43, [R47+0x14] ;  /* 0x000014002f2b7984 */ /* 0x000e240000000800 */
[----:B-1----:R-:W-:Y:S02]  /*7490*/  FFMA R19, R22, R21, R19 ;  /* 0x0000001516137223 */ /* 0x002fe40000000013 */
[----:B------:R-:W1:Y:S01]  /*74a0*/  LDS R21, [R47+0x18] ;  /* 0x000018002f157984 */ /* 0x000e620000000800 */
[----:B------:R-:W-:Y:S02]  /*74b0*/  IMAD R44, R44, 0x24, R7 ;  /* 0x000000242c2c7824 */ /* 0x000fe400078e0207 */
[----:B--2---:R-:W-:Y:S01]  /*74c0*/  FFMA R19, R24, R23, R19 ;  /* 0x0000001718137223 */ /* 0x004fe20000000013 */
[----:B------:R-:W-:Y:S01]  /*74d0*/  IMAD R45, R45, 0x24, R7 ;  /* 0x000000242d2d7824 */ /* 0x000fe200078e0207 */
[----:B------:R-:W2:Y:S02]  /*74e0*/  LDS R23, [R47+0x1c] ;  /* 0x00001c002f177984 */ /* 0x000ea40000000800 */
[----:B---3--:R-:W-:-:S02]  /*74f0*/  FFMA R19, R26, R25, R19 ;  /* 0x000000191a137223 */ /* 0x008fc40000000013 */
[----:B------:R3:W2:Y:S02]  /*7500*/  LDS R25, [R47+0x20] ;  /* 0x000020002f197984 */ /* 0x0006a40000000800 */
[----:B------:R-:W-:Y:S02]  /*7510*/  FFMA R34, R32, R27, R19 ;  /* 0x0000001b20227223 */ /* 0x000fe40000000013 */
[----:B------:R-:W2:Y:S02]  /*7520*/  LDS R19, [R44] ;  /* 0x000000002c137984 */ /* 0x000ea40000000800 */
[----:B------:R-:W-:Y:S02]  /*7530*/  FFMA R17, R3, R17, R34 ;  /* 0x0000001103117223 */ /* 0x000fe40000000022 */
[----:B------:R-:W2:Y:S01]  /*7540*/  LDS R27, [R44+0x4] ;  /* 0x000004002c1b7984 */ /* 0x000ea20000000800 */
[----:B---3--:R-:W3:Y:S01]  /*7550*/  LDC.64 R46, c[0x3][R46] ;  /* 0x00c000002e2e7b82 */ /* 0x008ee20000000a00 */
[----:B------:R-:W-:-:S02]  /*7560*/  FFMA R17, R2, R33, R17 ;  /* 0x0000002102117223 */ /* 0x000fc40000000011 */
[----:B------:R-:W3:Y:S02]  /*7570*/  LDS R33, [R44+0x8] ;  /* 0x000008002c217984 */ /* 0x000ee40000000800 */
[----:B----4-:R-:W-:Y:S02]  /*7580*/  FFMA R17, R16, R36, R17 ;  /* 0x0000002410117223 */ /* 0x010fe40000000011 */
[----:B------:R-:W4:Y:S02]  /*7590*/  LDS R36, [R44+0xc] ;  /* 0x00000c002c247984 */ /* 0x000f240000000800 */
[----:B------:R-:W-:Y:S02]  /*75a0*/  FFMA R17, R18, R48, R17 ;  /* 0x0000003012117223 */ /* 0x000fe40000000011 */
[----:B------:R-:W4:Y:S02]  /*75b0*/  LDS R48, [R44+0x10] ;  /* 0x000010002c307984 */ /* 0x000f240000000800 */
[----:B------:R-:W-:-:S02]  /*75c0*/  FFMA R17, R20, R41, R17 ;  /* 0x0000002914117223 */ /* 0x000fc40000000011 */
[----:B------:R-:W4:Y:S02]  /*75d0*/  LDS R41, [R44+0x14] ;  /* 0x000014002c297984 */ /* 0x000f240000000800 */
[----:B0-----:R-:W-:Y:S02]  /*75e0*/  FFMA R17, R22, R43, R17 ;  /* 0x0000002b16117223 */ /* 0x001fe40000000011 */
[----:B------:R-:W0:Y:S02]  /*75f0*/  LDS R43, [R44+0x18] ;  /* 0x000018002c2b7984 */ /* 0x000e240000000800 */
[----:B-1----:R-:W-:Y:S02]  /*7600*/  FFMA R17, R24, R21, R17 ;  /* 0x0000001518117223 */ /* 0x002fe40000000011 */
[----:B------:R-:W-:Y:S02]  /*7610*/  LDS R49, [R45+0x10] ;  /* 0x000010002d317984 */ /* 0x000fe40000000800 */
[----:B--2---:R-:W-:-:S02]  /*7620*/  FFMA R17, R26, R23, R17 ;  /* 0x000000171a117223 */ /* 0x004fc40000000011 */
[----:B------:R-:W1:Y:S02]  /*7630*/  LDS R21, [R44+0x1c] ;  /* 0x00001c002c157984 */ /* 0x000e640000000800 */
[----:B------:R-:W-:Y:S02]  /*7640*/  FFMA R34, R32, R25, R17 ;  /* 0x0000001920227223 */ /* 0x000fe40000000011 */
[----:B------:R-:W2:Y:S02]  /*7650*/  LDS R23, [R44+0x20] ;  /* 0x000020002c177984 */ /* 0x000ea40000000800 */
[----:B------:R-:W-:Y:S02]  /*7660*/  FFMA R19, R3, R19, R34 ;  /* 0x0000001303137223 */ /* 0x000fe40000000022 */
[----:B------:R-:W2:Y:S02]  /*7670*/  LDS R17, [R45] ;  /* 0x000000002d117984 */ /* 0x000ea40000000800 */
[----:B------:R-:W-:-:S02]  /*7680*/  FFMA R19, R2, R27, R19 ;  /* 0x0000001b02137223 */ /* 0x000fc40000000013 */
[----:B------:R-:W2:Y:S02]  /*7690*/  LDS R25, [R45+0x4] ;  /* 0x000004002d197984 */ /* 0x000ea40000000800 */
[----:B---3--:R-:W-:Y:S02]  /*76a0*/  FFMA R19, R16, R33, R19 ;  /* 0x0000002110137223 */ /* 0x008fe40000000013 */
[----:B------:R-:W3:Y:S02]  /*76b0*/  LDS R27, [R45+0x8] ;  /* 0x000008002d1b7984 */ /* 0x000ee40000000800 */
[----:B----4-:R-:W-:Y:S02]  /*76c0*/  FFMA R19, R18, R36, R19 ;  /* 0x0000002412137223 */ /* 0x010fe40000000013 */
[----:B------:R-:W4:Y:S01]  /*76d0*/  LDS R33, [R45+0xc] ;  /* 0x00000c002d217984 */ /* 0x000f220000000800 */
[----:B------:R-:W-:Y:S02]  /*76e0*/  IMAD R46, R46, 0x24, R7 ;  /* 0x000000242e2e7824 */ /* 0x000fe400078e0207 */
[----:B------:R-:W-:Y:S01]  /*76f0*/  FFMA R19, R20, R48, R19 ;  /* 0x0000003014137223 */ /* 0x000fe20000000013 */
[----:B------:R-:W4:Y:S01]  /*7700*/  LDS R44, [R45+0x14] ;  /* 0x000014002d2c7984 */ /* 0x000f220000000800 */
[----:B------:R-:W-:-:S02]  /*7710*/  IMAD R47, R47, 0x24, R7 ;  /* 0x000000242f2f7824 */ /* 0x000fc400078e0207 */
[----:B------:R-:W-:Y:S01]  /*7720*/  FFMA R19, R22, R41, R19 ;  /* 0x0000002916137223 */ /* 0x000fe20000000013 */
[----:B------:R-:W-:Y:S03]  /*7730*/  LDS R48, [R45+0x20] ;  /* 0x000020002d307984 */ /* 0x000fe60000000800 */
[----:B0-----:R-:W-:Y:S01]  /*7740*/  FFMA R19, R24, R43, R19 ;  /* 0x0000002b18137223 */ /* 0x001fe20000000013 */
[----:B------:R-:W0:Y:S04]  /*7750*/  LDS R41, [R45+0x18] ;  /* 0x000018002d297984 */ /* 0x000e280000000800 */
[----:B------:R-:W0:Y:S01]  /*7760*/  LDS R43, [R45+0x1c] ;  /* 0x00001c002d2b7984 */ /* 0x000e220000000800 */
[----:B-1----:R-:W-:-:S03]  /*7770*/  FFMA R19, R26, R21, R19 ;  /* 0x000000151a137223 */ /* 0x002fc60000000013 */
[----:B------:R-:W1:Y:S01]  /*7780*/  LDS R34, [R46] ;  /* 0x000000002e227984 */ /* 0x000e620000000800 */
[----:B--2---:R-:W-:-:S03]  /*7790*/  FFMA R36, R32, R23, R19 ;  /* 0x0000001720247223 */ /* 0x004fc60000000013 */
[----:B------:R-:W-:Y:S01]  /*77a0*/  LDS R21, [R46+0x8] ;  /* 0x000008002e157984 */ /* 0x000fe20000000800 */
[----:B------:R-:W-:-:S03]  /*77b0*/  FFMA R17, R3, R17, R36 ;  /* 0x0000001103117223 */ /* 0x000fc60000000024 */
[----:B------:R-:W2:Y:S01]  /*77c0*/  LDS R19, [R46+0x4] ;  /* 0x000004002e137984 */ /* 0x000ea20000000800 */
[----:B------:R-:W-:-:S03]  /*77d0*/  FFMA R17, R2, R25, R17 ;  /* 0x0000001902117223 */ /* 0x000fc60000000011 */
        /* <DEDUP_REMOVED lines=9> */
[----:B0-----:R-:W-:-:S03]  /*7870*/  FFMA R17, R24, R41, R17 ;  /* 0x0000002918117223 */ /* 0x001fc60000000011 */
[----:B------:R-:W-:Y:S01]  /*7880*/  LDS R44, [R47+0x4] ;  /* 0x000004002f2c7984 */ /* 0x000fe20000000800 */
[----:B------:R-:W-:-:S03]  /*7890*/  FFMA R17, R26, R43, R17 ;  /* 0x0000002b1a117223 */ /* 0x000fc60000000011 */
[----:B------:R-:W0:Y:S01]  /*78a0*/  LDS R41, [R46+0x20] ;  /* 0x000020002e297984 */ /* 0x000e220000000800 */
[----:B------:R-:W-:-:S03]  /*78b0*/  FFMA R48, R32, R48, R17 ;  /* 0x0000003020307223 */ /* 0x000fc60000000011 */
[----:B------:R-:W0:Y:S01]  /*78c0*/  LDS R43, [R47] ;  /* 0x000000002f2b7984 */ /* 0x000e220000000800 */
[----:B-1----:R-:W-:-:S04]  /*78d0*/  FFMA R17, R3, R34, R48 ;  /* 0x0000002203117223 */ /* 0x002fc80000000030 */
[----:B--2---:R-:W-:Y:S02]  /*78e0*/  FFMA R17, R2, R19, R17 ;  /* 0x0000001302117223 */ /* 0x004fe40000000011 */
[----:B------:R-:W1:Y:S02]  /*78f0*/  LDS R19, [R47+0x8] ;  /* 0x000008002f137984 */ /* 0x000e640000000800 */
[----:B------:R-:W-:Y:S02]  /*7900*/  FFMA R17, R16, R21, R17 ;  /* 0x0000001510117223 */ /* 0x000fe40000000011 */
[----:B------:R-:W2:Y:S02]  /*7910*/  LDS R21, [R47+0xc] ;  /* 0x00000c002f157984 */ /* 0x000ea40000000800 */
[----:B------:R-:W-:Y:S02]  /*7920*/  FFMA R17, R18, R23, R17 ;  /* 0x0000001712117223 */ /* 0x000fe40000000011 */
        /* <DEDUP_REMOVED lines=9> */
[----:B0-----:R-:W-:-:S04]  /*79c0*/  FFMA R34, R32, R41, R17 ;  /* 0x0000002920227223 */ /* 0x001fc80000000011 */
[----:B------:R-:W-:-:S04]  /*79d0*/  FFMA R43, R3, R43, R34 ;  /* 0x0000002b032b7223 */ /* 0x000fc80000000022 */
[----:B------:R-:W-:-:S04]  /*79e0*/  FFMA R43, R2, R44, R43 ;  /* 0x0000002c022b7223 */ /* 0x000fc8000000002b */
[----:B-1----:R-:W-:-:S04]  /*79f0*/  FFMA R19, R16, R19, R43 ;  /* 0x0000001310137223 */ /* 0x002fc8000000002b */
[----:B--2---:R-:W-:-:S04]  /*7a00*/  FFMA R19, R18, R21, R19 ;  /* 0x0000001512137223 */ /* 0x004fc80000000013 */
[----:B------:R-:W-:-:S04]  /*7a10*/  FFMA R19, R20, R23, R19 ;  /* 0x0000001714137223 */ /* 0x000fc80000000013 */
[----:B---3--:R-:W-:-:S04]  /*7a20*/  FFMA R19, R22, R25, R19 ;  /* 0x0000001916137223 */ /* 0x008fc80000000013 */
[----:B----4-:R-:W-:-:S04]  /*7a30*/  FFMA R19, R24, R27, R19 ;  /* 0x0000001b18137223 */ /* 0x010fc80000000013 */
[----:B------:R-:W-:-:S04]  /*7a40*/  FFMA R19, R26, R33, R19 ;  /* 0x000000211a137223 */ /* 0x000fc80000000013 */
[----:B------:R-:W-:Y:S01]  /*7a50*/  FFMA R34, R32, R36, R19 ;  /* 0x0000002420227223 */ /* 0x000fe20000000013 */
[----:B------:R-:W-:Y:S06]  /*7a60*/  @P0 BRA `(.L_x_444) ;  /* 0xfffffff000c40947 */ /* 0x000fec000383ffff */
        /* <DEDUP_REMOVED lines=15> */
.L_x_446:
[----:B------:R-:W-:Y:S05]  /*7b60*/  BSYNC.RECONVERGENT B3 ;  /* 0x0000000000037941 */ /* 0x000fea0003800200 */
.L_x_445:
[----:B------:R-:W-:Y:S01]  /*7b70*/  IMAD.MOV.U32 R3, RZ, RZ, 0x3ee90570 ;  /* 0x3ee90570ff037424 */ /* 0x000fe200078e00ff */
[----:B------:R-:W0:Y:S01]  /*7b80*/  FCHK P0, R13, 2.1972246170043945312 ;  /* 0x400c9f540d007902 */ /* 0x000e220000000000 */
[----:B------:R-:W-:Y:S01]  /*7b90*/  IMAD.MOV.U32 R0, RZ, RZ, 0x400c9f54 ;  /* 0x400c9f54ff007424 */ /* 0x000fe200078e00ff */
[----:B------:R-:W-:Y:S03]  /*7ba0*/  BSSY.RECONVERGENT B3, `(.L_x_447) ;  /* 0x000000c000037945 */ /* 0x000fe60003800200 */
[----:B------:R-:W-:-:S04]  /*7bb0*/  FFMA R0, R3, -R0, 1 ;  /* 0x3f80000003007423 */ /* 0x000fc80000000800 */
[----:B------:R-:W-:-:S04]  /*7bc0*/  FFMA R0, R0, R3, 0.45511960983276367188 ;  /* 0x3ee9057000007423 */ /* 0x000fc80000000003 */
[----:B------:R-:W-:-:S04]  /*7bd0*/  FFMA R2, R0, R13, RZ ;  /* 0x0000000d00027223 */ /* 0x000fc800000000ff */
[----:B------:R-:W-:-:S04]  /*7be0*/  FFMA R3, R2, -2.1972246170043945312, R13 ;  /* 0xc00c9f5402037823 */ /* 0x000fc8000000000d */
[----:B------:R-:W-:Y:S01]  /*7bf0*/  FFMA R0, R0, R3, R2 ;  /* 0x0000000300007223 */ /* 0x000fe20000000002 */
[----:B0-----:R-:W-:Y:S06]  /*7c00*/  @!P0 BRA `(.L_x_448) ;  /* 0x0000000000148947 */ /* 0x001fec0003800000 */
[----:B------:R-:W-:Y:S01]  /*7c10*/  IMAD.MOV.U32 R3, RZ, RZ, R13 ;  /* 0x000000ffff037224 */ /* 0x000fe200078e000d */
[----:B------:R-:W-:Y:S01]  /*7c20*/  MOV R32, 0x7c50 ;  /* 0x00007c5000207802 */ /* 0x000fe20000000f00 */
[----:B------:R-:W-:-:S07]  /*7c30*/  IMAD.MOV.U32 R2, RZ, RZ, 0x400c9f54 ;  /* 0x400c9f54ff027424 */ /* 0x000fce00078e00ff */
[----:B-----5:R-:W-:Y:S05]  /*7c40*/  CALL.REL.NOINC `($__internal_5_$__cuda_sm3x_div_rn_noftz_f32_slowpath) ;  /* 0x000000bc00747944 */ /* 0x020fea0003c00000 */
[----:B------:R-:W-:-:S07]  /*7c50*/  MOV R0, R33 ;  /* 0x0000002100007202 */ /* 0x000fce0000000f00 */
.L_x_448:
[----:B------:R-:W-:Y:S05]  /*7c60*/  BSYNC.RECONVERGENT B3 ;  /* 0x0000000000037941 */ /* 0x000fea0003800200 */
.L_x_447:
[----:B------:R-:W-:Y:S01]  /*7c70*/  FMUL R11, R11, R13 ;  /* 0x0000000d0b0b7220 */ /* 0x000fe20000400000 */
[C---:B------:R-:W-:Y:S01]  /*7c80*/  ISETP.GE.U32.AND P0, PT, R10.reuse, 0x31, PT ;  /* 0x000000310a00780c */ /* 0x040fe20003f06070 */
[----:B------:R-:W-:Y:S02]  /*7c90*/  VIADD R10, R10, 0x20 ;  /* 0x000000200a0a7836 */ /* 0x000fe40000000000 */
[----:B------:R-:W-:Y:S01]  /*7ca0*/  FADD R12, R13, R12 ;  /* 0x0000000c0d0c7221 */ /* 0x000fe20000000000 */
[----:B------:R-:W-:-:S04]  /*7cb0*/  FMUL R11, R11, 0.40000000596046447754 ;  /* 0x3ecccccd0b0b7820 */ /* 0x000fc80000400000 */
[----:B------:R-:W-:-:S04]  /*7cc0*/  FFMA R0, R0, 0.30000001192092895508, R11 ;  /* 0x3e99999a00007823 */ /* 0x000fc8000000000b */
[----:B------:R-:W-:-:S04]  /*7cd0*/  FFMA R15, R15, 0.30000001192092895508, R0 ;  /* 0x3e99999a0f0f7823 */ /* 0x000fc80000000000 */
[----:B------:R-:W-:Y:S01]  /*7ce0*/  FADD R14, R15, R14 ;  /* 0x0000000e0f0e7221 */ /* 0x000fe20000000000 */
[----:B------:R-:W-:Y:S06]  /*7cf0*/  @!P0 BRA `(.L_x_449) ;  /* 0xffffffe000388947 */ /* 0x000fec000383ffff */
[----:B------:R-:W-:Y:S05]  /*7d00*/  BSYNC.RECONVERGENT B2 ;  /* 0x0000000000027941 */ /* 0x000fea0003800200 */
.L_x_425:
[----:B------:R-:W-:-:S13]  /*7d10*/  ISETP.GE.U32.AND P0, PT, R8, 0x2, PT ;  /* 0x000000020800780c */ /* 0x000fda0003f06070 */
[----:B------:R-:W-:Y:S05]  /*7d20*/  @!P0 BRA `(.L_x_450) ;  /* 0x0000000800088947 */ /* 0x000fea0003800000 */
[----:B------:R-:W-:-:S13]  /*7d30*/  ISETP.NE.AND P1, PT, R9, -0x1, PT ;  /* 0xffffffff0900780c */ /* 0x000fda0003f25270 */
.L_x_459:
[----:B------:R-:W-:Y:S01]  /*7d40*/  SHF.R.U32.HI R19, RZ, 0x1, R8 ;  /* 0x00000001ff137819 */ /* 0x000fe20000011608 */
[----:B------:R-:W-:Y:S06]  /*7d50*/  @P1 BRA `(.L_x_451) ;  /* 0x0000000000081947 */ /* 0x000fec0003800000 */
[----:B------:R2:W3:Y:S01]  /*7d60*/  SHFL.DOWN PT, R3, R14, R19, 0x1f ;  /* 0x08001f130e037589 */ /* 0x0004e200000e0000 */
[----:B------:R-:W-:Y:S05]  /*7d70*/  BRA `(.L_x_452) ;  /* 0x0000000000e87947 */ /* 0x000fea0003800000 */
.L_x_451:
[----:B------:R-:W0:Y:S01]  /*7d80*/  S2R R3, SR_LANEID ;  /* 0x0000000000037919 */ /* 0x000e220000000000 */
[----:B------:R-:W-:Y:S01]  /*7d90*/  VIADD R0, R19, 0x1 ;  /* 0x0000000113007836 */ /* 0x000fe20000000000 */
[----:B------:R-:W-:Y:S01]  /*7da0*/  PLOP3.LUT P0, PT, PT, PT, PT, 0x8, 0x80 ;  /* 0x000000000080781c */ /* 0x000fe20003f0e170 */
[----:B------:R-:W-:-:S03]  /*7db0*/  IMAD.MOV.U32 R2, RZ, RZ, R9 ;  /* 0x000000ffff027224 */ /* 0x000fc600078e0009 */
[----:B------:R-:W-:Y:S01]  /*7dc0*/  ISETP.EQ.AND P1, PT, R0, RZ, PT ;  /* 0x000000ff0000720c */ /* 0x000fe20003f22270 */
[----:B0-----:R-:W-:-:S12]  /*7dd0*/  IMAD.MOV.U32 R10, RZ, RZ, R3 ;  /* 0x000000ffff0a7224 */ /* 0x001fd800078e0003 */
[----:B------:R-:W-:Y:S05]  /*7de0*/  @P1 BRA `(.L_x_453) ;  /* 0x00000000001c1947 */ /* 0x000fea0003800000 */
[----:B------:R-:W-:-:S13]  /*7df0*/  ISETP.GT.AND P1, PT, R0, RZ, PT ;  /* 0x000000ff0000720c */ /* 0x000fda0003f24270 */
[----:B------:R-:W-:Y:S05]  /*7e00*/  @P1 BRA `(.L_x_454) ;  /* 0x0000000000241947 */ /* 0x000fea0003800000 */
[----:B------:R-:W0:Y:S01]  /*7e10*/  BREV R2, R2 ;  /* 0x0000000200027301 */ /* 0x000e220000000000 */
[----:B------:R-:W-:Y:S02]  /*7e20*/  PLOP3.LUT P0, PT, PT, PT, PT, 0x80, 0x8 ;  /* 0x000000000008781c */ /* 0x000fe40003f0f070 */
[----:B------:R-:W-:Y:S02]  /*7e30*/  IADD3 R10, PT, PT, -R10, 0x1f, RZ ;  /* 0x0000001f0a0a7810 */ /* 0x000fe40007ffe1ff */
[----:B------:R-:W-:Y:S01]  /*7e40*/  IADD3 R0, PT, PT, -R0, RZ, RZ ;  /* 0x000000ff00007210 */ /* 0x000fe20007ffe1ff */
[----:B------:R-:W-:Y:S08]  /*7e50*/  BRA `(.L_x_454) ;  /* 0x0000000000107947 */ /* 0x000ff00003800000 */
.L_x_453:
[----:B------:R-:W-:Y:S02]  /*7e60*/  IMAD.MOV.U32 R11, RZ, RZ, 0x1 ;  /* 0x00000001ff0b7424 */ /* 0x000fe400078e00ff */
[----:B------:R-:W-:-:S03]  /*7e70*/  IMAD.MOV.U32 R0, RZ, RZ, 0x1 ;  /* 0x00000001ff007424 */ /* 0x000fc600078e00ff */
[----:B------:R-:W-:-:S04]  /*7e80*/  SHF.L.U32 R11, R11, R10, RZ ;  /* 0x0000000a0b0b7219 */ /* 0x000fc800000006ff */
[----:B------:R-:W-:-:S07]  /*7e90*/  LOP3.LUT R2, R2, R11, RZ, 0xc0, !PT ;  /* 0x0000000b02027212 */ /* 0x000fce00078ec0ff */
.L_x_454:
[----:B------:R-:W-:-:S05]  /*7ea0*/  IMAD.MOV.U32 R11, RZ, RZ, -0x1 ;  /* 0xffffffffff0b7424 */ /* 0x000fca00078e00ff */
[----:B------:R-:W-:-:S04]  /*7eb0*/  SHF.L.U32 R11, R11, R10, RZ ;  /* 0x0000000a0b0b7219 */ /* 0x000fc800000006ff */
[----:B0-----:R-:W-:-:S04]  /*7ec0*/  LOP3.LUT R11, R2, R11, RZ, 0xc0, !PT ;  /* 0x0000000b020b7212 */ /* 0x001fc800078ec0ff */
[----:B------:R-:W-:Y:S01]  /*7ed0*/  PRMT R2, R11, 0x7710, RZ ;  /* 0x000077100b027816 */ /* 0x000fe200000000ff */
[----:B------:R-:W-:Y:S08]  /*7ee0*/  POPC R13, R11 ;  /* 0x0000000b000d7309 */ /* 0x000ff00000000000 */
[----:B------:R-:W0:Y:S02]  /*7ef0*/  POPC R15, R2 ;  /* 0x00000002000f7309 */ /* 0x000e240000000000 */
[----:B0-----:R-:W-:Y:S01]  /*7f00*/  ISETP.LT.U32.AND P1, PT, R15, R0, PT ;  /* 0x000000000f00720c */ /* 0x001fe20003f21070 */
[----:B------:R-:W-:-:S05]  /*7f10*/  IMAD.IADD R15, R0, 0x1, -R15 ;  /* 0x00000001000f7824 */ /* 0x000fca00078e0a0f */
[----:B------:R-:W-:-:S07]  /*7f20*/  SEL R15, R15, R0, P1 ;  /* 0x000000000f0f7207 */ /* 0x000fce0000800000 */
[----:B------:R-:W-:-:S04]  /*7f30*/  @P1 SHF.R.U32.HI R11, RZ, 0x10, R11 ;  /* 0x00000010ff0b1819 */ /* 0x000fc8000001160b */
[----:B------:R-:W-:-:S06]  /*7f40*/  PRMT R10, R11, 0x7770, RZ ;  /* 0x000077700b0a7816 */ /* 0x000fcc00000000ff */
[----:B------:R-:W0:Y:S02]  /*7f50*/  POPC R10, R10 ;  /* 0x0000000a000a7309 */ /* 0x000e240000000000 */
[----:B0-----:R-:W-:-:S13]  /*7f60*/  ISETP.LT.U32.AND P2, PT, R10, R15, PT ;  /* 0x0000000f0a00720c */ /* 0x001fda0003f41070 */
[----:B------:R-:W-:Y:S02]  /*7f70*/  @P2 SHF.R.U32.HI R11, RZ, 0x8, R11 ;  /* 0x00000008ff0b2819 */ /* 0x000fe4000001160b */
[----:B------:R-:W-:Y:S02]  /*7f80*/  @P2 IADD3 R15, PT, PT, R15, -R10, RZ ;  /* 0x8000000a0f0f2210 */ /* 0x000fe40007ffe0ff */
[----:B------:R-:W-:-:S06]  /*7f90*/  SGXT.U32 R16, R11, 0x4 ;  /* 0x000000040b10781a */ /* 0x000fcc0000000000 */
[----:B------:R-:W0:Y:S02]  /*7fa0*/  POPC R16, R16 ;  /* 0x0000001000107309 */ /* 0x000e240000000000 */
[----:B0-----:R-:W-:-:S13]  /*7fb0*/  ISETP.LT.U32.AND P3, PT, R16, R15, PT ;  /* 0x0000000f1000720c */ /* 0x001fda0003f61070 */
        /* <DEDUP_REMOVED lines=10> */
[----:B------:R-:W-:-:S03]  /*8060*/  SGXT.U32 R10, R11, 0x1 ;  /* 0x000000010b0a781a */ /* 0x000fc60000000000 */
[----:B------:R-:W-:Y:S01]  /*8070*/  @P2 VIADD R2, R2, 0x8 ;  /* 0x0000000802022836 */ /* 0x000fe20000000000 */
[----:B------:R-:W-:-:S04]  /*8080*/  ISETP.LT.U32.AND P1, PT, R10, R15, PT ;  /* 0x0000000f0a00720c */ /* 0x000fc80003f21070 */
[----:B------:R-:W-:-:S05]  /*8090*/  @P3 IADD3 R2, PT, PT, R2, 0x4, RZ ;  /* 0x0000000402023810 */ /* 0x000fca0007ffe0ff */
[----:B------:R-:W-:-:S04]  /*80a0*/  @P4 VIADD R2, R2, 0x2 ;  /* 0x0000000202024836 */ /* 0x000fc80000000000 */
[----:B------:R-:W-:Y:S01]  /*80b0*/  @P1 VIADD R2, R2, 0x1 ;  /* 0x0000000102021836 */ /* 0x000fe20000000000 */
[----:B------:R-:W-:-:S04]  /*80c0*/  ISETP.LT.AND P1, PT, R13, R0, PT ;  /* 0x000000000d00720c */ /* 0x000fc80003f21270 */
[----:B------:R-:W-:-:S04]  /*80d0*/  @P0 IADD3 R2, PT, PT, -R2, 0x1f, RZ ;  /* 0x0000001f02020810 */ /* 0x000fc80007ffe1ff */
[----:B------:R-:W-:-:S04]  /*80e0*/  SEL R0, R2, 0xffffffff, !P1 ;  /* 0xffffffff02007807 */ /* 0x000fc80004800000 */
[----:B------:R-:W-:-:S04]  /*80f0*/  ISETP.GT.U32.AND P0, PT, R0, 0x1f, PT ;  /* 0x0000001f0000780c */ /* 0x000fc80003f04070 */
[----:B------:R-:W-:-:S05]  /*8100*/  SEL R0, R3, R0, P0 ;  /* 0x0000000003007207 */ /* 0x000fca0000000000 */
[----:B------:R0:W1:Y:S04]  /*8110*/  SHFL.IDX PT, R3, R14, R0, 0x1f ;  /* 0x00001f000e037589 */ /* 0x00006800000e0000 */
.L_x_452:
[----:B------:R-:W-:Y:S01]  /*8120*/  ISETP.NE.AND P1, PT, R9, -0x1, PT ;  /* 0xffffffff0900780c */ /* 0x000fe20003f25270 */
[----:B0123--:R-:W-:-:S12]  /*8130*/  FADD R14, R3, R14 ;  /* 0x0000000e030e7221 */ /* 0x00ffd80000000000 */
[----:B------:R-:W-:Y:S05]  /*8140*/  @P1 BRA `(.L_x_455) ;  /* 0x0000000000081947 */ /* 0x000fea0003800000 */
[----:B------:R0:W1:Y:S01]  /*8150*/  SHFL.DOWN PT, R3, R12, R19, 0x1f ;  /* 0x08001f130c037589 */ /* 0x00006200000e0000 */
[----:B------:R-:W-:Y:S05]  /*8160*/  BRA `(.L_x_456) ;  /* 0x0000000000e87947 */ /* 0x000fea0003800000 */
.L_x_455:
[----:B------:R-:W0:Y:S01]  /*8170*/  S2R R17, SR_LANEID ;  /* 0x0000000000117919 */ /* 0x000e220000000000 */
[----:B------:R-:W-:Y:S01]  /*8180*/  VIADD R3, R19, 0x1 ;  /* 0x0000000113037836 */ /* 0x000fe20000000000 */
[----:B------:R-:W-:Y:S01]  /*8190*/  PLOP3.LUT P0, PT, PT, PT, PT, 0x8, 0x80 ;  /* 0x000000000080781c */ /* 0x000fe20003f0e170 */
[----:B------:R-:W-:-:S03]  /*81a0*/  IMAD.MOV.U32 R0, RZ, RZ, R9 ;  /* 0x000000ffff007224 */ /* 0x000fc600078e0009 */
[----:B------:R-:W-:Y:S02]  /*81b0*/  ISETP.EQ.AND P2, PT, R3, RZ, PT ;  /* 0x000000ff0300720c */ /* 0x000fe40003f42270 */
[----:B0-----:R-:W-:-:S11]  /*81c0*/  MOV R2, R17 ;  /* 0x0000001100027202 */ /* 0x001fd60000000f00 */
[----:B------:R-:W-:Y:S05]  /*81d0*/  @P2 BRA `(.L_x_457) ;  /* 0x00000000001c2947 */ /* 0x000fea0003800000 */
[----:B------:R-:W-:-:S13]  /*81e0*/  ISETP.GT.AND P2, PT, R3, RZ, PT ;  /* 0x000000ff0300720c */ /* 0x000fda0003f44270 */
[----:B------:R-:W-:Y:S05]  /*81f0*/  @P2 BRA `(.L_x_458) ;  /* 0x0000000000242947 */ /* 0x000fea0003800000 */
[----:B------:R-:W0:Y:S01]  /*8200*/  BREV R0, R0 ;  /* 0x0000000000007301 */ /* 0x000e220000000000 */
[----:B------:R-:W-:Y:S01]  /*8210*/  PLOP3.LUT P0, PT, PT, PT, PT, 0x80, 0x8 ;  /* 0x000000000008781c */ /* 0x000fe20003f0f070 */
[----:B------:R-:W-:Y:S01]  /*8220*/  IMAD.MOV R3, RZ, RZ, -R3 ;  /* 0x000000ffff037224 */ /* 0x000fe200078e0a03 */
[----:B------:R-:W-:Y:S01]  /*8230*/  IADD3 R2, PT, PT, -R2, 0x1f, RZ ;  /* 0x0000001f02027810 */ /* 0x000fe20007ffe1ff */
[----:B------:R-:W-:Y:S10]  /*8240*/  BRA `(.L_x_458) ;  /* 0x0000000000107947 */ /* 0x000ff40003800000 */
.L_x_457:
[----:B------:R-:W-:Y:S02]  /*8250*/  IMAD.MOV.U32 R11, RZ, RZ, 0x1 ;  /* 0x00000001ff0b7424 */ /* 0x000fe400078e00ff */
[----:B------:R-:W-:-:S03]  /*8260*/  IMAD.MOV.U32 R3, RZ, RZ, 0x1 ;  /* 0x00000001ff037424 */ /* 0x000fc600078e00ff */
[----:B------:R-:W-:-:S04]  /*8270*/  SHF.L.U32 R11, R11, R2, RZ ;  /* 0x000000020b0b7219 */ /* 0x000fc800000006ff */
[----:B------:R-:W-:-:S07]  /*8280*/  LOP3.LUT R0, R0, R11, RZ, 0xc0, !PT ;  /* 0x0000000b00007212 */ /* 0x000fce00078ec0ff */
.L_x_458:
[----:B------:R-:W-:-:S05]  /*8290*/  IMAD.MOV.U32 R11, RZ, RZ, -0x1 ;  /* 0xffffffffff0b7424 */ /* 0x000fca00078e00ff */
[----:B------:R-:W-:-:S04]  /*82a0*/  SHF.L.U32 R11, R11, R2, RZ ;  /* 0x000000020b0b7219 */ /* 0x000fc800000006ff */
[----:B0-----:R-:W-:-:S04]  /*82b0*/  LOP3.LUT R11, R0, R11, RZ, 0xc0, !PT ;  /* 0x0000000b000b7212 */ /* 0x001fc800078ec0ff */
[----:B------:R-:W-:Y:S01]  /*82c0*/  PRMT R2, R11, 0x7710, RZ ;  /* 0x000077100b027816 */ /* 0x000fe200000000ff */
[----:B------:R-:W-:Y:S08]  /*82d0*/  POPC R0, R11 ;  /* 0x0000000b00007309 */ /* 0x000ff00000000000 */
[----:B------:R-:W0:Y:S02]  /*82e0*/  POPC R2, R2 ;  /* 0x0000000200027309 */ /* 0x000e240000000000 */
[----:B0-----:R-:W-:-:S02]  /*82f0*/  ISETP.LT.U32.AND P2, PT, R2, R3, PT ;  /* 0x000000030200720c */ /* 0x001fc40003f41070 */
[----:B------:R-:W-:-:S04]  /*8300*/  IADD3 R10, PT, PT, R3, -R2, RZ ;  /* 0x80000002030a7210 */ /* 0x000fc80007ffe0ff */
[----:B------:R-:W-:-:S07]  /*8310*/  SEL R10, R10, R3, P2 ;  /* 0x000000030a0a7207 */ /* 0x000fce0001000000 */
[----:B------:R-:W-:-:S04]  /*8320*/  @P2 SHF.R.U32.HI R11, RZ, 0x10, R11 ;  /* 0x00000010ff0b2819 */ /* 0x000fc8000001160b */
[----:B------:R-:W-:-:S06]  /*8330*/  PRMT R13, R11, 0x7770, RZ ;  /* 0x000077700b0d7816 */ /* 0x000fcc00000000ff */
[----:B------:R-:W0:Y:S02]  /*8340*/  POPC R13, R13 ;  /* 0x0000000d000d7309 */ /* 0x000e240000000000 */
[----:B0-----:R-:W-:-:S13]  /*8350*/  ISETP.LT.U32.AND P3, PT, R13, R10, PT ;  /* 0x0000000a0d00720c */ /* 0x001fda0003f61070 */
[----:B------:R-:W-:Y:S01]  /*8360*/  @P3 SHF.R.U32.HI R11, RZ, 0x8, R11 ;  /* 0x00000008ff0b3819 */ /* 0x000fe2000001160b */
[----:B------:R-:W-:-:S03]  /*8370*/  @P3 IMAD.IADD R10, R10, 0x1, -R13 ;  /* 0x000000010a0a3824 */ /* 0x000fc600078e0a0d */
        /* <DEDUP_REMOVED lines=8> */
[----:B------:R-:W-:Y:S01]  /*8400*/  IMAD.IADD R13, R2, 0x1, R13 ;  /* 0x00000001020d7824 */ /* 0x000fe200078e020d */
[----:B------:R-:W-:-:S04]  /*8410*/  SEL R2, RZ, 0x10, !P2 ;  /* 0x00000010ff027807 */ /* 0x000fc80005000000 */
[----:B------:R-:W-:Y:S02]  /*8420*/  ISETP.LT.U32.AND P5, PT, R13, R10, PT ;  /* 0x0000000a0d00720c */ /* 0x000fe40003fa1070 */
[----:B------:R-:W-:-:S05]  /*8430*/  @P3 IADD3 R2, PT, PT, R2, 0x8, RZ ;  /* 0x0000000802023810 */ /* 0x000fca0007ffe0ff */
[----:B------:R-:W-:-:S06]  /*8440*/  @P4 VIADD R2, R2, 0x4 ;  /* 0x0000000402024836 */ /* 0x000fcc0000000000 */
[----:B------:R-:W-:Y:S01]  /*8450*/  @P5 SHF.R.U32.HI R11, RZ, 0x2, R11 ;  /* 0x00000002ff0b5819 */ /* 0x000fe2000001160b */
[----:B------:R-:W-:Y:S02]  /*8460*/  @P5 IMAD.IADD R10, R10, 0x1, -R13 ;  /* 0x000000010a0a5824 */ /* 0x000fe400078e0a0d */
[----:B------:R-:W-:Y:S01]  /*8470*/  @P5 VIADD R2, R2, 0x2 ;  /* 0x0000000202025836 */ /* 0x000fe20000000000 */
[----:B------:R-:W-:-:S04]  /*8480*/  SGXT.U32 R11, R11, 0x1 ;  /* 0x000000010b0b781a */ /* 0x000fc80000000000 */
[----:B------:R-:W-:-:S13]  /*8490*/  ISETP.LT.U32.AND P2, PT, R11, R10, PT ;  /* 0x0000000a0b00720c */ /* 0x000fda0003f41070 */
[----:B------:R-:W-:Y:S01]  /*84a0*/  @P2 VIADD R2, R2, 0x1 ;  /* 0x0000000102022836 */ /* 0x000fe20000000000 */
[----:B------:R-:W-:-:S04]  /*84b0*/  ISETP.LT.AND P2, PT, R0, R3, PT ;  /* 0x000000030000720c */ /* 0x000fc80003f41270 */
[----:B------:R-:W-:-:S04]  /*84c0*/  @P0 IADD3 R2, PT, PT, -R2, 0x1f, RZ ;  /* 0x0000001f02020810 */ /* 0x000fc80007ffe1ff */
[----:B------:R-:W-:-:S04]  /*84d0*/  SEL R0, R2, 0xffffffff, !P2 ;  /* 0xffffffff02007807 */ /* 0x000fc80005000000 */
[----:B------:R-:W-:-:S04]  /*84e0*/  ISETP.GT.U32.AND P0, PT, R0, 0x1f, PT ;  /* 0x0000001f0000780c */ /* 0x000fc80003f04070 */
[----:B------:R-:W-:-:S05]  /*84f0*/  SEL R0, R17, R0, P0 ;  /* 0x0000000011007207 */ /* 0x000fca0000000000 */
[----:B------:R2:W3:Y:S04]  /*8500*/  SHFL.IDX PT, R3, R12, R0, 0x1f ;  /* 0x00001f000c037589 */ /* 0x0004e800000e0000 */
.L_x_456:
[----:B------:R-:W-:Y:S01]  /*8510*/  ISETP.GT.U32.AND P0, PT, R8, 0x3, PT ;  /* 0x000000030800780c */ /* 0x000fe20003f04070 */
[----:B0123--:R-:W-:Y:S01]  /*8520*/  FADD R12, R3, R12 ;  /* 0x0000000c030c7221 */ /* 0x00ffe20000000000 */
[----:B------:R-:W-:-:S11]  /*8530*/  IMAD.MOV.U32 R8, RZ, RZ, R19 ;  /* 0x000000ffff087224 */ /* 0x000fd600078e0013 */
[----:B------:R-:W-:Y:S05]  /*8540*/  @P0 BRA `(.L_x_459) ;  /* 0xfffffff400fc0947 */ /* 0x000fea000383ffff */
.L_x_450:
[----:B------:R-:W0:Y:S01]  /*8550*/  BREV R0, R9 ;  /* 0x0000000900007301 */ /* 0x000e220000000000 */
[----:B------:R-:W-:Y:S01]  /*8560*/  ISETP.NE.AND P0, PT, R40, RZ, PT ;  /* 0x000000ff2800720c */ /* 0x000fe20003f05270 */
[----:B------:R-:W-:Y:S06]  /*8570*/  BSSY.RECONVERGENT B2, `(.L_x_460) ;  /* 0x00000f8000027945 */ /* 0x000fec0003800200 */
[----:B0-----:R-:W0:Y:S02]  /*8580*/  FLO.U32.SH R0, R0 ;  /* 0x0000000000007300 */ /* 0x001e2400000e0400 */
[----:B0-----:R-:W-:Y:S04]  /*8590*/  SHFL.IDX PT, R14, R14, R0, 0x1f ;  /* 0x00001f000e0e7589 */ /* 0x001fe800000e0000 */
[----:B------:R-:W0:Y:S02]  /*85a0*/  SHFL.IDX PT, R12, R12, R0, 0x1f ;  /* 0x00001f000c0c7589 */ /* 0x000e2400000e0000 */
[----:B0-----:R-:W-:Y:S01]  /*85b0*/  FFMA R44, -R35, R12, R14 ;  /* 0x0000000c232c7223 */ /* 0x001fe2000000010e */
[----:B------:R-:W-:Y:S06]  /*85c0*/  @P0 BRA `(.L_x_461) ;  /* 0x0000000c00c80947 */ /* 0x000fec0003800000 */
[----:B------:R-:W0:Y:S01]  /*85d0*/  S2R R9, SR_CgaCtaId ;  /* 0x0000000000097919 */ /* 0x000e220000008800 */
[----:B------:R-:W-:-:S04]  /*85e0*/  MOV R16, 0x400 ;  /* 0x0000040000107802 */ /* 0x000fc80000000f00 */
[----:B0-----:R-:W-:Y:S02]  /*85f0*/  LEA R28, R9, R16, 0x18 ;  /* 0x00000010091c7211 */ /* 0x001fe400078ec0ff */
[----:B------:R-:W-:-:S03]  /*8600*/  IADD3 R16, PT, PT, R16, 0x2f7c, RZ ;  /* 0x00002f7c10107810 */ /* 0x000fc60007ffe0ff */
[----:B------:R-:W0:Y:S01]  /*8610*/  LDS R0, [R28+0x2fcc] ;  /* 0x002fcc001c007984 */ /* 0x000e220000000800 */
[----:B------:R-:W-:Y:S01]  /*8620*/  LEA R16, R9, R16, 0x18 ;  /* 0x0000001009107211 */ /* 0x000fe200078ec0ff */
[C---:B0-----:R-:W-:Y:S01]  /*8630*/  IMAD.HI R2, R0.reuse, 0x66666667, RZ ;  /* 0x6666666700027827 */ /* 0x041fe200078e02ff */
[----:B------:R-:W-:-:S03]  /*8640*/  ISETP.GE.AND P0, PT, R0, 0x2, PT ;  /* 0x000000020000780c */ /* 0x000fc60003f06270 */
[----:B------:R-:W-:Y:S01]  /*8650*/  VIADD R19, R0, 0x1 ;  /* 0x0000000100137836 */ /* 0x000fe20000000000 */
[----:B------:R-:W-:-:S04]  /*8660*/  SHF.R.U32.HI R3, RZ, 0x1f, R2 ;  /* 0x0000001fff037819 */ /* 0x000fc80000011602 */
[----:B------:R-:W-:-:S05]  /*8670*/  LEA.HI.SX32 R3, R2, R3, 0x1d ;  /* 0x0000000302037211 */ /* 0x000fca00078feaff */
[----:B------:R-:W-:-:S04]  /*8680*/  IMAD R3, R3, -0x14, R0 ;  /* 0xffffffec03037824 */ /* 0x000fc800078e0200 */
[----:B------:R-:W-:-:S05]  /*8690*/  IMAD R3, R3, 0x4, R16 ;  /* 0x0000000403037824 */ /* 0x000fca00078e0210 */
[----:B------:R0:W-:Y:S04]  /*86a0*/  STS [R3], R44 ;  /* 0x0000002c03007388 */ /* 0x0001e80000000800 */
[----:B------:R0:W-:Y:S01]  /*86b0*/  STS [R28+0x2fcc], R19 ;  /* 0x002fcc131c007388 */ /* 0x0001e20000000800 */
[----:B------:R-:W-:Y:S05]  /*86c0*/  @!P0 BRA `(.L_x_462) ;  /* 0x0000000c00788947 */ /* 0x000fea0003800000 */
[C---:B------:R-:W-:Y:S01]  /*86d0*/  ISETP.GE.AND P0, PT, R19.reuse, 0x10, PT ;  /* 0x000000101300780c */ /* 0x040fe20003f06270 */
[----:B0-----:R-:W-:Y:S01]  /*86e0*/  IMAD.MOV.U32 R3, RZ, RZ, RZ ;  /* 0x000000ffff037224 */ /* 0x001fe200078e00ff */
[----:B------:R-:W-:Y:S01]  /*86f0*/  VIMNMX R0, PT, PT, R19, 0x14, PT ;  /* 0x0000001413007848 */ /* 0x000fe20003fe0100 */
[----:B------:R-:W-:-:S03]  /*8700*/  IMAD.MOV.U32 R9, RZ, RZ, RZ ;  /* 0x000000ffff097224 */ /* 0x000fc600078e00ff */
[----:B------:R-:W-:-:S04]  /*8710*/  VIMNMX R17, PT, PT, R0, 0x1, !PT ;  /* 0x0000000100117848 */ /* 0x000fc80007fe0100 */
[----:B------:R-:W-:-:S04]  /*8720*/  LOP3.LUT R18, R17, 0xf, RZ, 0xc0, !PT ;  /* 0x0000000f11127812 */ /* 0x000fc800078ec0ff */
[----:B------:R-:W-:Y:S01]  /*8730*/  ISETP.NE.AND P1, PT, R18, RZ, PT ;  /* 0x000000ff1200720c */ /* 0x000fe20003f25270 */
[----:B------:R-:W-:-:S12]  /*8740*/  @!P0 BRA `(.L_x_463) ;  /* 0x0000000000588947 */ /* 0x000fd80003800000 */
[----:B------:R-:W0:Y:S04]  /*8750*/  LDS R2, [R28+0x2f7c] ;  /* 0x002f7c001c027984 */ /* 0x000e280000000800 */
[----:B------:R-:W1:Y:S04]  /*8760*/  LDS.128 R24, [R28+0x2f80] ;  /* 0x002f80001c187984 */ /* 0x000e680000000c00 */
[----:B------:R-:W2:Y:S04]  /*8770*/  LDS.128 R20, [R28+0x2f90] ;  /* 0x002f90001c147984 */ /* 0x000ea80000000c00 */
[----:B------:R-:W3:Y:S04]  /*8780*/  LDS.128 R8, [R28+0x2fa0] ;  /* 0x002fa0001c087984 */ /* 0x000ee80000000c00 */
[----:B------:R-:W4:Y:S01]  /*8790*/  LDS.128 R12, [R28+0x2fb0] ;  /* 0x002fb0001c0c7984 */ /* 0x000f220000000c00 */
[----:B0-----:R-:W-:-:S04]  /*87a0*/  FADD R3, RZ, R2 ;  /* 0x00000002ff037221 */ /* 0x001fc80000000000 */
[----:B-1----:R-:W-:-:S04]  /*87b0*/  FADD R24, R3, R24 ;  /* 0x0000001803187221 */ /* 0x002fc80000000000 */
[----:B------:R-:W-:-:S04]  /*87c0*/  FADD R25, R24, R25 ;  /* 0x0000001918197221 */ /* 0x000fc80000000000 */
[----:B------:R-:W-:-:S04]  /*87d0*/  FADD R26, R25, R26 ;  /* 0x0000001a191a7221 */ /* 0x000fc80000000000 */
[----:B------:R-:W-:-:S04]  /*87e0*/  FADD R27, R26, R27 ;  /* 0x0000001b1a1b7221 */ /* 0x000fc80000000000 */
[----:B--2---:R-:W-:-:S04]  /*87f0*/  FADD R20, R27, R20 ;  /* 0x000000141b147221 */ /* 0x004fc80000000000 */
[----:B------:R-:W-:-:S04]  /*8800*/  FADD R21, R20, R21 ;  /* 0x0000001514157221 */ /* 0x000fc80000000000 */
[----:B------:R-:W-:-:S04]  /*8810*/  FADD R22, R21, R22 ;  /* 0x0000001615167221 */ /* 0x000fc80000000000 */
[----:B------:R-:W-:-:S04]  /*8820*/  FADD R23, R22, R23 ;  /* 0x0000001716177221 */ /* 0x000fc80000000000 */
[----:B---3--:R-:W-:-:S04]  /*8830*/  FADD R8, R23, R8 ;  /* 0x0000000817087221 */ /* 0x008fc80000000000 */
[----:B------:R-:W-:-:S04]  /*8840*/  FADD R9, R8, R9 ;  /* 0x0000000908097221 */ /* 0x000fc80000000000 */
[----:B------:R-:W-:Y:S01]  /*8850*/  FADD R10, R9, R10 ;  /* 0x0000000a090a7221 */ /* 0x000fe20000000000 */
[----:B------:R-:W-:-:S03]  /*8860*/  HFMA2 R9, -RZ, RZ, 0, 9.5367431640625e-07 ;  /* 0x00000010ff097431 */ /* 0x000fc600000001ff */
[----:B------:R-:W-:-:S04]  /*8870*/  FADD R11, R10, R11 ;  /* 0x0000000b0a0b7221 */ /* 0x000fc80000000000 */
[----:B----4-:R-:W-:-:S04]  /*8880*/  FADD R12, R11, R12 ;  /* 0x0000000c0b0c7221 */ /* 0x010fc80000000000 */
[----:B------:R-:W-:-:S04]  /*8890*/  FADD R13, R12, R13 ;  /* 0x0000000d0c0d7221 */ /* 0x000fc80000000000 */
[----:B------:R-:W-:-:S07]  /*88a0*/  FADD R3, R13, R14 ;  /* 0x0000000e0d037221 */ /* 0x000fce0000000000 */
.L_x_463:
[----:B------:R-:W-:Y:S05]  /*88b0*/  @!P1 BRA `(.L_x_464) ;  /* 0x0000000000c09947 */ /* 0x000fea0003800000 */
[----:B------:R-:W-:Y:S02]  /*88c0*/  ISETP.GE.U32.AND P0, PT, R18, 0x8, PT ;  /* 0x000000081200780c */ /* 0x000fe40003f06070 */
[----:B------:R-:W-:-:S04]  /*88d0*/  LOP3.LUT R10, R17, 0x7, RZ, 0xc0, !PT ;  /* 0x00000007110a7812 */ /* 0x000fc800078ec0ff */
[----:B------:R-:W-:-:S07]  /*88e0*/  ISETP.NE.AND P1, PT, R10, RZ, PT ;  /* 0x000000ff0a00720c */ /* 0x000fce0003f25270 */
[----:B------:R-:W-:Y:S06]  /*88f0*/  @!P0 BRA `(.L_x_465) ;  /* 0x0000000000488947 */ /* 0x000fec0003800000 */
[C---:B------:R-:W-:Y:S02]  /*8900*/  IMAD R2, R9.reuse, 0x4, R16 ;  /* 0x0000000409027824 */ /* 0x040fe400078e0210 */
[----:B------:R-:W-:-:S03]  /*8910*/  VIADD R9, R9, 0x8 ;  /* 0x0000000809097836 */ /* 0x000fc60000000000 */
[----:B------:R-:W0:Y:S04]  /*8920*/  LDS R8, [R2] ;  /* 0x0000000002087984 */ /* 0x000e280000000800 */
[----:B------:R-:W1:Y:S04]  /*8930*/  LDS R11, [R2+0x4] ;  /* 0x00000400020b7984 */ /* 0x000e680000000800 */
[----:B------:R-:W2:Y:S04]  /*8940*/  LDS R13, [R2+0x8] ;  /* 0x00000800020d7984 */ /* 0x000ea80000000800 */
[----:B------:R-:W3:Y:S04]  /*8950*/  LDS R15, [R2+0xc] ;  /* 0x00000c00020f7984 */ /* 0x000ee80000000800 */
[----:B------:R-:W4:Y:S04]  /*8960*/  LDS R21, [R2+0x10] ;  /* 0x0000100002157984 */ /* 0x000f280000000800 */
[----:B------:R-:W4:Y:S04]  /*8970*/  LDS R23, [R2+0x14] ;  /* 0x0000140002177984 */ /* 0x000f280000000800 */
[----:B------:R-:W4:Y:S04]  /*8980*/  LDS R25, [R2+0x18] ;  /* 0x0000180002197984 */ /* 0x000f280000000800 */
[----:B------:R-:W4:Y:S01]  /*8990*/  LDS R27, [R2+0x1c] ;  /* 0x00001c00021b7984 */ /* 0x000f220000000800 */
[----:B0-----:R-:W-:-:S04]  /*89a0*/  FADD R8, R3, R8 ;  /* 0x0000000803087221 */ /* 0x001fc80000000000 */
[----:B-1----:R-:W-:-:S04]  /*89b0*/  FADD R8, R8, R11 ;  /* 0x0000000b08087221 */ /* 0x002fc80000000000 */
[----:B--2---:R-:W-:-:S04]  /*89c0*/  FADD R8, R8, R13 ;  /* 0x0000000d08087221 */ /* 0x004fc80000000000 */
[----:B---3--:R-:W-:-:S04]  /*89d0*/  FADD R8, R8, R15 ;  /* 0x0000000f08087221 */ /* 0x008fc80000000000 */
[----:B----4-:R-:W-:-:S04]  /*89e0*/  FADD R8, R8, R21 ;  /* 0x0000001508087221 */ /* 0x010fc80000000000 */
[----:B------:R-:W-:-:S04]  /*89f0*/  FADD R8, R8, R23 ;  /* 0x0000001708087221 */ /* 0x000fc80000000000 */
[----:B------:R-:W-:-:S04]  /*8a00*/  FADD R8, R8, R25 ;  /* 0x0000001908087221 */ /* 0x000fc80000000000 */
[----:B------:R-:W-:-:S07]  /*8a10*/  FADD R3, R8, R27 ;  /* 0x0000001b08037221 */ /* 0x000fce0000000000 */
.L_x_465:
        /* <DEDUP_REMOVED lines=10> */
[----:B------:R-:W3:Y:S01]  /*8ac0*/  LDS R15, [R2+0xc] ;  /* 0x00000c00020f7984 */ /* 0x000ee20000000800 */
[----:B0-----:R-:W-:-:S04]  /*8ad0*/  FADD R8, R3, R8 ;  /* 0x0000000803087221 */ /* 0x001fc80000000000 */
[----:B-1----:R-:W-:-:S04]  /*8ae0*/  FADD R8, R8, R11 ;  /* 0x0000000b08087221 */ /* 0x002fc80000000000 */
[----:B--2---:R-:W-:-:S04]  /*8af0*/  FADD R8, R8, R13 ;  /* 0x0000000d08087221 */ /* 0x004fc80000000000 */
[----:B---3--:R-:W-:-:S07]  /*8b00*/  FADD R3, R8, R15 ;  /* 0x0000000f08037221 */ /* 0x008fce0000000000 */
.L_x_466:
[----:B------:R-:W-:Y:S05]  /*8b10*/  @!P1 BRA `(.L_x_464) ;  /* 0x0000000000289947 */ /* 0x000fea0003800000 */
[----:B------:R-:W-:Y:S02]  /*8b20*/  LEA R9, R9, R16, 0x2 ;  /* 0x0000001009097211 */ /* 0x000fe400078e10ff */
[----:B------:R-:W-:-:S03]  /*8b30*/  ISETP.NE.AND P0, PT, R12, 0x1, PT ;  /* 0x000000010c00780c */ /* 0x000fc60003f05270 */
[----:B------:R-:W0:Y:S02]  /*8b40*/  LDS R2, [R9] ;  /* 0x0000000009027984 */ /* 0x000e240000000800 */
[----:B0-----:R-:W-:-:S08]  /*8b50*/  FADD R3, R3, R2 ;  /* 0x0000000203037221 */ /* 0x001fd00000000000 */
[----:B------:R-:W-:Y:S05]  /*8b60*/  @!P0 BRA `(.L_x_464) ;  /* 0x0000000000148947 */ /* 0x000fea0003800000 */
[----:B------:R-:W-:Y:S01]  /*8b70*/  ISETP.NE.AND P0, PT, R12, 0x2, PT ;  /* 0x000000020c00780c */ /* 0x000fe20003f05270 */
[----:B------:R-:W0:-:S12]  /*8b80*/  LDS R2, [R9+0x4] ;  /* 0x0000040009027984 */ /* 0x000e180000000800 */
[----:B------:R-:W1:Y:S01]  /*8b90*/  @P0 LDS R8, [R9+0x8] ;  /* 0x0000080009080984 */ /* 0x000e620000000800 */
[----:B0-----:R-:W-:-:S04]  /*8ba0*/  FADD R3, R3, R2 ;  /* 0x0000000203037221 */ /* 0x001fc80000000000 */
[----:B-1----:R-:W-:-:S07]  /*8bb0*/  @P0 FADD R3, R3, R8 ;  /* 0x0000000803030221 */ /* 0x002fce0000000000 */
.L_x_464:
[----:B------:R-:W-:-:S04]  /*8bc0*/  I2FP.F32.S32 R8, R0 ;  /* 0x0000000000087245 */ /* 0x000fc80000201400 */
        /* <DEDUP_REMOVED lines=9> */
[----:B------:R-:W-:-:S07]  /*8c60*/  MOV R32, 0x8c80 ;  /* 0x00008c8000207802 */ /* 0x000fce0000000f00 */
[----:B-----5:R-:W-:Y:S05]  /*8c70*/  CALL.REL.NOINC `($__internal_5_$__cuda_sm3x_div_rn_noftz_f32_slowpath) ;  /* 0x000000ac00687944 */ /* 0x020fea0003c00000 */
[----:B------:R-:W-:-:S07]  /*8c80*/  IMAD.MOV.U32 R0, RZ, RZ, R33 ;  /* 0x000000ffff007224 */ /* 0x000fce00078e0021 */
.L_x_467:
[----:B------:R-:W-:Y:S01]  /*8c90*/  ISETP.GE.AND P0, PT, R19, 0x8, PT ;  /* 0x000000081300780c */ /* 0x000fe20003f06270 */
[----:B------:R-:W-:Y:S01]  /*8ca0*/  IMAD.MOV.U32 R3, RZ, RZ, RZ ;  /* 0x000000ffff037224 */ /* 0x000fe200078e00ff */
[----:B------:R-:W-:Y:S01]  /*8cb0*/  LOP3.LUT R14, R17, 0x7, RZ, 0xc0, !PT ;  /* 0x00000007110e7812 */ /* 0x000fe200078ec0ff */
[----:B------:R-:W-:-:S03]  /*8cc0*/  IMAD.MOV.U32 R9, RZ, RZ, RZ ;  /* 0x000000ffff097224 */ /* 0x000fc600078e00ff */
[----:B------:R-:W-:-:S07]  /*8cd0*/  ISETP.NE.AND P1, PT, R14, RZ, PT ;  /* 0x000000ff0e00720c */ /* 0x000fce0003f25270 */
[----:B------:R-:W-:Y:S06]  /*8ce0*/  @!P0 BRA `(.L_x_468) ;  /* 0x0000000000788947 */ /* 0x000fec0003800000 */
[----:B------:R-:W-:Y:S02]  /*8cf0*/  LOP3.LUT R9, R17, 0x18, RZ, 0xc0, !PT ;  /* 0x0000001811097812 */ /* 0x000fe400078ec0ff */
[----:B------:R-:W-:-:S07]  /*8d00*/  CS2R R2, SRZ ;  /* 0x0000000000027805 */ /* 0x000fce000001ff00 */
.L_x_469:
[C---:B------:R-:W-:Y:S01]  /*8d10*/  LEA R10, R2.reuse, R16, 0x2 ;  /* 0x00000010020a7211 */ /* 0x040fe200078e10ff */
[----:B------:R-:W-:-:S04]  /*8d20*/  VIADD R2, R2, 0x8 ;  /* 0x0000000802027836 */ /* 0x000fc80000000000 */
[----:B------:R-:W0:Y:S01]  /*8d30*/  LDS R11, [R10] ;  /* 0x000000000a0b7984 */ /* 0x000e220000000800 */
[----:B------:R-:W-:-:S03]  /*8d40*/  ISETP.NE.AND P0, PT, R2, R9, PT ;  /* 0x000000090200720c */ /* 0x000fc60003f05270 */
[----:B------:R-:W1:Y:S04]  /*8d50*/  LDS R13, [R10+0x4] ;  /* 0x000004000a0d7984 */ /* 0x000e680000000800 */
[----:B------:R-:W2:Y:S04]  /*8d60*/  LDS R15, [R10+0x8] ;  /* 0x000008000a0f7984 */ /* 0x000ea80000000800 */
[----:B------:R-:W3:Y:S04]  /*8d70*/  LDS R19, [R10+0xc] ;  /* 0x00000c000a137984 */ /* 0x000ee80000000800 */
[----:B------:R-:W4:Y:S04]  /*8d80*/  LDS R21, [R10+0x10] ;  /* 0x000010000a157984 */ /* 0x000f280000000800 */
[----:B------:R-:W4:Y:S04]  /*8d90*/  LDS R23, [R10+0x14] ;  /* 0x000014000a177984 */ /* 0x000f280000000800 */
[----:B------:R-:W4:Y:S04]  /*8da0*/  LDS R25, [R10+0x18] ;  /* 0x000018000a197984 */ /* 0x000f280000000800 */
[----:B------:R4:W4:Y:S01]  /*8db0*/  LDS R27, [R10+0x1c] ;  /* 0x00001c000a1b7984 */ /* 0x0009220000000800 */
[----:B0-----:R-:W-:-:S04]  /*8dc0*/  FADD R12, R11, -R0 ;  /* 0x800000000b0c7221 */ /* 0x001fc80000000000 */
[----:B------:R-:W-:Y:S01]  /*8dd0*/  FFMA R3, R12, R12, R3 ;  /* 0x0000000c0c037223 */ /* 0x000fe20000000003 */
[----:B-1----:R-:W-:-:S04]  /*8de0*/  FADD R12, R13, -R0 ;  /* 0x800000000d0c7221 */ /* 0x002fc80000000000 */
[----:B------:R-:W-:Y:S01]  /*8df0*/  FFMA R3, R12, R12, R3 ;  /* 0x0000000c0c037223 */ /* 0x000fe20000000003 */
[----:B--2---:R-:W-:-:S04]  /*8e00*/  FADD R12, R15, -R0 ;  /* 0x800000000f0c7221 */ /* 0x004fc80000000000 */
[----:B------:R-:W-:Y:S01]  /*8e10*/  FFMA R3, R12, R12, R3 ;  /* 0x0000000c0c037223 */ /* 0x000fe20000000003 */
[----:B---3--:R-:W-:-:S04]  /*8e20*/  FADD R12, R19, -R0 ;  /* 0x80000000130c7221 */ /* 0x008fc80000000000 */
[----:B------:R-:W-:Y:S01]  /*8e30*/  FFMA R3, R12, R12, R3 ;  /* 0x0000000c0c037223 */ /* 0x000fe20000000003 */
[--C-:B----4-:R-:W-:Y:S01]  /*8e40*/  FADD R12, R21, -R0.reuse ;  /* 0x80000000150c7221 */ /* 0x110fe20000000000 */
[----:B------:R-:W-:-:S03]  /*8e50*/  FADD R10, R23, -R0 ;  /* 0x80000000170a7221 */ /* 0x000fc60000000000 */
[----:B------:R-:W-:-:S04]  /*8e60*/  FFMA R3, R12, R12, R3 ;  /* 0x0000000c0c037223 */ /* 0x000fc80000000003 */
[----:B------:R-:W-:Y:S01]  /*8e70*/  FFMA R3, R10, R10, R3 ;  /* 0x0000000a0a037223 */ /* 0x000fe20000000003 */
[--C-:B------:R-:W-:Y:S01]  /*8e80*/  FADD R10, R25, -R0.reuse ;  /* 0x80000000190a7221 */ /* 0x100fe20000000000 */
[----:B------:R-:W-:-:S03]  /*8e90*/  FADD R12, R27, -R0 ;  /* 0x800000001b0c7221 */ /* 0x000fc60000000000 */
[----:B------:R-:W-:-:S04]  /*8ea0*/  FFMA R3, R10, R10, R3 ;  /* 0x0000000a0a037223 */ /* 0x000fc80000000003 */
[----:B------:R-:W-:Y:S01]  /*8eb0*/  FFMA R3, R12, R12, R3 ;  /* 0x0000000c0c037223 */ /* 0x000fe20000000003 */
[----:B------:R-:W-:Y:S06]  /*8ec0*/  @P0 BRA `(.L_x_469) ;  /* 0xfffffffc00900947 */ /* 0x000fec000383ffff */
.L_x_468:
        /* <DEDUP_REMOVED lines=11> */
[----:B0-----:R-:W-:-:S04]  /*8f80*/  FADD R10, R11, -R0 ;  /* 0x800000000b0a7221 */ /* 0x001fc80000000000 */
[----:B------:R-:W-:Y:S01]  /*8f90*/  FFMA R3, R10, R10, R3 ;  /* 0x0000000a0a037223 */ /* 0x000fe20000000003 */
[--C-:B-1----:R-:W-:Y:S01]  /*8fa0*/  FADD R10, R13, -R0.reuse ;  /* 0x800000000d0a7221 */ /* 0x102fe20000000000 */
[----:B--2---:R-:W-:-:S03]  /*8fb0*/  FADD R12, R15, -R0 ;  /* 0x800000000f0c7221 */ /* 0x004fc60000000000 */
[----:B------:R-:W-:Y:S01]  /*8fc0*/  FFMA R3, R10, R10, R3 ;  /* 0x0000000a0a037223 */ /* 0x000fe20000000003 */
[----:B---3--:R-:W-:-:S03]  /*8fd0*/  FADD R10, R19, -R0 ;  /* 0x80000000130a7221 */ /* 0x008fc60000000000 */
[----:B------:R-:W-:-:S04]  /*8fe0*/  FFMA R3, R12, R12, R3 ;  /* 0x0000000c0c037223 */ /* 0x000fc80000000003 */
[----:B------:R-:W-:-:S07]  /*8ff0*/  FFMA R3, R10, R10, R3 ;  /* 0x0000000a0a037223 */ /* 0x000fce0000000003 */
.L_x_471:
[----:B------:R-:W-:Y:S05]  /*9000*/  @!P1 BRA `(.L_x_470) ;  /* 0x0000000000409947 */ /* 0x000fea0003800000 */
[----:B------:R-:W-:Y:S02]  /*9010*/  ISETP.NE.AND P1, PT, R18, 0x1, PT ;  /* 0x000000011200780c */ /* 0x000fe40003f25270 */
[----:B------:R-:W-:-:S04]  /*9020*/  LOP3.LUT R17, R17, 0x1, RZ, 0xc0, !PT ;  /* 0x0000000111117812 */ /* 0x000fc800078ec0ff */
[----:B------:R-:W-:-:S07]  /*9030*/  ISETP.NE.U32.AND P0, PT, R17, 0x1, PT ;  /* 0x000000011100780c */ /* 0x000fce0003f05070 */
[----:B------:R-:W-:Y:S06]  /*9040*/  @!P1 BRA `(.L_x_472) ;  /* 0x0000000000209947 */ /* 0x000fec0003800000 */
[C---:B------:R-:W-:Y:S01]  /*9050*/  IMAD R2, R9.reuse, 0x4, R16 ;  /* 0x0000000409027824 */ /* 0x040fe200078e0210 */
[----:B------:R-:W-:-:S04]  /*9060*/  IADD3 R9, PT, PT, R9, 0x2, RZ ;  /* 0x0000000209097810 */ /* 0x000fc80007ffe0ff */
[----:B------:R-:W0:Y:S04]  /*9070*/  LDS R11, [R2] ;  /* 0x00000000020b7984 */ /* 0x000e280000000800 */
[----:B------:R-:W1:Y:S01]  /*9080*/  LDS R13, [R2+0x4] ;  /* 0x00000400020d7984 */ /* 0x000e620000000800 */
[--C-:B0-----:R-:W-:Y:S01]  /*9090*/  FADD R10, R11, -R0.reuse ;  /* 0x800000000b0a7221 */ /* 0x101fe20000000000 */
[----:B-1----:R-:W-:-:S03]  /*90a0*/  FADD R12, R13, -R0 ;  /* 0x800000000d0c7221 */ /* 0x002fc60000000000 */
[----:B------:R-:W-:-:S04]  /*90b0*/  FFMA R3, R10, R10, R3 ;  /* 0x0000000a0a037223 */ /* 0x000fc80000000003 */
[----:B------:R-:W-:-:S07]  /*90c0*/  FFMA R3, R12, R12, R3 ;  /* 0x0000000c0c037223 */ /* 0x000fce0000000003 */
.L_x_472:
[----:B------:R-:W-:-:S06]  /*90d0*/  @!P0 IMAD R9, R9, 0x4, R16 ;  /* 0x0000000409098824 */ /* 0x000fcc00078e0210 */
[----:B------:R-:W0:Y:S02]  /*90e0*/  @!P0 LDS R9, [R9] ;  /* 0x0000000009098984 */ /* 0x000e240000000800 */
[----:B0-----:R-:W-:-:S04]  /*90f0*/  @!P0 FADD R0, R9, -R0 ;  /* 0x8000000009008221 */ /* 0x001fc80000000000 */
[----:B------:R-:W-:-:S07]  /*9100*/  @!P0 FFMA R3, R0, R0, R3 ;  /* 0x0000000000038223 */ /* 0x000fce0000000003 */
.L_x_470:
[----:B------:R-:W0:Y:S01]  /*9110*/  MUFU.RCP R9, R8 ;  /* 0x0000000800097308 */ /* 0x000e220000001000 */
[----:B------:R-:W-:Y:S07]  /*9120*/  BSSY.RECONVERGENT B3, `(.L_x_473) ;  /* 0x000000c000037945 */ /* 0x000fee0003800200 */
        /* <DEDUP_REMOVED lines=11> */
.L_x_474:
[----:B------:R-:W-:Y:S05]  /*91e0*/  BSYNC.RECONVERGENT B3 ;  /* 0x0000000000037941 */ /* 0x000fea0003800200 */
.L_x_473:
[----:B------:R-:W0:Y:S01]  /*91f0*/  S2UR UR7, SR_CgaCtaId ;  /* 0x00000000000779c3 */ /* 0x000e220000008800 */
[----:B------:R-:W-:Y:S02]  /*9200*/  UMOV UR6, 0x400 ;  /* 0x0000040000067882 */ /* 0x000fe40000000000 */
[----:B0-----:R-:W-:-:S09]  /*9210*/  ULEA UR6, UR7, UR6, 0x18 ;  /* 0x0000000607067291 */ /* 0x001fd2000f8ec0ff */
[----:B------:R-:W0:Y:S02]  /*9220*/  LDS R8, [UR6+0x2f78] ;  /* 0x002f7806ff087984 */ /* 0x000e240008000800 */
[----:B0-----:R-:W-:-:S05]  /*9230*/  FMNMX R3, R8, 9.9999999392252902908e-09, !PT ;  /* 0x322bcc7708037809 */ /* 0x001fca0007800000 */
[----:B------:R-:W-:-:S05]  /*9240*/  VIADD R2, R3, 0x1800000 ;  /* 0x0180000003027836 */ /* 0x000fca0000000000 */
[----:B------:R-:W-:-:S04]  /*9250*/  LOP3.LUT R2, R2, 0x7f800000, RZ, 0xc0, !PT ;  /* 0x7f80000002027812 */ /* 0x000fc800078ec0ff */
[----:B------:R-:W-:-:S13]  /*9260*/  ISETP.GT.U32.AND P0, PT, R2, 0x1ffffff, PT ;  /* 0x01ffffff0200780c */ /* 0x000fda0003f04070 */
[----:B------:R-:W-:Y:S05]  /*9270*/  @P0 BRA `(.L_x_475) ;  /* 0x0000000000100947 */ /* 0x000fea0003800000 */
[----:B------:R-:W-:-:S07]  /*9280*/  MOV R13, 0x92a0 ;  /* 0x000092a0000d7802 */ /* 0x000fce0000000f00 */
[----:B-----5:R-:W-:Y:S05]  /*9290*/  CALL.REL.NOINC `($__internal_3_$__cuda_sm20_rcp_rn_f32_slowpath) ;  /* 0x000000a000a87944 */ /* 0x020fea0003c00000 */
[----:B------:R-:W-:Y:S01]  /*92a0*/  MOV R2, R9 ;  /* 0x0000000900027202 */ /* 0x000fe20000000f00 */
[----:B------:R-:W-:Y:S06]  /*92b0*/  BRA `(.L_x_476) ;  /* 0x0000000000107947 */ /* 0x000fec0003800000 */
.L_x_475:
[----:B------:R-:W0:Y:S02]  /*92c0*/  MUFU.RCP R2, R3 ;  /* 0x0000000300027308 */ /* 0x000e240000001000 */
[----:B0-----:R-:W-:-:S04]  /*92d0*/  FFMA R9, R3, R2, -1 ;  /* 0xbf80000003097423 */ /* 0x001fc80000000002 */
[----:B------:R-:W-:-:S04]  /*92e0*/  FADD.FTZ R9, -R9, -RZ ;  /* 0x800000ff09097221 */ /* 0x000fc80000010100 */
[----:B------:R-:W-:-:S07]  /*92f0*/  FFMA R2, R2, R9, R2 ;  /* 0x0000000902027223 */ /* 0x000fce0000000002 */
.L_x_476:
[----:B------:R-:W-:Y:S01]  /*9300*/  FMUL R3, R2, R2 ;  /* 0x0000000202037220 */ /* 0x000fe20000400000 */
[----:B------:R-:W-:Y:S01]  /*9310*/  UMOV UR6, 0x3d230553 ;  /* 0x3d23055300067882 */ /* 0x000fe20000000000 */
[----:B------:R-:W-:Y:S01]  /*9320*/  BSSY.RECONVERGENT B3, `(.L_x_477) ;  /* 0x0000010000037945 */ /* 0x000fe20003800200 */
[----:B------:R-:W-:Y:S02]  /*9330*/  IMAD.U32 R10, RZ, RZ, UR6 ;  /* 0x00000006ff0a7e24 */ /* 0x000fe4000f8e00ff */
[----:B------:R-:W-:-:S04]  /*9340*/  FFMA R9, R3, R0, 1 ;  /* 0x3f80000003097423 */ /* 0x000fc80000000000 */
[----:B------:R-:W0:Y:S08]  /*9350*/  MUFU.RCP R0, R9 ;  /* 0x0000000900007308 */ /* 0x000e300000001000 */
[----:B------:R-:W1:Y:S01]  /*9360*/  FCHK P0, -R10, R9 ;  /* 0x000000090a007302 */ /* 0x000e620000000100 */
[----:B0-----:R-:W-:-:S04]  /*9370*/  FFMA R3, -R9, R0, 1 ;  /* 0x3f80000009037423 */ /* 0x001fc80000000100 */
[----:B------:R-:W-:-:S04]  /*9380*/  FFMA R0, R0, R3, R0 ;  /* 0x0000000300007223 */ /* 0x000fc80000000000 */
[----:B------:R-:W-:-:S04]  /*9390*/  FFMA R3, R0, -0.039799999445676803589, RZ ;  /* 0xbd23055300037823 */ /* 0x000fc800000000ff */
[----:B------:R-:W-:-:S04]  /*93a0*/  FFMA R2, -R9, R3, -0.039799999445676803589 ;  /* 0xbd23055309027423 */ /* 0x000fc80000000103 */
[----:B------:R-:W-:Y:S01]  /*93b0*/  FFMA R3, R0, R2, R3 ;  /* 0x0000000200037223 */ /* 0x000fe20000000003 */
[----:B-1----:R-:W-:Y:S06]  /*93c0*/  @!P0 BRA `(.L_x_478) ;  /* 0x0000000000148947 */ /* 0x002fec0003800000 */
[----:B------:R-:W-:Y:S01]  /*93d0*/  IMAD.MOV.U32 R2, RZ, RZ, R9 ;  /* 0x000000ffff027224 */ /* 0x000fe200078e0009 */
[----:B------:R-:W-:Y:S01]  /*93e0*/  MOV R32, 0x9410 ;  /* 0x0000941000207802 */ /* 0x000fe20000000f00 */
[----:B------:R-:W-:-:S07]  /*93f0*/  IMAD.MOV.U32 R3, RZ, RZ, -0x42dcfaad ;  /* 0xbd230553ff037424 */ /* 0x000fce00078e00ff */
[----:B-----5:R-:W-:Y:S05]  /*9400*/  CALL.REL.NOINC `($__internal_5_$__cuda_sm3x_div_rn_noftz_f32_slowpath) ;  /* 0x000000a400847944 */ /* 0x020fea0003c00000 */
[----:B------:R-:W-:-:S07]  /*9410*/  IMAD.MOV.U32 R3, RZ, RZ, R33 ;  /* 0x000000ffff037224 */ /* 0x000fce00078e0021 */
.L_x_478:
[----:B------:R-:W-:Y:S05]  /*9420*/  BSYNC.RECONVERGENT B3 ;  /* 0x0000000000037941 */ /* 0x000fea0003800200 */
.L_x_477:
[----:B------:R-:W0:Y:S01]  /*9430*/  S2UR UR7, SR_CgaCtaId ;  /* 0x00000000000779c3 */ /* 0x000e220000008800 */
[----:B------:R-:W-:Y:S01]  /*9440*/  UMOV UR6, 0x400 ;  /* 0x0000040000067882 */ /* 0x000fe20000000000 */
[----:B------:R-:W-:-:S05]  /*9450*/  FADD R3, R8, R3 ;  /* 0x0000000308037221 */ /* 0x000fca0000000000 */
[----:B------:R-:W-:Y:S01]  /*9460*/  FMNMX R3, R3, 0.0099999997764825820923, !PT ;  /* 0x3c23d70a03037809 */ /* 0x000fe20007800000 */
[----:B0-----:R-:W-:-:S06]  /*9470*/  ULEA UR6, UR7, UR6, 0x18 ;  /* 0x0000000607067291 */ /* 0x001fcc000f8ec0ff */
[----:B------:R-:W-:-:S05]  /*9480*/  MOV R28, UR6 ;  /* 0x00000006001c7c02 */ /* 0x000fca0008000f00 */
[----:B------:R1:W-:Y:S01]  /*9490*/  STS [R28+0x2f78], R3 ;  /* 0x002f78031c007388 */ /* 0x0003e20000000800 */
[----:B------:R-:W-:Y:S05]  /*94a0*/  BRA `(.L_x_461) ;  /* 0x0000000000107947 */ /* 0x000fea0003800000 */
.L_x_462:
[----:B------:R-:W1:Y:S02]  /*94b0*/  LDS R0, [R28+0x2f78] ;  /* 0x002f78001c007984 */ /* 0x000e640000000800 */
[----:B-1----:R-:W-:-:S05]  /*94c0*/  FADD R0, R0, -0.039799999445676803589 ;  /* 0xbd23055300007421 */ /* 0x002fca0000000000 */
[----:B0-----:R-:W-:-:S05]  /*94d0*/  FMNMX R3, R0, 0.0099999997764825820923, !PT ;  /* 0x3c23d70a00037809 */ /* 0x001fca0007800000 */
[----:B------:R0:W-:Y:S02]  /*94e0*/  STS [R28+0x2f78], R3 ;  /* 0x002f78031c007388 */ /* 0x0001e40000000800 */
.L_x_461:
[----:B------:R-:W-:Y:S05]  /*94f0*/  BSYNC.RECONVERGENT B2 ;  /* 0x0000000000027941 */ /* 0x000fea0003800200 */
.L_x_460:
[----:B------:R-:W-:-:S05]  /*9500*/  FADD R0, -R44, R31 ;  /* 0x0000001f2c007221 */ /* 0x000fca0000000100 */
[----:B------:R-:W-:Y:S01]  /*9510*/  FSETP.GEU.AND P0, PT, |R0|, 9.9999999747524270788e-07, PT ;  /* 0x358637bd0000780b */ /* 0x000fe20003f0e200 */
[----:B------:R-:W-:Y:S01]  /*9520*/  IMAD.U32 R0, RZ, RZ, UR10 ;  /* 0x0000000aff007e24 */ /* 0x000fe2000f8e00ff */
[----:B------:R-:W-:-:S11]  /*9530*/  NOP ;  /* 0x0000000000007918 */ /* 0x000fd60000000000 */
[----:B------:R-:W-:Y:S05]  /*9540*/  @!P0 BRA `(.L_x_479) ;  /* 0x00000000000c8947 */ /* 0x000fea0003800000 */
.L_x_424:
[----:B------:R-:W-:-:S04]  /*9550*/  UIADD3 UR4, UPT, UPT, UR4, 0x1, URZ ;  /* 0x0000000104047890 */ /* 0x000fc8000fffe0ff */
[----:B------:R-:W-:-:S09]  /*9560*/  UISETP.NE.AND UP0, UPT, UR4, 0x1f4, UPT ;  /* 0x000001f40400788c */ /* 0x000fd2000bf05270 */
[----:B------:R-:W-:Y:S05]  /*9570*/  BRA.U UP0, `(.L_x_480) ;  /* 0xffffff9900147547 */ /* 0x000fea000b83ffff */
.L_x_479:
[----:B------:R-:W2:Y:S01]  /*9580*/  S2UR UR6, SR_CgaCtaId ;  /* 0x00000000000679c3 */ /* 0x000ea20000008800 */
[----:B------:R-:W-:Y:S01]  /*9590*/  UMOV UR4, 0x400 ;  /* 0x0000040000047882 */ /* 0x000fe20000000000 */
[----:B------:R-:W-:Y:S01]  /*95a0*/  BSSY.RECONVERGENT B0, `(.L_x_481) ;  /* 0x000000b000007945 */ /* 0x000fe20003800200 */
[----:B------:R-:W-:Y:S01]  /*95b0*/  UIADD3 UR4, UPT, UPT, UR4, 0x2fd4, URZ ;  /* 0x00002fd404047890 */ /* 0x000fe2000fffe0ff */
[----:B01----:R-:W-:-:S03]  /*95c0*/  IMAD.MOV.U32 R3, RZ, RZ, R42 ;  /* 0x000000ffff037224 */ /* 0x003fc600078e002a */
[----:B--2---:R-:W-:-:S12]  /*95d0*/  ULEA UR4, UR6, UR4, 0x18 ;  /* 0x0000000406047291 */ /* 0x004fd8000f8ec0ff */
.L_x_482:
[C---:B0-----:R-:W-:Y:S01]  /*95e0*/  IMAD R0, R3.reuse, 0x2, R28 ;  /* 0x0000000203007824 */ /* 0x041fe200078e021c */
[C---:B------:R-:W-:Y:S02]  /*95f0*/  LEA R9, R3.reuse, UR4, 0x1 ;  /* 0x0000000403097c11 */ /* 0x040fe4000f8e08ff */
[C---:B------:R-:W-:Y:S01]  /*9600*/  ISETP.GE.U32.AND P0, PT, R3.reuse, 0x31, PT ;  /* 0x000000310300780c */ /* 0x040fe20003f06070 */
[----:B------:R-:W-:Y:S02]  /*9610*/  VIADD R3, R3, 0x20 ;  /* 0x0000002003037836 */ /* 0x000fe40000000000 */
[----:B------:R-:W0:Y:S04]  /*9620*/  LDS.U16 R0, [R0] ;  /* 0x0000000000007984 */ /* 0x000e280000000400 */
[----:B0-----:R0:W-:Y:S06]  /*9630*/  STS.U16 [R9], R0 ;  /* 0x0000000009007388 */ /* 0x0011ec0000000400 */
[----:B------:R-:W-:Y:S05]  /*9640*/  @!P0 BRA `(.L_x_482) ;  /* 0xfffffffc00e48947 */ /* 0x000fea000383ffff */
[----:B------:R-:W-:Y:S05]  /*9650*/  BSYNC.RECONVERGENT B0 ;  /* 0x0000000000007941 */ /* 0x000fea0003800200 */
.L_x_481:
[----:B------:R-:W-:Y:S02]  /*9660*/  UBREV UR4, UR10 ;  /* 0x0000000a000472be */ /* 0x000fe40008000000 */
[----:B0-----:R-:W-:Y:S01]  /*9670*/  MOV R0, UR10 ;  /* 0x0000000a00007c02 */ /* 0x001fe20008000f00 */
[----:B------:R-:W-:Y:S01]  /*9680*/  NOP ;  /* 0x0000000000007918 */ /* 0x000fe20000000000 */
[----:B------:R-:W-:-:S05]  /*9690*/  UPOPC UR11, UR10 ;  /* 0x0000000a000b72bf */ /* 0x000fca0008000000 */
[----:B------:R-:W0:Y:S01]  /*96a0*/  FLO.U32.SH R8, UR4 ;  /* 0x0000000400087d00 */ /* 0x000e2200080e0400 */
[----:B------:R-:W-:-:S06]  /*96b0*/  UMOV UR4, URZ ;  /* 0x000000ff00047c82 */ /* 0x000fcc0008000000 */
.L_x_527:
[----:B------:R-:W-:Y:S01]  /*96c0*/  BSSY.RECONVERGENT B0, `(.L_x_483) ;  /* 0x0000016000007945 */ /* 0x000fe20003800200 */
[----:B01----:R-:W-:Y:S02]  /*96d0*/  IMAD.MOV.U32 R0, RZ, RZ, -0x40800000 ;  /* 0xbf800000ff007424 */ /* 0x003fe400078e00ff */
[----:B------:R-:W-:Y:S02]  /*96e0*/  IMAD.MOV.U32 R10, RZ, RZ, -0x1 ;  /* 0xffffffffff0a7424 */ /* 0x000fe400078e00ff */
[----:B------:R-:W-:-:S07]  /*96f0*/  IMAD.MOV.U32 R3, RZ, RZ, R42 ;  /* 0x000000ffff037224 */ /* 0x000fce00078e002a */
.L_x_486:
[C---:B------:R-:W-:Y:S01]  /*9700*/  IMAD R2, R3.reuse, 0x2, R28 ;  /* 0x0000000203027824 */ /* 0x040fe200078e021c */
[----:B------:R-:W-:Y:S01]  /*9710*/  BSSY.RECONVERGENT B1, `(.L_x_484) ;  /* 0x000000e000017945 */ /* 0x000fe20003800200 */
[----:B------:R-:W-:-:S04]  /*9720*/  ISETP.GE.U32.AND P1, PT, R3, 0x31, PT ;  /* 0x000000310300780c */ /* 0x000fc80003f26070 */
[----:B------:R-:W1:Y:S02]  /*9730*/  LDS.U16 R2, [R2] ;  /* 0x0000000002027984 */ /* 0x000e640000000400 */
[----:B-1----:R-:W-:-:S04]  /*9740*/  IADD3 R9, PT, PT, R2, -0x1, RZ ;  /* 0xffffffff02097810 */ /* 0x002fc80007ffe0ff */
[----:B------:R-:W-:-:S04]  /*9750*/  LOP3.LUT R9, R2, R9, RZ, 0xc0, !PT ;  /* 0x0000000902097212 */ /* 0x000fc800078ec0ff */
[----:B------:R-:W-:-:S04]  /*9760*/  PRMT R9, R9, 0x9910, RZ ;  /* 0x0000991009097816 */ /* 0x000fc800000000ff */
[----:B------:R-:W-:Y:S01]  /*9770*/  ISETP.NE.AND P0, PT, R9, RZ, PT ;  /* 0x000000ff0900720c */ /* 0x000fe20003f05270 */
[----:B------:R-:W-:-:S12]  /*9780*/  VIADD R9, R3, 0x20 ;  /* 0x0000002003097836 */ /* 0x000fd80000000000 */
[----:B------:R-:W-:Y:S05]  /*9790*/  @!P0 BRA `(.L_x_485) ;  /* 0x0000000000148947 */ /* 0x000fea0003800000 */
[----:B------:R-:W-:-:S05]  /*97a0*/  LEA R2, R3, UR5, 0x2 ;  /* 0x0000000503027c11 */ /* 0x000fca000f8e10ff */
[----:B------:R-:W1:Y:S02]  /*97b0*/  LDS R11, [R2] ;  /* 0x00000000020b7984 */ /* 0x000e640000000800 */
[----:B-1----:R-:W-:-:S13]  /*97c0*/  FSETP.GT.AND P0, PT, R11, R0, PT ;  /* 0x000000000b00720b */ /* 0x002fda0003f04000 */
[----:B------:R-:W-:Y:S02]  /*97d0*/  @P0 IMAD.MOV.U32 R0, RZ, RZ, R11 ;  /* 0x000000ffff000224 */ /* 0x000fe400078e000b */
[----:B------:R-:W-:-:S07]  /*97e0*/  @P0 IMAD.MOV.U32 R10, RZ, RZ, R3 ;  /* 0x000000ffff0a0224 */ /* 0x000fce00078e0003 */
.L_x_485:
[----:B------:R-:W-:Y:S05]  /*97f0*/  BSYNC.RECONVERGENT B1 ;  /* 0x0000000000017941 */ /* 0x000fea0003800200 */
.L_x_484:
[----:B------:R-:W-:Y:S01]  /*9800*/  IMAD.MOV.U32 R3, RZ, RZ, R9 ;  /* 0x000000ffff037224 */ /* 0x000fe200078e0009 */
[----:B------:R-:W-:Y:S06]  /*9810*/  @!P1 BRA `(.L_x_486) ;  /* 0xfffffffc00b89947 */ /* 0x000fec000383ffff */
[----:B------:R-:W-:Y:S05]  /*9820*/  BSYNC.RECONVERGENT B0 ;  /* 0x0000000000007941 */ /* 0x000fea0003800200 */
.L_x_483:
[----:B------:R-:W-:-:S09]  /*9830*/  UISETP.GE.U32.AND UP0, UPT, UR11, 0x2, UPT ;  /* 0x000000020b00788c */ /* 0x000fd2000bf06070 */
[----:B------:R-:W-:Y:S05]  /*9840*/  BRA.U !UP0, `(.L_x_487) ;  /* 0x0000000508247547 */ /* 0x000fea000b800000 */
[----:B------:R-:W-:Y:S01]  /*9850*/  MOV R2, UR11 ;  /* 0x0000000b00027c02 */ /* 0x000fe20008000f00 */
[----:B------:R-:W-:-:S11]  /*9860*/  UISETP.NE.AND UP0, UPT, UR10, -0x1, UPT ;  /* 0xffffffff0a00788c */ /* 0x000fd6000bf05270 */
.L_x_492:
[----:B------:R-:W-:Y:S01]  /*9870*/  SHF.R.U32.HI R17, RZ, 0x1, R2 ;  /* 0x00000001ff117819 */ /* 0x000fe20000011602 */
[----:B------:R-:W-:Y:S06]  /*9880*/  BRA.U !UP0, `(.L_x_488) ;  /* 0x0000000108f47547 */ /* 0x000fec000b800000 */
[----:B------:R-:W1:Y:S01]  /*9890*/  S2R R18, SR_LANEID ;  /* 0x0000000000127919 */ /* 0x000e620000000000 */
[----:B------:R-:W-:Y:S01]  /*98a0*/  VIADD R3, R17, 0x1 ;  /* 0x0000000111037836 */ /* 0x000fe20000000000 */
[----:B------:R-:W-:Y:S01]  /*98b0*/  PLOP3.LUT P0, PT, PT, PT, PT, 0x8, 0x80 ;  /* 0x000000000080781c */ /* 0x000fe20003f0e170 */
[----:B------:R-:W-:-:S03]  /*98c0*/  IMAD.U32 R9, RZ, RZ, UR10 ;  /* 0x0000000aff097e24 */ /* 0x000fc6000f8e00ff */
        /* <DEDUP_REMOVED lines=10> */
.L_x_489:
[----:B------:R-:W-:Y:S02]  /*9970*/  HFMA2 R12, -RZ, RZ, 0, 5.9604644775390625e-08 ;  /* 0x00000001ff0c7431 */ /* 0x000fe400000001ff */
[----:B------:R-:W-:-:S03]  /*9980*/  IMAD.MOV.U32 R3, RZ, RZ, 0x1 ;  /* 0x00000001ff037424 */ /* 0x000fc600078e00ff */
[----:B------:R-:W-:-:S04]  /*9990*/  SHF.L.U32 R12, R12, R11, RZ ;  /* 0x0000000b0c0c7219 */ /* 0x000fc800000006ff */
[----:B------:R-:W-:-:S07]  /*99a0*/  LOP3.LUT R9, R9, R12, RZ, 0xc0, !PT ;  /* 0x0000000c09097212 */ /* 0x000fce00078ec0ff */
.L_x_490:
[----:B------:R-:W-:-:S05]  /*99b0*/  IMAD.MOV.U32 R12, RZ, RZ, -0x1 ;  /* 0xffffffffff0c7424 */ /* 0x000fca00078e00ff */
        /* <DEDUP_REMOVED lines=17> */
[----:B------:R-:W-:Y:S02]  /*9ad0*/  @P3 SHF.R.U32.HI R9, RZ, 0x4, R9 ;  /* 0x00000004ff093819 */ /* 0x000fe40000011609 */
[----:B------:R-:W-:Y:S02]  /*9ae0*/  @P3 IADD3 R14, PT, PT, R14, -R15, RZ ;  /* 0x8000000f0e0e3210 */ /* 0x000fe40007ffe0ff */
[----:B------:R-:W-:Y:S02]  /*9af0*/  SHF.R.U32.HI R16, RZ, 0x1, R9 ;  /* 0x00000001ff107819 */ /* 0x000fe40000011609 */
[----:B------:R-:W-:Y:S02]  /*9b00*/  SGXT.U32 R11, R9, 0x1 ;  /* 0x00000001090b781a */ /* 0x000fe40000000000 */
[----:B------:R-:W-:-:S05]  /*9b10*/  SGXT.U32 R16, R16, 0x1 ;  /* 0x000000011010781a */ /* 0x000fca0000000000 */
[----:B------:R-:W-:-:S05]  /*9b20*/  IMAD.IADD R11, R11, 0x1, R16 ;  /* 0x000000010b0b7824 */ /* 0x000fca00078e0210 */
[----:B------:R-:W-:-:S13]  /*9b30*/  ISETP.LT.U32.AND P4, PT, R11, R14, PT ;  /* 0x0000000e0b00720c */ /* 0x000fda0003f81070 */
[----:B------:R-:W-:Y:S01]  /*9b40*/  @P4 SHF.R.U32.HI R9, RZ, 0x2, R9 ;  /* 0x00000002ff094819 */ /* 0x000fe20000011609 */
[----:B------:R-:W-:-:S03]  /*9b50*/  @P4 IMAD.IADD R14, R14, 0x1, -R11 ;  /* 0x000000010e0e4824 */ /* 0x000fc600078e0a0b */
[----:B------:R-:W-:Y:S02]  /*9b60*/  SGXT.U32 R11, R9, 0x1 ;  /* 0x00000001090b781a */ /* 0x000fe40000000000 */
[----:B------:R-:W-:Y:S02]  /*9b70*/  SEL R9, RZ, 0x10, !P1 ;  /* 0x00000010ff097807 */ /* 0x000fe40004800000 */
[----:B------:R-:W-:-:S03]  /*9b80*/  ISETP.LT.U32.AND P1, PT, R11, R14, PT ;  /* 0x0000000e0b00720c */ /* 0x000fc60003f21070 */
[----:B------:R-:W-:-:S04]  /*9b90*/  @P2 VIADD R9, R9, 0x8 ;  /* 0x0000000809092836 */ /* 0x000fc80000000000 */
[----:B------:R-:W-:-:S05]  /*9ba0*/  @P3 VIADD R9, R9, 0x4 ;  /* 0x0000000409093836 */ /* 0x000fca0000000000 */
[----:B------:R-:W-:-:S05]  /*9bb0*/  @P4 IADD3 R9, PT, PT, R9, 0x2, RZ ;  /* 0x0000000209094810 */ /* 0x000fca0007ffe0ff */
[----:B------:R-:W-:Y:S01]  /*9bc0*/  @P1 VIADD R9, R9, 0x1 ;  /* 0x0000000109091836 */ /* 0x000fe20000000000 */
[----:B------:R-:W-:Y:S01]  /*9bd0*/  ISETP.LT.AND P1, PT, R12, R3, PT ;  /* 0x000000030c00720c */ /* 0x000fe20003f21270 */
[----:B------:R-:W-:-:S03]  /*9be0*/  IMAD.U32 R12, RZ, RZ, UR10 ;  /* 0x0000000aff0c7e24 */ /* 0x000fc6000f8e00ff */
[----:B------:R-:W-:-:S04]  /*9bf0*/  @P0 IADD3 R9, PT, PT, -R9, 0x1f, RZ ;  /* 0x0000001f09090810 */ /* 0x000fc80007ffe1ff */
[----:B------:R-:W-:-:S04]  /*9c00*/  SEL R3, R9, 0xffffffff, !P1 ;  /* 0xffffffff09037807 */ /* 0x000fc80004800000 */
[----:B------:R-:W-:-:S04]  /*9c10*/  ISETP.GT.U32.AND P0, PT, R3, 0x1f, PT ;  /* 0x0000001f0300780c */ /* 0x000fc80003f04070 */
[----:B------:R-:W-:-:S05]  /*9c20*/  SEL R3, R18, R3, P0 ;  /* 0x0000000312037207 */ /* 0x000fca0000000000 */
[----:B------:R4:W1:Y:S04]  /*9c30*/  SHFL.IDX PT, R9, R0, R3, 0x1f ;  /* 0x00001f0300097589 */ /* 0x00086800000e0000 */
[----:B------:R4:W2:Y:S01]  /*9c40*/  SHFL.IDX PT, R11, R10, R3, 0x1f ;  /* 0x00001f030a0b7589 */ /* 0x0008a200000e0000 */
[----:B------:R-:W-:Y:S05]  /*9c50*/  BRA `(.L_x_491) ;  /* 0x0000000000087947 */ /* 0x000fea0003800000 */
.L_x_488:
[----:B------:R1:W2:Y:S04]  /*9c60*/  SHFL.DOWN PT, R9, R0, R17, 0x1f ;  /* 0x08001f1100097589 */ /* 0x0002a800000e0000 */
[----:B------:R1:W3:Y:S02]  /*9c70*/  SHFL.DOWN PT, R11, R10, R17, 0x1f ;  /* 0x08001f110a0b7589 */ /* 0x0002e400000e0000 */
.L_x_491:
[----:B------:R-:W-:Y:S01]  /*9c80*/  ISETP.GT.U32.AND P1, PT, R2, 0x3, PT ;  /* 0x000000030200780c */ /* 0x000fe20003f24070 */
[----:B------:R-:W-:Y:S01]  /*9c90*/  IMAD.MOV.U32 R2, RZ, RZ, R17 ;  /* 0x000000ffff027224 */ /* 0x000fe200078e0011 */
[----:B-12---:R-:W-:-:S04]  /*9ca0*/  FSETP.GEU.AND P0, PT, R0, R9, PT ;  /* 0x000000090000720b */ /* 0x006fc80003f0e000 */
[----:B----4-:R-:W-:Y:S02]  /*9cb0*/  FSEL R0, R9, R0, !P0 ;  /* 0x0000000009007208 */ /* 0x010fe40004000000 */
[----:B---3--:R-:W-:-:S05]  /*9cc0*/  SEL R10, R11, R10, !P0 ;  /* 0x0000000a0b0a7207 */ /* 0x008fca0004000000 */
[----:B------:R-:W-:Y:S05]  /*9cd0*/  @P1 BRA `(.L_x_492) ;  /* 0xfffffff800e41947 */ /* 0x000fea000383ffff */
.L_x_487:
[----:B------:R-:W-:Y:S01]  /*9ce0*/  IMAD.U32 R41, RZ, RZ, UR10 ;  /* 0x0000000aff297e24 */ /* 0x000fe2000f8e00ff */
[----:B0-----:R-:W0:Y:S02]  /*9cf0*/  SHFL.IDX PT, R10, R10, R8, 0x1f ;  /* 0x00001f080a0a7589 */ /* 0x001e2400000e0000 */
[----:B0-----:R-:W-:-:S13]  /*9d00*/  ISETP.GE.AND P0, PT, R10, RZ, PT ;  /* 0x000000ff0a00720c */ /* 0x001fda0003f06270 */
[----:B------:R-:W-:Y:S05]  /*9d10*/  @!P0 BRA `(.L_x_493) ;  /* 0x0000001800148947 */ /* 0x000fea0003800000 */
[----:B------:R-:W-:Y:S01]  /*9d20*/  ISETP.NE.AND P0, PT, R40, RZ, PT ;  /* 0x000000ff2800720c */ /* 0x000fe20003f05270 */
[----:B------:R-:W-:Y:S01]  /*9d30*/  BSSY.RECONVERGENT B0, `(.L_x_494) ;  /* 0x0000027000007945 */ /* 0x000fe20003800200 */
[----:B------:R-:W-:Y:S01]  /*9d40*/  MOV R0, RZ ;  /* 0x000000ff00007202 */ /* 0x000fe20000000f00 */
[----:B------:R-:W-:-:S10]  /*9d50*/  IMAD.MOV.U32 R2, RZ, RZ, -0x40800000 ;  /* 0xbf800000ff027424 */ /* 0x000fd400078e00ff */
[----:B------:R-:W-:Y:S05]  /*9d60*/  @P0 BRA `(.L_x_495) ;  /* 0x00000000008c0947 */ /* 0x000fea0003800000 */
[----:B------:R-:W-:-:S05]  /*9d70*/  IMAD R0, R10, 0x24, R7 ;  /* 0x000000240a007824 */ /* 0x000fca00078e0207 */
[----:B------:R-:W0:Y:S04]  /*9d80*/  LDS R2, [R0] ;  /* 0x0000000000027984 */ /* 0x000e280000000800 */
[----:B------:R-:W1:Y:S04]  /*9d90*/  LDS R3, [R0+0x4] ;  /* 0x0000040000037984 */ /* 0x000e680000000800 */
[----:B------:R-:W2:Y:S04]  /*9da0*/  LDS R9, [R0+0x8] ;  /* 0x0000080000097984 */ /* 0x000ea80000000800 */
[----:B------:R-:W3:Y:S04]  /*9db0*/  LDS R11, [R0+0xc] ;  /* 0x00000c00000b7984 */ /* 0x000ee80000000800 */
[----:B------:R-:W4:Y:S04]  /*9dc0*/  LDS R13, [R0+0x10] ;  /* 0x00001000000d7984 */ /* 0x000f280000000800 */
[----:B------:R-:W4:Y:S04]  /*9dd0*/  LDS R12, [R0+0x14] ;  /* 0x00001400000c7984 */ /* 0x000f280000000800 */
[----:B------:R-:W4:Y:S04]  /*9de0*/  LDS R15, [R0+0x18] ;  /* 0x00001800000f7984 */ /* 0x000f280000000800 */
[----:B------:R-:W-:Y:S01]  /*9df0*/  LDS R14, [R0+0x20] ;  /* 0x00002000000e7984 */ /* 0x000fe20000000800 */
[----:B0-----:R-:W-:-:S04]  /*9e00*/  FMNMX R2, R2, -1, !PT ;  /* 0xbf80000002027809 */ /* 0x001fc80007800000 */
[----:B-1----:R-:W-:-:S04]  /*9e10*/  FSETP.GT.AND P2, PT, R3, R2, PT ;  /* 0x000000020300720b */ /* 0x002fc80003f44000 */
[----:B------:R-:W-:Y:S02]  /*9e20*/  FSEL R2, R3, R2, P2 ;  /* 0x0000000203027208 */ /* 0x000fe40001000000 */
[----:B------:R-:W0:Y:S02]  /*9e30*/  LDS R3, [R0+0x1c] ;  /* 0x00001c0000037984 */ /* 0x000e240000000800 */
[----:B--2---:R-:W-:-:S04]  /*9e40*/  FSETP.GT.AND P3, PT, R9, R2, PT ;  /* 0x000000020900720b */ /* 0x004fc80003f64000 */
[----:B------:R-:W-:-:S04]  /*9e50*/  FSEL R2, R9, R2, P3 ;  /* 0x0000000209027208 */ /* 0x000fc80001800000 */
[----:B---3--:R-:W-:-:S04]  /*9e60*/  FSETP.GT.AND P4, PT, R11, R2, PT ;  /* 0x000000020b00720b */ /* 0x008fc80003f84000 */
[----:B------:R-:W-:-:S04]  /*9e70*/  FSEL R2, R11, R2, P4 ;  /* 0x000000020b027208 */ /* 0x000fc80002000000 */
[----:B----4-:R-:W-:-:S04]  /*9e80*/  FSETP.GT.AND P5, PT, R13, R2, PT ;  /* 0x000000020d00720b */ /* 0x010fc80003fa4000 */
[----:B------:R-:W-:Y:S02]  /*9e90*/  FSEL R13, R13, R2, P5 ;  /* 0x000000020d0d7208 */ /* 0x000fe40002800000 */
[----:B------:R-:W-:Y:S02]  /*9ea0*/  SEL R2, RZ, 0x1, !P2 ;  /* 0x00000001ff027807 */ /* 0x000fe40005000000 */
[-C--:B------:R-:W-:Y:S02]  /*9eb0*/  FSETP.GT.AND P1, PT, R12, R13.reuse, PT ;  /* 0x0000000d0c00720b */ /* 0x080fe40003f24000 */
[----:B------:R-:W-:Y:S02]  /*9ec0*/  SEL R2, R2, 0x2, !P3 ;  /* 0x0000000202027807 */ /* 0x000fe40005800000 */
[----:B------:R-:W-:Y:S02]  /*9ed0*/  FSEL R12, R12, R13, P1 ;  /* 0x0000000d0c0c7208 */ /* 0x000fe40000800000 */
[----:B------:R-:W-:-:S02]  /*9ee0*/  SEL R2, R2, 0x3, !P4 ;  /* 0x0000000302027807 */ /* 0x000fc40006000000 */
[CC--:B------:R-:W-:Y:S02]  /*9ef0*/  FSETP.GT.AND P2, PT, R15.reuse, R12.reuse, PT ;  /* 0x0000000c0f00720b */ /* 0x0c0fe40003f44000 */
[----:B------:R-:W-:Y:S02]  /*9f00*/  SEL R2, R2, 0x4, !P5 ;  /* 0x0000000402027807 */ /* 0x000fe40006800000 */
[----:B------:R-:W-:Y:S02]  /*9f10*/  FSEL R12, R15, R12, P2 ;  /* 0x0000000c0f0c7208 */ /* 0x000fe40001000000 */
[----:B------:R-:W-:Y:S02]  /*9f20*/  SEL R2, R2, 0x5, !P1 ;  /* 0x0000000502027807 */ /* 0x000fe40004800000 */
[----:B0-----:R-:W-:Y:S02]  /*9f30*/  FSETP.GT.AND P3, PT, R3, R12, PT ;  /* 0x0000000c0300720b */ /* 0x001fe40003f64000 */
[----:B------:R-:W-:-:S02]  /*9f40*/  SEL R2, R2, 0x6, !P2 ;  /* 0x0000000602027807 */ /* 0x000fc40005000000 */
[----:B------:R-:W-:Y:S02]  /*9f50*/  FSEL R3, R3, R12, P3 ;  /* 0x0000000c03037208 */ /* 0x000fe40001800000 */
[----:B------:R-:W-:Y:S02]  /*9f60*/  SEL R0, R2, 0x7, !P3 ;  /* 0x0000000702007807 */ /* 0x000fe40005800000 */
[----:B------:R-:W-:-:S04]  /*9f70*/  FSETP.GT.AND P1, PT, R14, R3, PT ;  /* 0x000000030e00720b */ /* 0x000fc80003f24000 */
[----:B------:R-:W-:Y:S02]  /*9f80*/  FSEL R2, R14, R3, P1 ;  /* 0x000000030e027208 */ /* 0x000fe40000800000 */
[----:B------:R-:W-:-:S07]  /*9f90*/  SEL R0, R0, 0x8, !P1 ;  /* 0x0000000800007807 */ /* 0x000fce0004800000 */
.L_x_495:
[----:B------:R-:W-:Y:S05]  /*9fa0*/  BSYNC.RECONVERGENT B0 ;  /* 0x0000000000007941 */ /* 0x000fea0003800200 */
.L_x_494:
[----:B------:R-:W0:Y:S02]  /*9fb0*/  SHFL.IDX PT, R2, R2, R8, 0x1f ;  /* 0x00001f0802027589 */ /* 0x000e2400000e0000 */
[----:B0-----:R-:W-:-:S13]  /*9fc0*/  FSETP.GEU.AND P1, PT, R2, 0.5, PT ;  /* 0x3f0000000200780b */ /* 0x001fda0003f2e000 */
[----:B------:R-:W-:Y:S05]  /*9fd0*/  @P1 BRA `(.L_x_496) ;  /* 0x0000000000181947 */ /* 0x000fea0003800000 */
[----:B------:R-:W-:Y:S01]  /*9fe0*/  @!P0 LEA R10, R10, UR5, 0x2 ;  /* 0x000000050a0a8c11 */ /* 0x000fe2000f8e10ff */
[----:B------:R-:W-:Y:S02]  /*9ff0*/  @!P0 IMAD.MOV.U32 R3, RZ, RZ, -0x40800000 ;  /* 0xbf800000ff038424 */ /* 0x000fe400078e00ff */
[----:B------:R-:W-:-:S03]  /*a000*/  IMAD.U32 R0, RZ, RZ, UR10 ;  /* 0x0000000aff007e24 */ /* 0x000fc6000f8e00ff */
[----:B------:R0:W-:Y:S01]  /*a010*/  @!P0 STS [R10], R3 ;  /* 0x000000030a008388 */ /* 0x0001e20000000800 */
[----:B------:R-:W-:Y:S01]  /*a020*/  NOP ;  /* 0x0000000000007918 */ /* 0x000fe20000000000 */
[----:B------:R-:W-:Y:S05]  /*a030*/  BRA `(.L_x_497) ;  /* 0x0000001400407947 */ /* 0x000fea0003800000 */
.L_x_496:
[----:B------:R-:W-:Y:S01]  /*a040*/  BSSY.RECONVERGENT B2, `(.L_x_498) ;  /* 0x0000129000027945 */ /* 0x000fe20003800200 */
[----:B------:R-:W-:Y:S02]  /*a050*/  HFMA2 R2, -RZ, RZ, 0, 0 ;  /* 0x00000000ff027431 */ /* 0x000fe400000001ff */
[----:B------:R-:W-:Y:S01]  /*a060*/  IMAD.MOV.U32 R11, RZ, RZ, RZ ;  /* 0x000000ffff0b7224 */ /* 0x000fe200078e00ff */
[----:B------:R-:W-:Y:S06]  /*a070*/  @P0 BRA `(.L_x_499) ;  /* 0x0000001000940947 */ /* 0x000fec0003800000 */
[----:B------:R-:W0:Y:S01]  /*a080*/  S2UR UR7, SR_CgaCtaId ;  /* 0x00000000000779c3 */ /* 0x000e220000008800 */
[----:B------:R-:W-:Y:S01]  /*a090*/  UMOV UR6, 0x400 ;  /* 0x0000040000067882 */ /* 0x000fe20000000000 */
[----:B------:R-:W-:Y:S01]  /*a0a0*/  IMAD.MOV.U32 R11, RZ, RZ, 0x33800001 ;  /* 0x33800001ff0b7424 */ /* 0x000fe200078e00ff */
[----:B0-----:R-:W-:-:S06]  /*a0b0*/  ULEA UR6, UR7, UR6, 0x18 ;  /* 0x0000000607067291 */ /* 0x001fcc000f8ec0ff */
[----:B------:R-:W-:-:S05]  /*a0c0*/  IMAD.U32 R28, RZ, RZ, UR6 ;  /* 0x00000006ff1c7e24 */ /* 0x000fca000f8e00ff */
[----:B------:R-:W0:Y:S02]  /*a0d0*/  LDS R2, [R28+0x2fd0] ;  /* 0x002fd0001c027984 */ /* 0x000e240000000800 */
[----:B0-----:R-:W-:-:S05]  /*a0e0*/  IMAD.SHL.U32 R3, R2, 0x2000, RZ ;  /* 0x0000200002037824 */ /* 0x001fca00078e00ff */
[----:B------:R-:W-:-:S04]  /*a0f0*/  LOP3.LUT R3, R3, R2, RZ, 0x3c, !PT ;  /* 0x0000000203037212 */ /* 0x000fc800078e3cff */
[----:B------:R-:W-:-:S04]  /*a100*/  SHF.R.U32.HI R2, RZ, 0x11, R3 ;  /* 0x00000011ff027819 */ /* 0x000fc80000011603 */
[----:B------:R-:W-:-:S05]  /*a110*/  LOP3.LUT R2, R2, R3, RZ, 0x3c, !PT ;  /* 0x0000000302027212 */ /* 0x000fca00078e3cff */
[----:B------:R-:W-:-:S05]  /*a120*/  IMAD.SHL.U32 R9, R2, 0x20, RZ ;  /* 0x0000002002097824 */ /* 0x000fca00078e00ff */
[----:B------:R-:W-:Y:S02]  /*a130*/  LOP3.LUT R9, R9, R2, RZ, 0x3c, !PT ;  /* 0x0000000209097212 */ /* 0x000fe400078e3cff */
[----:B------:R-:W-:Y:S02]  /*a140*/  MOV R2, 0x4b7fffff ;  /* 0x4b7fffff00027802 */ /* 0x000fe40000000f00 */
[----:B------:R-:W-:Y:S01]  /*a150*/  LOP3.LUT R3, R9, 0xffffff, RZ, 0xc0, !PT ;  /* 0x00ffffff09037812 */ /* 0x000fe200078ec0ff */
[----:B------:R0:W-:Y:S02]  /*a160*/  STS [R28+0x2fd0], R9 ;  /* 0x002fd0091c007388 */ /* 0x0001e40000000800 */
[----:B------:R-:W-:Y:S01]  /*a170*/  FFMA R2, R11, -R2, 1 ;  /* 0x3f8000000b027423 */ /* 0x000fe20000000802 */
[----:B------:R-:W-:-:S03]  /*a180*/  I2FP.F32.U32 R3, R3 ;  /* 0x0000000300037245 */ /* 0x000fc60000201000 */
[----:B------:R-:W-:Y:S01]  /*a190*/  FFMA R2, R2, R11, 5.9604651880817982601e-08 ;  /* 0x3380000102027423 */ /* 0x000fe2000000000b */
[----:B------:R-:W1:Y:S03]  /*a1a0*/  FCHK P0, R3, 16777215 ;  /* 0x4b7fffff03007902 */ /* 0x000e660000000000 */
[----:B------:R-:W-:-:S04]  /*a1b0*/  FFMA R11, R3, R2, RZ ;  /* 0x00000002030b7223 */ /* 0x000fc800000000ff */
[----:B------:R-:W-:-:S04]  /*a1c0*/  FFMA R12, R11, -16777215, R3 ;  /* 0xcb7fffff0b0c7823 */ /* 0x000fc80000000003 */
[----:B------:R-:W-:Y:S01]  /*a1d0*/  FFMA R2, R2, R12, R11 ;  /* 0x0000000c02027223 */ /* 0x000fe2000000000b */
[----:B01----:R-:W-:Y:S06]  /*a1e0*/  @!P0 BRA `(.L_x_500) ;  /* 0x0000000000108947 */ /* 0x003fec0003800000 */
[----:B------:R-:W-:Y:S01]  /*a1f0*/  IMAD.MOV.U32 R2, RZ, RZ, 0x4b7fffff ;  /* 0x4b7fffffff027424 */ /* 0x000fe200078e00ff */
[----:B------:R-:W-:-:S07]  /*a200*/  MOV R32, 0xa220 ;  /* 0x0000a22000207802 */ /* 0x000fce0000000f00 */
[----:B-----5:R-:W-:Y:S05]  /*a210*/  CALL.REL.NOINC `($__internal_5_$__cuda_sm3x_div_rn_noftz_f32_slowpath) ;  /* 0x0000009800007944 */ /* 0x020fea0003c00000 */
[----:B------:R-:W-:-:S07]  /*a220*/  IMAD.MOV.U32 R2, RZ, RZ, R33 ;  /* 0x000000ffff027224 */ /* 0x000fce00078e0021 */
.L_x_500:
[----:B------:R-:W-:Y:S01]  /*a230*/  IMAD R13, R10, 0x24, R7 ;  /* 0x000000240a0d7824 */ /* 0x000fe200078e0207 */
[----:B------:R-:W-:Y:S01]  /*a240*/  BSSY.RECONVERGENT B0, `(.L_x_501) ;  /* 0x000002e000007945 */ /* 0x000fe20003800200 */
[----:B------:R-:W-:-:S03]  /*a250*/  IMAD.MOV.U32 R11, RZ, RZ, RZ ;  /* 0x000000ffff0b7224 */ /* 0x000fc600078e00ff */
[----:B------:R-:W0:Y:S02]  /*a260*/  LDS R3, [R13] ;  /* 0x000000000d037984 */ /* 0x000e240000000800 */
[----:B0-----:R-:W-:-:S13]  /*a270*/  FSETP.GEU.AND P0, PT, R2, R3, PT ;  /* 0x000000030200720b */ /* 0x001fda0003f0e000 */
[----:B------:R-:W-:Y:S05]  /*a280*/  @!P0 BRA `(.L_x_502) ;  /* 0x0000000000a48947 */ /* 0x000fea0003800000 */
[----:B------:R-:W0:Y:S01]  /*a290*/  LDS R12, [R13+0x4] ;  /* 0x000004000d0c7984 */ /* 0x000e220000000800 */
[----:B------:R-:W-:Y:S01]  /*a2a0*/  FADD R3, RZ, R3 ;  /* 0x00000003ff037221 */ /* 0x000fe20000000000 */
[----:B------:R-:W-:-:S03]  /*a2b0*/  IMAD.MOV.U32 R11, RZ, RZ, 0x1 ;  /* 0x00000001ff0b7424 */ /* 0x000fc600078e00ff */
[----:B0-----:R-:W-:-:S05]  /*a2c0*/  FADD R12, R3, R12 ;  /* 0x0000000c030c7221 */ /* 0x001fca0000000000 */
[----:B------:R-:W-:-:S13]  /*a2d0*/  FSETP.GEU.AND P0, PT, R2, R12, PT ;  /* 0x0000000c0200720b */ /* 0x000fda0003f0e000 */
[----:B------:R-:W-:Y:S05]  /*a2e0*/  @!P0 BRA `(.L_x_502) ;  /* 0x00000000008c8947 */ /* 0x000fea0003800000 */
[----:B------:R-:W0:Y:S01]  /*a2f0*/  LDS R3, [R13+0x8] ;  /* 0x000008000d037984 */ /* 0x000e220000000800 */
[----:B------:R-:W-:Y:S01]  /*a300*/  MOV R11, 0x2 ;  /* 0x00000002000b7802 */ /* 0x000fe20000000f00 */
[----:B0-----:R-:W-:-:S05]  /*a310*/  FADD R12, R12, R3 ;  /* 0x000000030c0c7221 */ /* 0x001fca0000000000 */
[----:B------:R-:W-:-:S13]  /*a320*/  FSETP.GEU.AND P0, PT, R2, R12, PT ;  /* 0x0000000c0200720b */ /* 0x000fda0003f0e000 */
[----:B------:R-:W-:Y:S05]  /*a330*/  @!P0 BRA `(.L_x_502) ;  /* 0x0000000000788947 */ /* 0x000fea0003800000 */
[----:B------:R-:W0:Y:S01]  /*a340*/  LDS R3, [R13+0xc] ;  /* 0x00000c000d037984 */ /* 0x000e220000000800 */
[----:B------:R-:W-:Y:S02]  /*a350*/  IMAD.MOV.U32 R11, RZ, RZ, 0x3 ;  /* 0x00000003ff0b7424 */ /* 0x000fe400078e00ff */
        /* <DEDUP_REMOVED lines=19> */
[----:B------:R-:W-:Y:S02]  /*a490*/  HFMA2 R11, -RZ, RZ, 0, 4.17232513427734375e-07 ;  /* 0x00000007ff0b7431 */ /* 0x000fe400000001ff */
[----:B0-----:R-:W-:-:S05]  /*a4a0*/  FADD R12, R12, R3 ;  /* 0x000000030c0c7221 */ /* 0x001fca0000000000 */
[----:B------:R-:W-:-:S13]  /*a4b0*/  FSETP.GEU.AND P0, PT, R2, R12, PT ;  /* 0x0000000c0200720b */ /* 0x000fda0003f0e000 */
[----:B------:R-:W-:Y:S05]  /*a4c0*/  @!P0 BRA `(.L_x_502) ;  /* 0x0000000000148947 */ /* 0x000fea0003800000 */
[----:B------:R-:W0:Y:S01]  /*a4d0*/  LDS R3, [R13+0x20] ;  /* 0x000020000d037984 */ /* 0x000e220000000800 */
[----:B------:R-:W-:Y:S02]  /*a4e0*/  IMAD.MOV.U32 R11, RZ, RZ, 0x8 ;  /* 0x00000008ff0b7424 */ /* 0x000fe400078e00ff */
[----:B0-----:R-:W-:-:S05]  /*a4f0*/  FADD R3, R12, R3 ;  /* 0x000000030c037221 */ /* 0x001fca0000000000 */
[----:B------:R-:W-:-:S13]  /*a500*/  FSETP.GEU.AND P0, PT, R2, R3, PT ;  /* 0x000000030200720b */ /* 0x000fda0003f0e000 */
[----:B------:R-:W-:-:S07]  /*a510*/  @P0 IMAD.MOV.U32 R11, RZ, RZ, R0 ;  /* 0x000000ffff0b0224 */ /* 0x000fce00078e0000 */
.L_x_502:
[----:B------:R-:W-:Y:S05]  /*a520*/  BSYNC.RECONVERGENT B0 ;  /* 0x0000000000007941 */ /* 0x000fea0003800200 */
.L_x_501:
[----:B------:R-:W-:Y:S01]  /*a530*/  IMAD.MOV.U32 R0, RZ, RZ, 0x1 ;  /* 0x00000001ff007424 */ /* 0x000fe200078e00ff */
[----:B------:R-:W-:Y:S01]  /*a540*/  BSSY.RELIABLE B3, `(.L_x_503) ;  /* 0x000009d000037945 */ /* 0x000fe20003800100 */
[----:B------:R-:W-:Y:S01]  /*a550*/  IMAD.MOV.U32 R12, RZ, RZ, RZ ;  /* 0x000000ffff0c7224 */ /* 0x000fe200078e00ff */
[----:B------:R-:W-:Y:S02]  /*a560*/  MOV R17, RZ ;  /* 0x000000ff00117202 */ /* 0x000fe40000000f00 */
[----:B------:R-:W-:-:S07]  /*a570*/  SHF.L.U32 R0, R0, R11, RZ ;  /* 0x0000000b00007219 */ /* 0x000fce00000006ff */
.L_x_520:
[----:B------:R-:W-:Y:S01]  /*a580*/  IMAD.SHL.U32 R13, R17, 0x4, RZ ;  /* 0x00000004110d7824 */ /* 0x000fe200078e00ff */
[----:B------:R-:W-:Y:S03]  /*a590*/  BSSY.RELIABLE B4, `(.L_x_504) ;  /* 0x0000024000047945 */ /* 0x000fe60003800100 */
[----:B------:R-:W-:-:S04]  /*a5a0*/  IMAD R13, R10, 0x50, R13 ;  /* 0x000000500a0d7824 */ /* 0x000fc800078e020d */
[----:B------:R-:W0:Y:S02]  /*a5b0*/  LDC R15, c[0x3][R13] ;  /* 0x00c000000d0f7b82 */ /* 0x000e240000000800 */
[----:B0-----:R-:W-:-:S05]  /*a5c0*/  IMAD R2, R15, 0x2, R28 ;  /* 0x000000020f027824 */ /* 0x001fca00078e021c */
        /* <DEDUP_REMOVED lines=8> */
[----:B------:R-:W-:-:S04]  /*a650*/  PRMT R2, R19, 0x9910, RZ ;  /* 0x0000991013027816 */ /* 0x000fc800000000ff */
[----:B------:R-:W-:Y:S01]  /*a660*/  ISETP.NE.AND P0, PT, R2, RZ, PT ;  /* 0x000000ff0200720c */ /* 0x000fe20003f05270 */
[----:B------:R-:W-:-:S12]  /*a670*/  IMAD.MOV.U32 R2, RZ, RZ, RZ ;  /* 0x000000ffff027224 */ /* 0x000fd800078e00ff */
[----:B------:R-:W-:Y:S05]  /*a680*/  @!P0 BREAK.RELIABLE B4 ;  /* 0x0000000000048942 */ /* 0x000fea0003800100 */
[----:B------:R-:W-:Y:S05]  /*a690*/  @!P0 BREAK.RELIABLE B3 ;  /* 0x0000000000038942 */ /* 0x000fea0003800100 */
[----:B------:R-:W-:Y:S05]  /*a6a0*/  @!P0 BRA `(.L_x_499) ;  /* 0x0000000c00088947 */ /* 0x000fea0003800000 */
[----:B------:R-:W0:Y:S01]  /*a6b0*/  POPC R2, R19 ;  /* 0x0000001300027309 */ /* 0x000e220000000000 */
[----:B------:R-:W-:Y:S01]  /*a6c0*/  LEA R3, R15, UR5, 0x2 ;  /* 0x000000050f037c11 */ /* 0x000fe2000f8e10ff */
[----:B------:R-:W-:Y:S05]  /*a6d0*/  BSSY.RECONVERGENT B5, `(.L_x_506) ;  /* 0x000000e000057945 */ /* 0x000fea0003800200 */
[----:B------:R-:W1:Y:S01]  /*a6e0*/  LDS R3, [R3] ;  /* 0x0000000003037984 */ /* 0x000e620000000800 */
[----:B0-----:R-:W0:Y:S08]  /*a6f0*/  I2F.U16 R2, R2 ;  /* 0x0000000200027306 */ /* 0x001e300000101000 */
[----:B0-----:R-:W0:Y:S08]  /*a700*/  MUFU.RCP R14, R2 ;  /* 0x00000002000e7308 */ /* 0x001e300000001000 */
[----:B-1----:R-:W1:Y:S01]  /*a710*/  FCHK P0, R3, R2 ;  /* 0x0000000203007302 */ /* 0x002e620000000000 */
[----:B0-----:R-:W-:-:S04]  /*a720*/  FFMA R15, -R2, R14, 1 ;  /* 0x3f800000020f7423 */ /* 0x001fc8000000010e */
[----:B------:R-:W-:-:S04]  /*a730*/  FFMA R14, R14, R15, R14 ;  /* 0x0000000f0e0e7223 */ /* 0x000fc8000000000e */
[----:B------:R-:W-:-:S04]  /*a740*/  FFMA R15, R3, R14, RZ ;  /* 0x0000000e030f7223 */ /* 0x000fc800000000ff */
[----:B------:R-:W-:-:S04]  /*a750*/  FFMA R16, -R2, R15, R3 ;  /* 0x0000000f02107223 */ /* 0x000fc80000000103 */
[----:B------:R-:W-:Y:S01]  /*a760*/  FFMA R15, R14, R16, R15 ;  /* 0x000000100e0f7223 */ /* 0x000fe2000000000f */
[----:B-1----:R-:W-:Y:S06]  /*a770*/  @!P0 BRA `(.L_x_507) ;  /* 0x00000000000c8947 */ /* 0x002fec0003800000 */
[----:B------:R-:W-:-:S07]  /*a780*/  MOV R32, 0xa7a0 ;  /* 0x0000a7a000207802 */ /* 0x000fce0000000f00 */
[----:B-----5:R-:W-:Y:S05]  /*a790*/  CALL.REL.NOINC `($__internal_5_$__cuda_sm3x_div_rn_noftz_f32_slowpath) ;  /* 0x0000009000a07944 */ /* 0x020fea0003c00000 */
[----:B------:R-:W-:-:S07]  /*a7a0*/  MOV R15, R33 ;  /* 0x00000021000f7202 */ /* 0x000fce0000000f00 */
.L_x_507:
[----:B------:R-:W-:Y:S05]  /*a7b0*/  BSYNC.RECONVERGENT B5 ;  /* 0x0000000000057941 */ /* 0x000fea0003800200 */
.L_x_506:
[----:B------:R-:W-:-:S07]  /*a7c0*/  FADD R12, R12, R15 ;  /* 0x0000000f0c0c7221 */ /* 0x000fce0000000000 */
.L_x_505:
[----:B------:R-:W-:Y:S05]  /*a7d0*/  BSYNC.RELIABLE B4 ;  /* 0x0000000000047941 */ /* 0x000fea0003800100 */
.L_x_504:
[----:B------:R-:W0:Y:S01]  /*a7e0*/  LDC R15, c[0x3][R13+0x4] ;  /* 0x00c001000d0f7b82 */ /* 0x000e220000000800 */
[----:B------:R-:W-:Y:S01]  /*a7f0*/  BSSY.RELIABLE B4, `(.L_x_508) ;  /* 0x0000022000047945 */ /* 0x000fe20003800100 */
        /* <DEDUP_REMOVED lines=30> */
[----:B------:R-:W-:-:S07]  /*a9e0*/  IMAD.MOV.U32 R15, RZ, RZ, R33 ;  /* 0x000000ffff0f7224 */ /* 0x000fce00078e0021 */
.L_x_511:
[----:B------:R-:W-:Y:S05]  /*a9f0*/  BSYNC.RECONVERGENT B5 ;  /* 0x0000000000057941 */ /* 0x000fea0003800200 */
.L_x_510:
[----:B------:R-:W-:-:S07]  /*aa00*/  FADD R12, R12, R15 ;  /* 0x0000000f0c0c7221 */ /* 0x000fce0000000000 */
.L_x_509:
[----:B------:R-:W-:Y:S05]  /*aa10*/  BSYNC.RELIABLE B4 ;  /* 0x0000000000047941 */ /* 0x000fea0003800100 */
.L_x_508:
[----:B------:R-:W0:Y:S01]  /*aa20*/  LDC R15, c[0x3][R13+0x8] ;  /* 0x00c002000d0f7b82 */ /* 0x000e220000000800 */
[----:B------:R-:W-:Y:S01]  /*aa30*/  BSSY.RELIABLE B4, `(.L_x_512) ;  /* 0x0000022000047945 */ /* 0x000fe20003800100 */
[----:B0-----:R-:W-:-:S05]  /*aa40*/  LEA R2, R15, R28, 0x1 ;  /* 0x0000001c0f027211 */ /* 0x001fca00078e08ff */
        /* <DEDUP_REMOVED lines=30> */
.L_x_515:
[----:B------:R-:W-:Y:S05]  /*ac30*/  BSYNC.RECONVERGENT B5 ;  /* 0x0000000000057941 */ /* 0x000fea0003800200 */
.L_x_514:
[----:B------:R-:W-:-:S07]  /*ac40*/  FADD R12, R12, R15 ;  /* 0x0000000f0c0c7221 */ /* 0x000fce0000000000 */
.L_x_513:
[----:B------:R-:W-:Y:S05]  /*ac50*/  BSYNC.RELIABLE B4 ;  /* 0x0000000000047941 */ /* 0x000fea0003800100 */
.L_x_512:
[----:B------:R-:W0:Y:S01]  /*ac60*/  LDC R13, c[0x3][R13+0xc] ;  /* 0x00c003000d0d7b82 */ /* 0x000e220000000800 */
[----:B------:R-:W-:Y:S01]  /*ac70*/  BSSY.RELIABLE B4, `(.L_x_516) ;  /* 0x0000022000047945 */ /* 0x000fe20003800100 */
[----:B0-----:R-:W-:-:S05]  /*ac80*/  IMAD R2, R13, 0x2, R28 ;  /* 0x000000020d027824 */ /* 0x001fca00078e021c */
[----:B------:R-:W0:Y:S02]  /*ac90*/  LDS.U16 R15, [R2] ;  /* 0x00000000020f7984 */ /* 0x000e240000000400 */
[C---:B0-----:R-:W-:Y:S02]  /*aca0*/  IADD3 R3, PT, PT, R15.reuse, -0x1, RZ ;  /* 0xffffffff0f037810 */ /* 0x041fe40007ffe0ff */
[----:B------:R-:W-:Y:S02]  /*acb0*/  LOP3.LUT P0, RZ, R0, R15, RZ, 0xc0, !PT ;  /* 0x0000000f00ff7212 */ /* 0x000fe4000780c0ff */
        /* <DEDUP_REMOVED lines=27> */
.L_x_519:
[----:B------:R-:W-:Y:S05]  /*ae70*/  BSYNC.RECONVERGENT B5 ;  /* 0x0000000000057941 */ /* 0x000fea0003800200 */
.L_x_518:
[----:B------:R-:W-:-:S07]  /*ae80*/  FADD R12, R12, R13 ;  /* 0x0000000d0c0c7221 */ /* 0x000fce0000000000 */
.L_x_517:
[----:B------:R-:W-:Y:S05]  /*ae90*/  BSYNC.RELIABLE B4 ;  /* 0x0000000000047941 */ /* 0x000fea0003800100 */
.L_x_516:
[----:B------:R-:W-:-:S05]  /*aea0*/  VIADD R17, R17, 0x4 ;  /* 0x0000000411117836 */ /* 0x000fca0000000000 */
[----:B------:R-:W-:-:S13]  /*aeb0*/  ISETP.NE.AND P0, PT, R17, 0x14, PT ;  /* 0x000000141100780c */ /* 0x000fda0003f05270 */
[----:B------:R-:W-:Y:S05]  /*aec0*/  @P0 BRA `(.L_x_520) ;  /* 0xfffffff400ac0947 */ /* 0x000fea000383ffff */
[----:B------:R-:W-:Y:S01]  /*aed0*/  FSETP.GTU.AND P0, PT, R12, RZ, PT ;  /* 0x000000ff0c00720b */ /* 0x000fe20003f0c000 */
[----:B------:R-:W-:-:S12]  /*aee0*/  IMAD.MOV.U32 R2, RZ, RZ, 0x1 ;  /* 0x00000001ff027424 */ /* 0x000fd800078e00ff */
[----:B------:R-:W-:Y:S05]  /*aef0*/  @!P0 BREAK.RELIABLE B3 ;  /* 0x0000000000038942 */ /* 0x000fea0003800100 */
[----:B------:R-:W-:Y:S05]  /*af00*/  @!P0 BRA `(.L_x_499) ;  /* 0x0000000000f08947 */ /* 0x000fea0003800000 */
[----:B------:R-:W-:Y:S05]  /*af10*/  BSYNC.RELIABLE B3 ;  /* 0x0000000000037941 */ /* 0x000fea0003800100 */
.L_x_503:
[----:B------:R-:W0:Y:S01]  /*af20*/  S2UR UR7, SR_CgaCtaId ;  /* 0x00000000000779c3 */ /* 0x000e220000008800 */
[----:B------:R-:W-:Y:S01]  /*af30*/  UMOV UR6, 0x400 ;  /* 0x0000040000067882 */ /* 0x000fe20000000000 */
[----:B------:R-:W-:Y:S01]  /*af40*/  SHF.L.U32 R0, R9, 0xd, RZ ;  /* 0x0000000d09007819 */ /* 0x000fe200000006ff */
[----:B------:R-:W-:-:S03]  /*af50*/  IMAD.MOV.U32 R14, RZ, RZ, 0x4b7fffff ;  /* 0x4b7fffffff0e7424 */ /* 0x000fc600078e00ff */
[----:B------:R-:W-:Y:S01]  /*af60*/  LOP3.LUT R0, R0, R9, RZ, 0x3c, !PT ;  /* 0x0000000900007212 */ /* 0x000fe200078e3cff */
[----:B------:R-:W-:-:S03]  /*af70*/  IMAD.MOV.U32 R9, RZ, RZ, 0x33800001 ;  /* 0x33800001ff097424 */ /* 0x000fc600078e00ff */
[----:B------:R-:W-:Y:S01]  /*af80*/  SHF.R.U32.HI R3, RZ, 0x11, R0 ;  /* 0x00000011ff037819 */ /* 0x000fe20000011600 */
[----:B------:R-:W-:-:S03]  /*af90*/  FFMA R14, R9, -R14, 1 ;  /* 0x3f800000090e7423 */ /* 0x000fc6000000080e */
[----:B------:R-:W-:-:S05]  /*afa0*/  LOP3.LUT R3, R3, R0, RZ, 0x3c, !PT ;  /* 0x0000000003037212 */ /* 0x000fca00078e3cff */
[----:B------:R-:W-:Y:S01]  /*afb0*/  IMAD.SHL.U32 R0, R3, 0x20, RZ ;  /* 0x0000002003007824 */ /* 0x000fe200078e00ff */
[----:B0-----:R-:W-:-:S04]  /*afc0*/  ULEA UR6, UR7, UR6, 0x18 ;  /* 0x0000000607067291 */ /* 0x001fc8000f8ec0ff */
[----:B------:R-:W-:-:S04]  /*afd0*/  LOP3.LUT R3, R0, R3, RZ, 0x3c, !PT ;  /* 0x0000000300037212 */ /* 0x000fc800078e3cff */
[----:B------:R-:W-:Y:S01]  /*afe0*/  LOP3.LUT R0, R3, 0xffffff, RZ, 0xc0, !PT ;  /* 0x00ffffff03007812 */ /* 0x000fe200078ec0ff */
[----:B------:R-:W-:-:S03]  /*aff0*/  IMAD.U32 R28, RZ, RZ, UR6 ;  /* 0x00000006ff1c7e24 */ /* 0x000fc6000f8e00ff */
[----:B------:R-:W-:Y:S01]  /*b000*/  I2FP.F32.U32 R13, R0 ;  /* 0x00000000000d7245 */ /* 0x000fe20000201000 */
[----:B------:R-:W-:Y:S01]  /*b010*/  FFMA R0, R14, R9, 5.9604651880817982601e-08 ;  /* 0x338000010e007423 */ /* 0x000fe20000000009 */
[----:B------:R-:W0:Y:S02]  /*b020*/  LDS R2, [R28+0x2f78] ;  /* 0x002f78001c027984 */ /* 0x000e240000000800 */
[----:B------:R-:W1:Y:S01]  /*b030*/  FCHK P0, R13, 16777215 ;  /* 0x4b7fffff0d007902 */ /* 0x000e620000000000 */
[----:B------:R-:W-:Y:S01]  /*b040*/  FFMA R14, R0, R13, RZ ;  /* 0x0000000d000e7223 */ /* 0x000fe200000000ff */
[----:B------:R2:W-:Y:S03]  /*b050*/  STS [R28+0x2fd0], R3 ;  /* 0x002fd0031c007388 */ /* 0x0005e60000000800 */
[----:B------:R-:W-:-:S04]  /*b060*/  FFMA R9, R14, -16777215, R13 ;  /* 0xcb7fffff0e097823 */ /* 0x000fc8000000000d */
[----:B------:R-:W-:Y:S01]  /*b070*/  FFMA R14, R0, R9, R14 ;  /* 0x00000009000e7223 */ /* 0x000fe2000000000e */
[----:B0-----:R-:W-:Y:S01]  /*b080*/  FMNMX R9, R2, 9.9999999392252902908e-09, !PT ;  /* 0x322bcc7702097809 */ /* 0x001fe20007800000 */
[----:B-12---:R-:W-:Y:S06]  /*b090*/  @!P0 BRA `(.L_x_521) ;  /* 0x0000000000148947 */ /* 0x006fec0003800000 */
[----:B------:R-:W-:Y:S01]  /*b0a0*/  MOV R3, R13 ;  /* 0x0000000d00037202 */ /* 0x000fe20000000f00 */
[----:B------:R-:W-:Y:S01]  /*b0b0*/  IMAD.MOV.U32 R2, RZ, RZ, 0x4b7fffff ;  /* 0x4b7fffffff027424 */ /* 0x000fe200078e00ff */
[----:B------:R-:W-:-:S07]  /*b0c0*/  MOV R32, 0xb0e0 ;  /* 0x0000b0e000207802 */ /* 0x000fce0000000f00 */
[----:B-----5:R-:W-:Y:S05]  /*b0d0*/  CALL.REL.NOINC `($__internal_5_$__cuda_sm3x_div_rn_noftz_f32_slowpath) ;  /* 0x0000008800507944 */ /* 0x020fea0003c00000 */
[----:B------:R-:W-:-:S07]  /*b0e0*/  IMAD.MOV.U32 R14, RZ, RZ, R33 ;  /* 0x000000ffff0e7224 */ /* 0x000fce00078e0021 */
.L_x_521:
[----:B------:R-:W0:Y:S01]  /*b0f0*/  MUFU.RCP R0, R9 ;  /* 0x0000000900007308 */ /* 0x000e220000001000 */
[----:B------:R-:W-:Y:S01]  /*b100*/  UMOV UR6, 0x3f800000 ;  /* 0x3f80000000067882 */ /* 0x000fe20000000000 */
[----:B------:R-:W-:Y:S01]  /*b110*/  BSSY.RECONVERGENT B3, `(.L_x_522) ;  /* 0x000000e000037945 */ /* 0x000fe20003800200 */
        /* <DEDUP_REMOVED lines=8> */
[----:B------:R-:W-:Y:S02]  /*b1a0*/  HFMA2 R3, -RZ, RZ, -1.875, 0 ;  /* 0xbf800000ff037431 */ /* 0x000fe400000001ff */
[----:B------:R-:W-:Y:S01]  /*b1b0*/  IMAD.MOV.U32 R2, RZ, RZ, R9 ;  /* 0x000000ffff027224 */ /* 0x000fe200078e0009 */
[----:B------:R-:W-:-:S07]  /*b1c0*/  MOV R32, 0xb1e0 ;  /* 0x0000b1e000207802 */ /* 0x000fce0000000f00 */
[----:B-----5:R-:W-:Y:S05]  /*b1d0*/  CALL.REL.NOINC `($__internal_5_$__cuda_sm3x_div_rn_noftz_f32_slowpath) ;  /* 0x0000008800107944 */ /* 0x020fea0003c00000 */
[----:B------:R-:W-:-:S07]  /*b1e0*/  IMAD.MOV.U32 R3, RZ, RZ, R33 ;  /* 0x000000ffff037224 */ /* 0x000fce00078e0021 */
.L_x_523:
[----:B------:R-:W-:Y:S05]  /*b1f0*/  BSYNC.RECONVERGENT B3 ;  /* 0x0000000000037941 */ /* 0x000fea0003800200 */
.L_x_522:
[----:B------:R-:W-:Y:S02]  /*b200*/  IMAD.MOV.U32 R0, RZ, RZ, 0x3bbb989d ;  /* 0x3bbb989dff007424 */ /* 0x000fe400078e00ff */
[----:B------:R-:W-:Y:S01]  /*b210*/  FMUL R3, R12, R3 ;  /* 0x000000030c037220 */ /* 0x000fe20000400000 */
[----:B------:R-:W-:-:S03]  /*b220*/  IMAD.MOV.U32 R9, RZ, RZ, 0x437c0000 ;  /* 0x437c0000ff097424 */ /* 0x000fc600078e00ff */
[----:B------:R-:W-:-:S04]  /*b230*/  FFMA.SAT R0, R3, R0, 0.5 ;  /* 0x3f00000003007423 */ /* 0x000fc80000002000 */
[----:B------:R-:W-:-:S04]  /*b240*/  FFMA.RM R0, R0, R9, 12582913 ;  /* 0x4b40000100007423 */ /* 0x000fc80000004009 */
[C---:B------:R-:W-:Y:S01]  /*b250*/  FADD R2, R0.reuse, -12583039 ;  /* 0xcb40007f00027421 */ /* 0x040fe20000000000 */
[----:B------:R-:W-:-:S03]  /*b260*/  IMAD.SHL.U32 R0, R0, 0x800000, RZ ;  /* 0x0080000000007824 */ /* 0x000fc600078e00ff */
[----:B------:R-:W-:-:S04]  /*b270*/  FFMA R2, R3, 1.4426950216293334961, -R2 ;  /* 0x3fb8aa3b03027823 */ /* 0x000fc80000000802 */
[----:B------:R-:W-:-:S06]  /*b280*/  FFMA R3, R3, 1.925963033500011079e-08, R2 ;  /* 0x32a5706003037823 */ /* 0x000fcc0000000002 */
[----:B------:R-:W0:Y:S02]  /*b290*/  MUFU.EX2 R3, R3 ;  /* 0x0000000300037308 */ /* 0x000e240000000800 */
[----:B0-----:R-:W-:-:S05]  /*b2a0*/  FMUL R9, R0, R3 ;  /* 0x0000000300097220 */ /* 0x001fca0000400000 */
[----:B------:R-:W-:-:S04]  /*b2b0*/  FSETP.GEU.AND P0, PT, R14, R9, PT ;  /* 0x000000090e00720b */ /* 0x000fc80003f0e000 */
[----:B------:R-:W-:-:S09]  /*b2c0*/  SEL R2, RZ, 0x1, P0 ;  /* 0x00000001ff027807 */ /* 0x000fd20000000000 */
.L_x_499:
[----:B------:R-:W-:Y:S05]  /*b2d0*/  BSYNC.RECONVERGENT B2 ;  /* 0x0000000000027941 */ /* 0x000fea0003800200 */
.L_x_498:
[----:B------:R-:W-:Y:S05]  /*b2e0*/  WARPSYNC.ALL ;  /* 0x0000000000007948 */ /* 0x000fea0003800000 */
[----:B------:R-:W0:Y:S04]  /*b2f0*/  SHFL.IDX PT, R2, R2, R8, 0x1f ;  /* 0x00001f0802027589 */ /* 0x000e2800000e0000 */
[----:B------:R1:W2:Y:S01]  /*b300*/  SHFL.IDX PT, R11, R11, R8, 0x1f ;  /* 0x00001f080b0b7589 */ /* 0x0002a200000e0000 */
[----:B0-----:R-:W-:-:S13]  /*b310*/  ISETP.NE.AND P0, PT, R2, RZ, PT ;  /* 0x000000ff0200720c */ /* 0x001fda0003f05270 */
[----:B-12---:R-:W-:Y:S05]  /*b320*/  @!P0 BRA `(.L_x_524) ;  /* 0x00000000006c8947 */ /* 0x006fea0003800000 */
[----:B------:R-:W-:Y:S01]  /*b330*/  ISETP.NE.AND P1, PT, R40, RZ, PT ;  /* 0x000000ff2800720c */ /* 0x000fe20003f25270 */
[----:B------:R-:W-:Y:S01]  /*b340*/  IMAD.U32 R9, RZ, RZ, UR10 ;  /* 0x0000000aff097e24 */ /* 0x000fe2000f8e00ff */
[----:B------:R-:W-:Y:S01]  /*b350*/  ISETP.GT.U32.AND P0, PT, R42, 0x13, PT ;  /* 0x000000132a00780c */ /* 0x000fe20003f04070 */
[----:B------:R-:W-:Y:S01]  /*b360*/  BSSY.RECONVERGENT B0, `(.L_x_525) ;  /* 0x0000015000007945 */ /* 0x000fe20003800200 */
[----:B------:R-:W-:-:S09]  /*b370*/  IMAD.U32 R2, RZ, RZ, UR10 ;  /* 0x0000000aff027e24 */ /* 0x000fd2000f8e00ff */
[----:B------:R-:W-:Y:S01]  /*b380*/  @!P1 MOV R0, 0x1 ;  /* 0x0000000100009802 */ /* 0x000fe20000000f00 */
[----:B------:R-:W-:-:S03]  /*b390*/  @!P1 IMAD R3, R10, 0x2, R28 ;  /* 0x000000020a039824 */ /* 0x000fc600078e021c */
[----:B------:R-:W-:-:S05]  /*b3a0*/  @!P1 SHF.L.U32 R0, R0, R11, RZ ;  /* 0x0000000b00009219 */ /* 0x000fca00000006ff */
[----:B------:R0:W-:Y:S01]  /*b3b0*/  @!P1 STS.U16 [R3], R0 ;  /* 0x0000000003009388 */ /* 0x0001e20000000400 */
[----:B------:R-:W-:Y:S01]  /*b3c0*/  NOP ;  /* 0x0000000000007918 */ /* 0x000fe20000000000 */
[----:B------:R-:W-:Y:S05]  /*b3d0*/  @P0 BRA `(.L_x_526) ;  /* 0x0000000000340947 */ /* 0x000fea0003800000 */
[----:B0-----:R-:W-:-:S04]  /*b3e0*/  IMAD R3, R10, 0x50, RZ ;  /* 0x000000500a037824 */ /* 0x001fc800078e02ff */
[----:B------:R-:W-:-:S06]  /*b3f0*/  IMAD R3, R42, 0x4, R3 ;  /* 0x000000042a037824 */ /* 0x000fcc00078e0203 */
[----:B------:R-:W0:Y:S02]  /*b400*/  LDC R3, c[0x3][R3] ;  /* 0x00c0000003037b82 */ /* 0x000e240000000800 */
[----:B0-----:R-:W-:-:S05]  /*b410*/  LEA R9, R3, R28, 0x1 ;  /* 0x0000001c03097211 */ /* 0x001fca00078e08ff */
[----:B------:R-:W0:Y:S02]  /*b420*/  LDS.U16 R13, [R9] ;  /* 0x00000000090d7984 */ /* 0x000e240000000400 */
[----:B0-----:R-:W-:-:S05]  /*b430*/  VIADD R0, R13, 0xffffffff ;  /* 0xffffffff0d007836 */ /* 0x001fca0000000000 */
[----:B------:R-:W-:-:S04]  /*b440*/  LOP3.LUT R0, R13, R0, RZ, 0xc0, !PT ;  /* 0x000000000d007212 */ /* 0x000fc800078ec0ff */
[----:B------:R-:W-:-:S04]  /*b450*/  PRMT R0, R0, 0x9910, RZ ;  /* 0x0000991000007816 */ /* 0x000fc800000000ff */
[----:B------:R-:W-:-:S13]  /*b460*/  ISETP.NE.AND P0, PT, R0, RZ, PT ;  /* 0x000000ff0000720c */ /* 0x000fda0003f05270 */
[----:B------:R-:W-:-:S05]  /*b470*/  @P0 IMAD.MOV.U32 R0, RZ, RZ, 0x1 ;  /* 0x00000001ff000424 */ /* 0x000fca00078e00ff */
[----:B------:R-:W-:-:S04]  /*b480*/  @P0 SHF.L.U32 R0, R0, R11, RZ ;  /* 0x0000000b00000219 */ /* 0x000fc800000006ff */
[----:B------:R-:W-:-:S05]  /*b490*/  @P0 LOP3.LUT R0, R13, R0, RZ, 0x30, !PT ;  /* 0x000000000d000212 */ /* 0x000fca00078e30ff */
[----:B------:R1:W-:Y:S02]  /*b4a0*/  @P0 STS.U16 [R9], R0 ;  /* 0x0000000009000388 */ /* 0x0003e40000000400 */
.L_x_526:
[----:B------:R-:W-:Y:S05]  /*b4b0*/  BSYNC.RECONVERGENT B0 ;  /* 0x0000000000007941 */ /* 0x000fea0003800200 */
.L_x_525:
[----:B------:R-:W-:Y:S01]  /*b4c0*/  NOP ;  /* 0x0000000000007918 */ /* 0x000fe20000000000 */
[----:B------:R-:W-:Y:S05]  /*b4d0*/  BRA `(.L_x_497) ;  /* 0x0000000000187947 */ /* 0x000fea0003800000 */
.L_x_524:
[----:B------:R-:W-:Y:S01]  /*b4e0*/  ISETP.NE.AND P0, PT, R40, RZ, PT ;  /* 0x000000ff2800720c */ /* 0x000fe20003f05270 */
[----:B------:R-:W-:-:S12]  /*b4f0*/  IMAD.U32 R0, RZ, RZ, UR10 ;  /* 0x0000000aff007e24 */ /* 0x000fd8000f8e00ff */
[----:B------:R-:W-:Y:S01]  /*b500*/  @!P0 LEA R10, R10, UR5, 0x2 ;  /* 0x000000050a0a8c11 */ /* 0x000fe2000f8e10ff */
[----:B------:R-:W-:-:S05]  /*b510*/  @!P0 IMAD.MOV.U32 R3, RZ, RZ, -0x40800000 ;  /* 0xbf800000ff038424 */ /* 0x000fca00078e00ff */
[----:B------:R1:W-:Y:S01]  /*b520*/  @!P0 STS [R10], R3 ;  /* 0x000000030a008388 */ /* 0x0003e20000000800 */
[----:B------:R-:W-:Y:S01]  /*b530*/  NOP ;  /* 0x0000000000007918 */ /* 0x000fe20000000000 */
.L_x_497:
[----:B------:R-:W-:-:S04]  /*b540*/  UIADD3 UR4, UPT, UPT, UR4, 0x1, URZ ;  /* 0x0000000104047890 */ /* 0x000fc8000fffe0ff */
[----:B------:R-:W-:-:S09]  /*b550*/  UISETP.NE.AND UP0, UPT, UR4, 0x51, UPT ;  /* 0x000000510400788c */ /* 0x000fd2000bf05270 */
[----:B------:R-:W-:Y:S05]  /*b560*/  BRA.U UP0, `(.L_x_527) ;  /* 0xffffffe100547547 */ /* 0x000fea000b83ffff */
.L_x_493:
[----:B-----5:R-:W-:Y:S01]  /*b570*/  FSETP.GTU.AND P0, PT, R5, RZ, PT ;  /* 0x000000ff0500720b */ /* 0x020fe20003f0c000 */
[----:B------:R-:W-:Y:S01]  /*b580*/  IMAD.MOV.U32 R43, RZ, RZ, 0x51 ;  /* 0x00000051ff2b7424 */ /* 0x000fe200078e00ff */
[----:B01----:R-:W-:Y:S01]  /*b590*/  MOV R0, UR10 ;  /* 0x0000000a00007c02 */ /* 0x003fe20008000f00 */
[----:B------:R-:W-:-:S10]  /*b5a0*/  NOP ;  /* 0x0000000000007918 */ /* 0x000fd40000000000 */
[----:B------:R-:W-:Y:S05]  /*b5b0*/  @!P0 BRA `(.L_x_528) ;  /* 0x00000008004c8947 */ /* 0x000fea0003800000 */
        /* <DEDUP_REMOVED lines=8> */
[----:B------:R-:W-:Y:S05]  /*b640*/  CALL.REL.NOINC `($__internal_4_$__cuda_sm20_sqrt_rn_f32_slowpath) ;  /* 0x0000008000907944 */ /* 0x000fea0003c00000 */
[----:B------:R-:W-:Y:S05]  /*b650*/  BRA `(.L_x_530) ;  /* 0x0000000000107947 */ /* 0x000fea0003800000 */
.L_x_529:
[----:B------:R-:W-:Y:S01]  /*b660*/  FMUL.FTZ R2, R5, R0 ;  /* 0x0000000005027220 */ /* 0x000fe20000410000 */
[----:B------:R-:W-:-:S03]  /*b670*/  FMUL.FTZ R0, R0, 0.5 ;  /* 0x3f00000000007820 */ /* 0x000fc60000410000 */
[----:B------:R-:W-:-:S04]  /*b680*/  FFMA R7, -R2, R2, R5 ;  /* 0x0000000202077223 */ /* 0x000fc80000000105 */
[----:B------:R-:W-:-:S07]  /*b690*/  FFMA R7, R7, R0, R2 ;  /* 0x0000000007077223 */ /* 0x000fce0000000002 */
.L_x_530:
        /* <DEDUP_REMOVED lines=13> */
[----:B------:R-:W-:Y:S05]  /*b770*/  CALL.REL.NOINC `($__internal_5_$__cuda_sm3x_div_rn_noftz_f32_slowpath) ;  /* 0x0000008000a87944 */ /* 0x000fea0003c00000 */
[----:B------:R-:W-:-:S07]  /*b780*/  IMAD.MOV.U32 R3, RZ, RZ, R33 ;  /* 0x000000ffff037224 */ /* 0x000fce00078e0021 */
.L_x_531:
        /* <DEDUP_REMOVED lines=10> */
[C---:B------:R-:W-:Y:S02]  /*b830*/  FSETP.GEU.AND P0, PT, |R6|.reuse, 1.175494350822287508e-38, PT ;  /* 0x008000000600780b */ /* 0x040fe40003f0e200 */
[----:B------:R-:W-:Y:S02]  /*b840*/  MOV R12, 0x3a2c32e4 ;  /* 0x3a2c32e4000c7802 */ /* 0x000fe40000000f00 */
[----:B------:R-:W-:Y:S02]  /*b850*/  FSEL R5, R5, |R6|, !P0 ;  /* 0x4000000605057208 */ /* 0x000fe40004000000 */
[----:B------:R-:W-:-:S03]  /*b860*/  FSETP.NEU.AND P2, PT, |R6|, +INF , PT ;  /* 0x7f8000000600780b */ /* 0x000fc60003f4d200 */
        /* <DEDUP_REMOVED lines=64> */
.L_x_533:
[----:B------:R-:W-:Y:S05]  /*bc70*/  BSYNC.RECONVERGENT B0 ;  /* 0x0000000000007941 */ /* 0x000fea0003800200 */
.L_x_532:
[----:B------:R-:W-:-:S05]  /*bc80*/  VIADD R2, R7, 0x1800000 ;  /* 0x0180000007027836 */ /* 0x000fca0000000000 */
[----:B------:R-:W-:-:S04]  /*bc90*/  LOP3.LUT R2, R2, 0x7f800000, RZ, 0xc0, !PT ;  /* 0x7f80000002027812 */ /* 0x000fc800078ec0ff */
[----:B------:R-:W-:-:S13]  /*bca0*/  ISETP.GT.U32.AND P0, PT, R2, 0x1ffffff, PT ;  /* 0x01ffffff0200780c */ /* 0x000fda0003f04070 */
[----:B------:R-:W-:Y:S05]  /*bcb0*/  @P0 BRA `(.L_x_534) ;  /* 0x0000000000140947 */ /* 0x000fea0003800000 */
[----:B------:R-:W-:Y:S02]  /*bcc0*/  MOV R3, R7 ;  /* 0x0000000700037202 */ /* 0x000fe40000000f00 */
[----:B------:R-:W-:-:S07]  /*bcd0*/  MOV R13, 0xbcf0 ;  /* 0x0000bcf0000d7802 */ /* 0x000fce0000000f00 */
[----:B------:R-:W-:Y:S05]  /*bce0*/  CALL.REL.NOINC `($__internal_3_$__cuda_sm20_rcp_rn_f32_slowpath) ;  /* 0x0000007800147944 */ /* 0x000fea0003c00000 */
[----:B------:R-:W-:Y:S01]  /*bcf0*/  IMAD.MOV.U32 R3, RZ, RZ, R9 ;  /* 0x000000ffff037224 */ /* 0x000fe200078e0009 */
[----:B------:R-:W-:Y:S06]  /*bd00*/  BRA `(.L_x_535) ;  /* 0x0000000000107947 */ /* 0x000fec0003800000 */
.L_x_534:
[----:B------:R-:W0:Y:S02]  /*bd10*/  MUFU.RCP R2, R7 ;  /* 0x0000000700027308 */ /* 0x000e240000001000 */
[----:B0-----:R-:W-:-:S04]  /*bd20*/  FFMA R3, R2, R7, -1 ;  /* 0xbf80000002037423 */ /* 0x001fc80000000007 */
[----:B------:R-:W-:-:S04]  /*bd30*/  FADD.FTZ R3, -R3, -RZ ;  /* 0x800000ff03037221 */ /* 0x000fc80000010100 */
[----:B------:R-:W-:-:S07]  /*bd40*/  FFMA R3, R2, R3, R2 ;  /* 0x0000000302037223 */ /* 0x000fce0000000002 */
.L_x_535:
        /* <DEDUP_REMOVED lines=18> */
[----:B------:R-:W-:Y:S05]  /*be70*/  CALL.REL.NOINC `($__internal_5_$__cuda_sm3x_div_rn_noftz_f32_slowpath) ;  /* 0x0000007800e87944 */ /* 0x000fea0003c00000 */
[----:B------:R-:W-:-:S07]  /*be80*/  MOV R0, R33 ;  /* 0x0000002100007202 */ /* 0x000fce0000000f00 */
.L_x_538:
[----:B------:R-:W-:Y:S05]  /*be90*/  BSYNC.RECONVERGENT B3 ;  /* 0x0000000000037941 */ /* 0x000fea0003800200 */
.L_x_537:
[----:B------:R-:W0:Y:S02]  /*bea0*/  F2I.CEIL.NTZ R0, R0 ;  /* 0x0000000000007305 */ /* 0x000e24000020b100 */
[----:B0-----:R-:W-:-:S04]  /*beb0*/  VIMNMX R2, PT, PT, R0, 0x50, PT ;  /* 0x0000005000027848 */ /* 0x001fc80003fe0100 */
[----:B------:R-:W-:-:S05]  /*bec0*/  VIMNMX R2, PT, PT, R2, 0x1, !PT ;  /* 0x0000000102027848 */ /* 0x000fca0007fe0100 */
[----:B------:R-:W-:-:S07]  /*bed0*/  VIADD R43, R2, 0x1 ;  /* 0x00000001022b7836 */ /* 0x000fce0000000000 */
.L_x_536:
[----:B------:R-:W-:Y:S05]  /*bee0*/  BSYNC.RECONVERGENT B2 ;  /* 0x0000000000027941 */ /* 0x000fea0003800200 */
.L_x_528:
[----:B------:R-:W-:Y:S01]  /*bef0*/  VOTEU.ANY UR7, UPT, PT ;  /* 0x0000000000077886 */ /* 0x000fe200038e0100 */
[----:B------:R-:W-:Y:S01]  /*bf00*/  UMOV UR4, 0x1bd8 ;  /* 0x00001bd800047882 */ /* 0x000fe20000000000 */
[----:B------:R-:W-:Y:S01]  /*bf10*/  LOP3.LUT R4, R4, UR7, RZ, 0xc0, !PT ;  /* 0x0000000704047c12 */ /* 0x000fe2000f8ec0ff */
[----:B------:R-:W0:Y:S01]  /*bf20*/  S2UR UR5, SR_CgaCtaId ;  /* 0x00000000000579c3 */ /* 0x000e220000008800 */
[----:B------:R-:W-:Y:S01]  /*bf30*/  IMAD.MOV.U32 R58, RZ, RZ, 0x28 ;  /* 0x00000028ff3a7424 */ /* 0x000fe200078e00ff */
[----:B------:R-:W-:Y:S01]  /*bf40*/  BSSY B0, `(.L_x_539) ;  /* 0x00006a9000007945 */ /* 0x000fe20003800000 */
[----:B------:R-:W1:Y:S01]  /*bf50*/  POPC R9, R4 ;  /* 0x0000000400097309 */ /* 0x000e620000000000 */
[----:B------:R-:W-:Y:S01]  /*bf60*/  IMAD.MOV.U32 R60, RZ, RZ, RZ ;  /* 0x000000ffff3c7224 */ /* 0x000fe200078e00ff */
[----:B------:R-:W-:Y:S01]  /*bf70*/  ULOP3.LUT UR11, UR7, 0x1, URZ, 0xc0, !UPT ;  /* 0x00000001070b7892 */ /* 0x000fe2000f8ec0ff */
[C---:B-1----:R-:W-:Y:S01]  /*bf80*/  VIADD R8, R9.reuse, 0xfffffff7 ;  /* 0xfffffff709087836 */ /* 0x042fe20000000000 */
[C---:B------:R-:W-:Y:S01]  /*bf90*/  ISETP.GT.U32.AND P0, PT, R9.reuse, 0x8, PT ;  /* 0x000000080900780c */ /* 0x040fe20003f04070 */
[C---:B------:R-:W-:Y:S01]  /*bfa0*/  VIADD R0, R9.reuse, 0xffffffee ;  /* 0xffffffee09007836 */ /* 0x040fe20000000000 */
[C---:B------:R-:W-:Y:S01]  /*bfb0*/  PRMT R11, R9.reuse, 0x9910, RZ ;  /* 0x00009910090b7816 */ /* 0x040fe200000000ff */
[C---:B------:R-:W-:Y:S01]  /*bfc0*/  VIADD R27, R9.reuse, 0x3f ;  /* 0x0000003f091b7836 */ /* 0x040fe20000000000 */
[----:B------:R-:W-:Y:S01]  /*bfd0*/  SEL R71, R8, R9, P0 ;  /* 0x0000000908477207 */ /* 0x000fe20000000000 */
[----:B------:R-:W-:Y:S01]  /*bfe0*/  VIADD R7, R9, 0x12 ;  /* 0x0000001209077836 */ /* 0x000fe20000000000 */
[----:B------:R-:W-:Y:S01]  /*bff0*/  P2R R2, PR, RZ, 0x1 ;  /* 0x00000001ff027803 */ /* 0x000fe20000000000 */
[----:B------:R-:W-:Y:S01]  /*c000*/  IMAD R11, R11, 0x56, RZ ;  /* 0x000000560b0b7824 */ /* 0x000fe200078e02ff */
[----:B------:R-:W-:Y:S01]  /*c010*/  LOP3.LUT R2, R0, 0xff, RZ, 0xc0, !PT ;  /* 0x000000ff00027812 */ /* 0x000fe200078ec0ff */
[----:B------:R-:W-:Y:S01]  /*c020*/  IMAD R13, R71, 0x9, RZ ;  /* 0x00000009470d7824 */ /* 0x000fe200078e02ff */
[C---:B------:R-:W-:Y:S01]  /*c030*/  IADD3 R6, PT, PT, R9.reuse, 0x9, RZ ;  /* 0x0000000909067810 */ /* 0x040fe20007ffe0ff */
[----:B------:R-:W-:Y:S01]  /*c040*/  VIADD R4, R9, 0x1b ;  /* 0x0000001b09047836 */ /* 0x000fe20000000000 */
[----:B------:R-:W-:Y:S01]  /*c050*/  LOP3.LUT R19, R11, 0xffff, RZ, 0xc0, !PT ;  /* 0x0000ffff0b137812 */ /* 0x000fe200078ec0ff */
[----:B------:R-:W-:Y:S01]  /*c060*/  IMAD R10, R2, 0xab, RZ ;  /* 0x000000ab020a7824 */ /* 0x000fe200078e02ff */
[C---:B------:R-:W-:Y:S01]  /*c070*/  IADD3 R3, PT, PT, R9.reuse, 0x36, RZ ;  /* 0x0000003609037810 */ /* 0x040fe20007ffe0ff */
[----:B------:R-:W-:Y:S01]  /*c080*/  VIADD R5, R9, 0x24 ;  /* 0x0000002409057836 */ /* 0x000fe20000000000 */
[----:B------:R-:W-:Y:S01]  /*c090*/  IADD3 R16, PT, PT, R13, 0x5, RZ ;  /* 0x000000050d107810 */ /* 0x000fe20007ffe0ff */
[----:B------:R-:W-:Y:S01]  /*c0a0*/  VIADD R2, R9, 0x2d ;  /* 0x0000002d09027836 */ /* 0x000fe20000000000 */
[----:B------:R-:W-:Y:S01]  /*c0b0*/  SHF.R.U32.HI R10, RZ, 0x9, R10 ;  /* 0x00000009ff0a7819 */ /* 0x000fe2000001160a */
[----:B------:R-:W-:Y:S01]  /*c0c0*/  VIADD R12, R13, 0x1 ;  /* 0x000000010d0c7836 */ /* 0x000fe20000000000 */
[----:B------:R-:W-:Y:S01]  /*c0d0*/  SEL R51, R5, R16, P0 ;  /* 0x0000001005337207 */ /* 0x000fe20000000000 */
[C---:B------:R-:W-:Y:S01]  /*c0e0*/  VIADD R11, R13.reuse, 0x2 ;  /* 0x000000020d0b7836 */ /* 0x040fe20000000000 */
[----:B------:R-:W-:Y:S01]  /*c0f0*/  SEL R56, R8, R13, P0 ;  /* 0x0000000d08387207 */ /* 0x000fe20000000000 */
        /* <DEDUP_REMOVED lines=10> */
[----:B------:R-:W-:Y:S01]  /*c1a0*/  IMAD R58, R9, 0x50, R58 ;  /* 0x00000050093a7824 */ /* 0x000fe200078e023a */
[----:B------:R-:W-:-:S02]  /*c1b0*/  SEL R49, R3, R18, P0 ;  /* 0x0000001203317207 */ /* 0x000fc40000000000 */
[----:B------:R-:W-:Y:S02]  /*c1c0*/  SEL R20, R27, R20, P0 ;  /* 0x000000141b147207 */ /* 0x000fe40000000000 */
[----:B------:R-:W-:Y:S02]  /*c1d0*/  PRMT R22, R10, 0x9910, RZ ;  /* 0x000099100a167816 */ /* 0x000fe400000000ff */
[----:B------:R-:W-:Y:S02]  /*c1e0*/  SHF.R.U32.HI R10, RZ, 0x8, R19 ;  /* 0x00000008ff0a7819 */ /* 0x000fe40000011613 */
[----:B------:R-:W-:Y:S02]  /*c1f0*/  LEA R13, R55, UR4, 0x2 ;  /* 0x00000004370d7c11 */ /* 0x000fe4000f8e10ff */
[----:B------:R-:W-:Y:S02]  /*c200*/  LEA R14, R54, UR4, 0x2 ;  /* 0x00000004360e7c11 */ /* 0x000fe4000f8e10ff */
[----:B------:R-:W-:-:S02]  /*c210*/  LEA R15, R53, UR4, 0x2 ;  /* 0x00000004350f7c11 */ /* 0x000fc4000f8e10ff */
[----:B------:R-:W-:Y:S01]  /*c220*/  LEA R16, R52, UR4, 0x2 ;  /* 0x0000000434107c11 */ /* 0x000fe2000f8e10ff */
[----:B------:R-:W1:Y:S01]  /*c230*/  LDC R13, c[0x3][R13] ;  /* 0x00c000000d0d7b82 */ /* 0x000e620000000800 */
[----:B------:R-:W-:Y:S02]  /*c240*/  LEA R17, R51, UR4, 0x2 ;  /* 0x0000000433117c11 */ /* 0x000fe4000f8e10ff */
[----:B------:R-:W-:Y:S02]  /*c250*/  LEA R18, R50, UR4, 0x2 ;  /* 0x0000000432127c11 */ /* 0x000fe4000f8e10ff */
[----:B------:R-:W-:Y:S02]  /*c260*/  LEA R19, R49, UR4, 0x2 ;  /* 0x0000000431137c11 */ /* 0x000fe4000f8e10ff */
[----:B------:R-:W-:Y:S01]  /*c270*/  LEA R21, R20, UR4, 0x2 ;  /* 0x0000000414157c11 */ /* 0x000fe2000f8e10ff */
[----:B------:R-:W2:Y:S01]  /*c280*/  LDC R14, c[0x3][R14] ;  /* 0x00c000000e0e7b82 */ /* 0x000ea20000000800 */
[----:B------:R-:W-:Y:S01]  /*c290*/  LEA R12, R56, UR4, 0x2 ;  /* 0x00000004380c7c11 */ /* 0x000fe2000f8e10ff */
[----:B------:R-:W-:Y:S01]  /*c2a0*/  UMOV UR4, 0x400 ;  /* 0x0000040000047882 */ /* 0x000fe20000000000 */
[----:B------:R-:W-:Y:S01]  /*c2b0*/  PRMT R11, R10, 0x9910, RZ ;  /* 0x000099100a0b7816 */ /* 0x000fe200000000ff */
[----:B------:R-:W-:Y:S01]  /*c2c0*/  IMAD R10, R22, 0x3, RZ ;  /* 0x00000003160a7824 */ /* 0x000fe200078e02ff */
[----:B0-----:R-:W-:-:S03]  /*c2d0*/  ULEA UR4, UR5, UR4, 0x18 ;  /* 0x0000000405047291 */ /* 0x001fc6000f8ec0ff */
[----:B------:R0:W3:Y:S01]  /*c2e0*/  LDC R68, c[0x3][R12] ;  /* 0x00c000000c447b82 */ /* 0x0000e20000000800 */
[----:B------:R-:W-:Y:S01]  /*c2f0*/  IMAD R11, R11, 0x3, RZ ;  /* 0x000000030b0b7824 */ /* 0x000fe200078e02ff */
[----:B------:R-:W-:Y:S02]  /*c300*/  IADD3 R10, PT, PT, RZ, -R10, RZ ;  /* 0x8000000aff0a7210 */ /* 0x000fe40007ffe0ff */
[----:B------:R-:W-:Y:S01]  /*c310*/  LEA R48, R20, UR4, 0x1 ;  /* 0x0000000414307c11 */ /* 0x000fe2000f8e08ff */
[----:B------:R-:W-:Y:S01]  /*c320*/  IMAD.MOV R11, RZ, RZ, -R11 ;  /* 0x000000ffff0b7224 */ /* 0x000fe200078e0a0b */
[----:B------:R-:W-:Y:S02]  /*c330*/  LEA R57, R9, UR4, 0x1 ;  /* 0x0000000409397c11 */ /* 0x000fe4000f8e08ff */
[----:B------:R-:W4:Y:S01]  /*c340*/  LDC R15, c[0x3][R15] ;  /* 0x00c000000f0f7b82 */ /* 0x000f220000000800 */
[----:B------:R-:W-:Y:S02]  /*c350*/  LEA R56, R56, UR4, 0x1 ;  /* 0x0000000438387c11 */ /* 0x000fe4000f8e08ff */
[----:B------:R-:W-:-:S02]  /*c360*/  PRMT R70, R11, 0x7710, RZ ;  /* 0x000077100b467816 */ /* 0x000fc400000000ff */
[----:B------:R-:W-:Y:S02]  /*c370*/  PRMT R11, R10, 0x7710, RZ ;  /* 0x000077100a0b7816 */ /* 0x000fe400000000ff */
[----:B------:R-:W-:Y:S01]  /*c380*/  LEA R55, R55, UR4, 0x1 ;  /* 0x0000000437377c11 */ /* 0x000fe2000f8e08ff */
[----:B------:R-:W5:Y:S01]  /*c390*/  LDC R16, c[0x3][R16] ;  /* 0x00c0000010107b82 */ /* 0x000f620000000800 */
[----:B------:R-:W-:Y:S01]  /*c3a0*/  IMAD.IADD R70, R9, 0x1, R70 ;  /* 0x0000000109467824 */ /* 0x000fe200078e0246 */
[----:B------:R-:W-:Y:S01]  /*c3b0*/  LEA R54, R54, UR4, 0x1 ;  /* 0x0000000436367c11 */ /* 0x000fe2000f8e08ff */
[----:B------:R-:W-:Y:S01]  /*c3c0*/  IMAD.IADD R10, R0, 0x1, R11 ;  /* 0x00000001000a7824 */ /* 0x000fe200078e020b */
[----:B------:R-:W-:Y:S02]  /*c3d0*/  LEA R53, R53, UR4, 0x1 ;  /* 0x0000000435357c11 */ /* 0x000fe4000f8e08ff */
[----:B0-----:R-:W-:Y:S02]  /*c3e0*/  LOP3.LUT R12, R70, 0xff, RZ, 0xc0, !PT ;  /* 0x000000ff460c7812 */ /* 0x001fe400078ec0ff */
[----:B------:R-:W0:Y:S01]  /*c3f0*/  LDC R17, c[0x3][R17] ;  /* 0x00c0000011117b82 */ /* 0x000e220000000800 */
[----:B------:R-:W-:-:S02]  /*c400*/  LOP3.LUT R11, R10, 0xff, RZ, 0xc0, !PT ;  /* 0x000000ff0a0b7812 */ /* 0x000fc400078ec0ff */
[----:B------:R-:W-:Y:S01]  /*c410*/  IMAD.IADD R69, R9, 0x1, -R12 ;  /* 0x0000000109457824 */ /* 0x000fe200078e0a0c */
[----:B------:R-:W-:Y:S02]  /*c420*/  LOP3.LUT R10, R10, 0xff, RZ, 0xc0, !PT ;  /* 0x000000ff0a0a7812 */ /* 0x000fe400078ec0ff */
[----:B------:R-:W-:Y:S01]  /*c430*/  IMAD.IADD R11, R0, 0x1, -R11 ;  /* 0x00000001000b7824 */ /* 0x000fe200078e0a0b */
[----:B------:R-:W-:Y:S01]  /*c440*/  LEA R52, R52, UR4, 0x1 ;  /* 0x0000000434347c11 */ /* 0x000fe2000f8e08ff */
[----:B------:R-:W0:Y:S01]  /*c450*/  LDC R18, c[0x3][R18] ;  /* 0x00c0000012127b82 */ /* 0x000e220000000800 */
[C---:B------:R-:W-:Y:S01]  /*c460*/  IADD3 R72, PT, PT, R69.reuse, -0x1, RZ ;  /* 0xffffffff45487810 */ /* 0x040fe20007ffe0ff */
[C---:B------:R-:W-:Y:S01]  /*c470*/  VIADD R73, R69.reuse, 0xfffffffe ;  /* 0xfffffffe45497836 */ /* 0x040fe20000000000 */
[C---:B------:R-:W-:Y:S01]  /*c480*/  IADD3 R89, PT, PT, R69.reuse, -0x6, RZ ;  /* 0xfffffffa45597810 */ /* 0x040fe20007ffe0ff */
[C---:B------:R-:W-:Y:S01]  /*c490*/  VIADD R74, R69.reuse, 0xfffffffd ;  /* 0xfffffffd454a7836 */ /* 0x040fe20000000000 */
[----:B------:R-:W-:Y:S01]  /*c4a0*/  ISETP.GE.U32.AND P2, PT, R72, 0x3, PT ;  /* 0x000000034800780c */ /* 0x000fe20003f46070 */
[----:B------:R-:W-:Y:S01]  /*c4b0*/  VIADD R86, R69, 0xfffffffc ;  /* 0xfffffffc45567836 */ /* 0x000fe20000000000 */
[----:B------:R-:W-:Y:S01]  /*c4c0*/  ISETP.GE.U32.AND P1, PT, R73, 0x3, PT ;  /* 0x000000034900780c */ /* 0x000fe20003f26070 */
[----:B------:R-:W0:Y:S01]  /*c4d0*/  LDC R19, c[0x3][R19] ;  /* 0x00c0000013137b82 */ /* 0x000e220000000800 */
[----:B------:R-:W-:Y:S01]  /*c4e0*/  ISETP.GE.U32.AND P0, PT, R74, 0x3, PT ;  /* 0x000000034a00780c */ /* 0x000fe20003f06070 */
[----:B------:R-:W-:Y:S01]  /*c4f0*/  VIADD R88, R69, 0xfffffffb ;  /* 0xfffffffb45587836 */ /* 0x000fe20000000000 */
[----:B------:R-:W-:Y:S01]  /*c500*/  P2R R0, PR, RZ, 0x4 ;  /* 0x00000004ff007803 */ /* 0x000fe20000000000 */
[----:B------:R-:W-:Y:S01]  /*c510*/  IMAD R22, R11, 0x3, R10 ;  /* 0x000000030b167824 */ /* 0x000fe200078e020a */
[----:B------:R-:W-:-:S02]  /*c520*/  P2R R0, PR, RZ, 0x2 ;  /* 0x00000002ff007803 */ /* 0x000fc40000000000 */
[----:B------:R-:W-:Y:S01]  /*c530*/  P2R R0, PR, RZ, 0x1 ;  /* 0x00000001ff007803 */ /* 0x000fe20000000000 */
[----:B------:R-:W0:Y:S01]  /*c540*/  LDC R21, c[0x3][R21] ;  /* 0x00c0000015157b82 */ /* 0x000e220000000800 */
[----:B------:R-:W-:Y:S01]  /*c550*/  IMAD.MOV.U32 R0, RZ, RZ, 0x1 ;  /* 0x00000001ff007424 */ /* 0x000fe200078e00ff */
[----:B------:R-:W-:Y:S02]  /*c560*/  ISETP.GE.U32.AND P2, PT, R86, 0x3, PT ;  /* 0x000000035600780c */ /* 0x000fe40003f46070 */
[----:B------:R-:W-:Y:S02]  /*c570*/  ISETP.GE.U32.AND P1, PT, R88, 0x3, PT ;  /* 0x000000035800780c */ /* 0x000fe40003f26070 */
[C---:B---3--:R-:W-:Y:S02]  /*c580*/  SHF.L.U32 R68, R0.reuse, R68, RZ ;  /* 0x0000004400447219 */ /* 0x048fe400000006ff */
[C---:B-1----:R-:W-:Y:S02]  /*c590*/  SHF.L.U32 R67, R0.reuse, R13, RZ ;  /* 0x0000000d00437219 */ /* 0x042fe400000006ff */
[----:B--2---:R-:W-:-:S02]  /*c5a0*/  SHF.L.U32 R66, R0, R14, RZ ;  /* 0x0000000e00427219 */ /* 0x004fc400000006ff */
[C---:B----4-:R-:W-:Y:S02]  /*c5b0*/  SHF.L.U32 R65, R0.reuse, R15, RZ ;  /* 0x0000000f00417219 */ /* 0x050fe400000006ff */
[----:B------:R-:W-:Y:S02]  /*c5c0*/  ISETP.GE.U32.AND P0, PT, R89, 0x3, PT ;  /* 0x000000035900780c */ /* 0x000fe40003f06070 */
[C---:B-----5:R-:W-:Y:S02]  /*c5d0*/  SHF.L.U32 R64, R0.reuse, R16, RZ ;  /* 0x0000001000407219 */ /* 0x060fe400000006ff */
[----:B------:R-:W-:Y:S02]  /*c5e0*/  P2R R10, PR, RZ, 0x4 ;  /* 0x00000004ff0a7803 */ /* 0x000fe40000000000 */
[----:B------:R-:W-:Y:S02]  /*c5f0*/  P2R R10, PR, RZ, 0x2 ;  /* 0x00000002ff0a7803 */ /* 0x000fe40000000000 */
[----:B------:R-:W-:Y:S01]  /*c600*/  P2R R10, PR, RZ, 0x1 ;  /* 0x00000001ff0a7803 */ /* 0x000fe20000000000 */
[----:B------:R-:W-:Y:S01]  /*c610*/  IMAD R10, R9, 0x9, RZ ;  /* 0x00000009090a7824 */ /* 0x000fe200078e02ff */
[----:B0-----:R-:W-:-:S02]  /*c620*/  SHF.L.U32 R63, R0, R17, RZ ;  /* 0x00000011003f7219 */ /* 0x001fc400000006ff */
[----:B------:R-:W-:Y:S01]  /*c630*/  LEA R51, R51, UR4, 0x1 ;  /* 0x0000000433337c11 */ /* 0x000fe2000f8e08ff */
[C---:B------:R-:W-:Y:S01]  /*c640*/  VIADD R26, R10.reuse, 0x8 ;  /* 0x000000080a1a7836 */ /* 0x040fe20000000000 */
[C---:B------:R-:W-:Y:S01]  /*c650*/  IADD3 R11, PT, PT, R10.reuse, 0x1, RZ ;  /* 0x000000010a0b7810 */ /* 0x040fe20007ffe0ff */
[C---:B------:R-:W-:Y:S01]  /*c660*/  VIADD R12, R10.reuse, 0x2 ;  /* 0x000000020a0c7836 */ /* 0x040fe20000000000 */
[C---:B------:R-:W-:Y:S01]  /*c670*/  IADD3 R16, PT, PT, R10.reuse, 0x6, RZ ;  /* 0x000000060a107810 */ /* 0x040fe20007ffe0ff */
[----:B------:R-:W-:Y:S01]  /*c680*/  VIADD R13, R10, 0x3 ;  /* 0x000000030a0d7836 */ /* 0x000fe20000000000 */
[----:B------:R-:W-:Y:S01]  /*c690*/  SHF.L.U32 R62, R0, R18, RZ ;  /* 0x00000012003e7219 */ /* 0x000fe200000006ff */
[----:B------:R-:W-:Y:S01]  /*c6a0*/  IMAD R18, R22, 0x3, RZ ;  /* 0x0000000316127824 */ /* 0x000fe200078e02ff */
[----:B------:R-:W-:Y:S01]  /*c6b0*/  LEA R50, R50, UR4, 0x1 ;  /* 0x0000000432327c11 */ /* 0x000fe2000f8e08ff */
[C---:B------:R-:W-:Y:S01]  /*c6c0*/  VIADD R14, R10.reuse, 0x4 ;  /* 0x000000040a0e7836 */ /* 0x040fe20000000000 */
[----:B------:R-:W-:Y:S01]  /*c6d0*/  LEA R49, R49, UR4, 0x1 ;  /* 0x0000000431317c11 */ /* 0x000fe2000f8e08ff */
[----:B------:R-:W-:-:S02]  /*c6e0*/  VIADD R15, R10, 0x5 ;  /* 0x000000050a0f7836 */ /* 0x000fc40000000000 */
[----:B------:R-:W-:Y:S01]  /*c6f0*/  VIADD R17, R10, 0x7 ;  /* 0x000000070a117836 */ /* 0x000fe20000000000 */
[----:B------:R-:W-:Y:S01]  /*c700*/  SHF.L.U32 R61, R0, R19, RZ ;  /* 0x00000013003d7219 */ /* 0x000fe200000006ff */
[C---:B------:R-:W-:Y:S02]  /*c710*/  VIADD R19, R18.reuse, 0x1 ;  /* 0x0000000112137836 */ /* 0x040fe40000000000 */
[C---:B------:R-:W-:Y:S02]  /*c720*/  VIADD R20, R18.reuse, 0x2 ;  /* 0x0000000212147836 */ /* 0x040fe40000000000 */
[C---:B------:R-:W-:Y:S02]  /*c730*/  VIADD R22, R18.reuse, 0xa ;  /* 0x0000000a12167836 */ /* 0x040fe40000000000 */
[----:B------:R-:W-:Y:S01]  /*c740*/  VIADD R23, R18, 0xb ;  /* 0x0000000b12177836 */ /* 0x000fe20000000000 */
[----:B------:R-:W-:Y:S01]  /*c750*/  SHF.L.U32 R59, R0, R21, RZ ;  /* 0x00000015003b7219 */ /* 0x000fe200000006ff */
[----:B------:R-:W-:Y:S01]  /*c760*/  VIADD R24, R18, 0x12 ;  /* 0x0000001212187836 */ /* 0x000fe20000000000 */
[----:B------:R-:W-:Y:S01]  /*c770*/  LOP3.LUT R0, R70, 0xff, RZ, 0xc0, !PT ;  /* 0x000000ff46007812 */ /* 0x000fe200078ec0ff */
[C---:B------:R-:W-:Y:S01]  /*c780*/  VIADD R25, R18.reuse, 0x13 ;  /* 0x0000001312197836 */ /* 0x040fe20000000000 */
[----:B------:R-:W-:-:S03]  /*c790*/  IADD3 R21, PT, PT, R18, 0x9, RZ ;  /* 0x0000000912157810 */ /* 0x000fc60007ffe0ff */
[----:B------:R-:W-:-:S04]  /*c7a0*/  IMAD R0, R69, 0x3, R0 ;  /* 0x0000000345007824 */ /* 0x000fc800078e0200 */
[----:B------:R-:W-:Y:S02]  /*c7b0*/  IMAD R46, R0, 0x3, RZ ;  /* 0x00000003002e7824 */ /* 0x000fe400078e02ff */
[----:B------:R-:W-:Y:S02]  /*c7c0*/  VIADD R0, R18, 0x14 ;  /* 0x0000001412007836 */ /* 0x000fe40000000000 */
[C---:B------:R-:W-:Y:S01]  /*c7d0*/  VIADD R44, R46.reuse, 0x12 ;  /* 0x000000122e2c7836 */ /* 0x040fe20000000000 */
[C---:B------:R-:W-:Y:S02]  /*c7e0*/  IADD3 R45, PT, PT, R46.reuse, 0x9, RZ ;  /* 0x000000092e2d7810 */ /* 0x040fe40007ffe0ff */
[C---:B------:R-:W-:Y:S01]  /*c7f0*/  LEA R47, R46.reuse, UR4, 0x1 ;  /* 0x000000042e2f7c11 */ /* 0x040fe2000f8e08ff */
[----:B------:R-:W-:Y:S02]  /*c800*/  IMAD.SHL.U32 R46, R46, 0x4, RZ ;  /* 0x000000042e2e7824 */ /* 0x000fe400078e00ff */
[----:B------:R-:W-:-:S02]  /*c810*/  IMAD.SHL.U32 R45, R45, 0x4, RZ ;  /* 0x000000042d2d7824 */ /* 0x000fc400078e00ff */
[----:B------:R-:W-:-:S07]  /*c820*/  IMAD.SHL.U32 R44, R44, 0x4, RZ ;  /* 0x000000042c2c7824 */ /* 0x000fce00078e00ff */
.L_x_643:
[----:B------:R-:W-:Y:S01]  /*c830*/  BSSY.RECONVERGENT B1, `(.L_x_540) ;  /* 0x00000cc000017945 */ /* 0x000fe20003800200 */
[----:B------:R-:W-:Y:S01]  /*c840*/  PRMT R36, RZ, 0x7610, R36 ;  /* 0x00007610ff247816 */ /* 0x000fe20000000024 */
[----:B------:R-:W-:Y:S01]  /*c850*/  IMAD.MOV.U32 R76, RZ, RZ, R57 ;  /* 0x000000ffff4c7224 */ /* 0x000fe200078e0039 */
[----:B------:R-:W-:Y:S01]  /*c860*/  MOV R75, R58 ;  /* 0x0000003a004b7202 */ /* 0x000fe20000000f00 */
[----:B012---:R-:W-:-:S07]  /*c870*/  IMAD.MOV.U32 R77, RZ, RZ, R9 ;  /* 0x000000ffff4d7224 */ /* 0x007fce00078e0009 */
.L_x_543:
[----:B------:R0:W1:Y:S01]  /*c880*/  LDS.U16 R78, [R76] ;  /* 0x000000004c4e7984 */ /* 0x0000620000000400 */
[----:B------:R-:W-:Y:S01]  /*c890*/  BSSY.RECONVERGENT B2, `(.L_x_541) ;  /* 0x00000c2000027945 */ /* 0x000fe20003800200 */
[----:B------:R-:W-:Y:S01]  /*c8a0*/  IMAD.MOV.U32 R79, RZ, RZ, R77 ;  /* 0x000000ffff4f7224 */ /* 0x000fe200078e004d */
[----:B------:R-:W-:Y:S01]  /*c8b0*/  IADD3 R77, PT, PT, R77, 0x20, RZ ;  /* 0x000000204d4d7810 */ /* 0x000fe20007ffe0ff */
[----:B0-----:R-:W-:Y:S02]  /*c8c0*/  VIADD R76, R76, 0x40 ;  /* 0x000000404c4c7836 */ /* 0x001fe40000000000 */
[----:B-1----:R-:W-:-:S05]  /*c8d0*/  VIADD R29, R78, 0xffffffff ;  /* 0xffffffff4e1d7836 */ /* 0x002fca0000000000 */
        /* <DEDUP_REMOVED lines=9> */
[C---:B0-----:R-:W-:Y:S01]  /*c970*/  IMAD.SHL.U32 R34, R32.reuse, 0x10, RZ ;  /* 0x0000001020227824 */ /* 0x041fe200078e00ff */
[----:B---3--:R-:W-:Y:S01]  /*c980*/  ULEA UR4, UR5, UR4, 0x18 ;  /* 0x0000000405047291 */ /* 0x008fe2000f8ec0ff */
[C---:B------:R-:W-:Y:S01]  /*c990*/  IMAD.SHL.U32 R35, R33.reuse, 0x10, RZ ;  /* 0x0000001021237824 */ /* 0x040fe200078e00ff */
[----:B------:R-:W-:Y:S01]  /*c9a0*/  SHF.L.U32 R33, R33, 0x1, RZ ;  /* 0x0000000121217819 */ /* 0x000fe200000006ff */
[----:B------:R-:W-:Y:S01]  /*c9b0*/  IMAD.SHL.U32 R32, R32, 0x2, RZ ;  /* 0x0000000220207824 */ /* 0x000fe200078e00ff */
[----:B------:R-:W-:-:S02]  /*c9c0*/  LOP3.LUT R81, R34, 0x10, RZ, 0xc0, !PT ;  /* 0x0000001022517812 */ /* 0x000fc400078ec0ff */
[----:B------:R-:W-:Y:S01]  /*c9d0*/  LOP3.LUT R85, R35, 0x10, RZ, 0xc0, !PT ;  /* 0x0000001023557812 */ /* 0x000fe200078ec0ff */
[----:B-1----:R-:W-:Y:S01]  /*c9e0*/  IMAD.SHL.U32 R80, R28, 0x10, RZ ;  /* 0x000000101c507824 */ /* 0x002fe200078e00ff */
[----:B------:R-:W-:Y:S01]  /*c9f0*/  LOP3.LUT R83, R32, 0xfffffffc, RZ, 0xc0, !PT ;  /* 0xfffffffc20537812 */ /* 0x000fe200078ec0ff */
[----:B------:R-:W-:Y:S01]  /*ca00*/  IMAD.SHL.U32 R82, R28, 0x2, RZ ;  /* 0x000000021c527824 */ /* 0x000fe200078e00ff */
[----:B------:R-:W-:Y:S01]  /*ca10*/  SHF.L.U32 R28, R78, R81, RZ ;  /* 0x000000514e1c7219 */ /* 0x000fe200000006ff */
[----:B------:R-:W-:Y:S01]  /*ca20*/  IMAD.SHL.U32 R84, R29, 0x10, RZ ;  /* 0x000000101d547824 */ /* 0x000fe200078e00ff */
[----:B------:R-:W-:Y:S01]  /*ca30*/  LOP3.LUT R91, R80, 0x10, RZ, 0xc0, !PT ;  /* 0x00000010505b7812 */ /* 0x000fe200078ec0ff */
[----:B------:R-:W0:Y:S01]  /*ca40*/  LDC.64 R34, c[0x3][R75+-0x8] ;  /* 0x00fffe004b227b82 */ /* 0x000e220000000a00 */
[----:B------:R-:W-:Y:S01]  /*ca50*/  LOP3.LUT R87, R33, 0xfffffffc, RZ, 0xc0, !PT ;  /* 0xfffffffc21577812 */ /* 0x000fe200078ec0ff */
[----:B--2---:R-:W-:Y:S01]  /*ca60*/  IMAD.SHL.U32 R90, R30, 0x10, RZ ;  /* 0x000000101e5a7824 */ /* 0x004fe200078e00ff */
[----:B------:R-:W-:-:S02]  /*ca70*/  SHF.L.U32 R32, R78, R85, RZ ;  /* 0x000000554e207219 */ /* 0x000fc400000006ff */
[----:B------:R-:W-:Y:S02]  /*ca80*/  SHF.L.U32 R33, R78, R91, RZ ;  /* 0x0000005b4e217219 */ /* 0x000fe400000006ff */
[----:B------:R-:W-:Y:S02]  /*ca90*/  LOP3.LUT R28, RZ, R28, RZ, 0x33, !PT ;  /* 0x0000001cff1c7212 */ /* 0x000fe400078e33ff */
[----:B------:R-:W-:Y:S02]  /*caa0*/  LOP3.LUT R93, R82, 0xfffffffc, RZ, 0xc0, !PT ;  /* 0xfffffffc525d7812 */ /* 0x000fe400078ec0ff */
[----:B------:R-:W-:Y:S02]  /*cab0*/  LOP3.LUT R80, RZ, R32, RZ, 0x33, !PT ;  /* 0x00000020ff507212 */ /* 0x000fe400078e33ff */
[----:B------:R-:W-:Y:S01]  /*cac0*/  LOP3.LUT R82, RZ, R33, RZ, 0x33, !PT ;  /* 0x00000021ff527212 */ /* 0x000fe200078e33ff */
[----:B------:R1:W2:Y:S01]  /*cad0*/  ATOMS.AND R28, [R83+UR4], R28 ;  /* 0x0000001c531c798c */ /* 0x0002a2000a800004 */
[----:B------:R-:W3:Y:S01]  /*cae0*/  LDC.64 R32, c[0x3][R75+-0x10] ;  /* 0x00fffc004b207b82 */ /* 0x000ee20000000a00 */
[----:B------:R-:W-:-:S02]  /*caf0*/  SHF.L.U32 R29, R29, 0x1, RZ ;  /* 0x000000011d1d7819 */ /* 0x000fc400000006ff */
[----:B------:R-:W-:Y:S01]  /*cb00*/  LOP3.LUT R95, R84, 0x10, RZ, 0xc0, !PT ;  /* 0x00000010545f7812 */ /* 0x000fe200078ec0ff */
[----:B------:R4:W5:Y:S01]  /*cb10*/  ATOMS.AND R80, [R87+UR4], R80 ;  /* 0x000000505750798c */ /* 0x000962000a800004 */
[----:B------:R-:W-:Y:S01]  /*cb20*/  LOP3.LUT R97, R90, 0x10, RZ, 0xc0, !PT ;  /* 0x000000105a617812 */ /* 0x000fe200078ec0ff */
[----:B------:R-:W-:Y:S01]  /*cb30*/  IMAD.SHL.U32 R90, R30, 0x2, RZ ;  /* 0x000000021e5a7824 */ /* 0x000fe200078e00ff */
[----:B------:R-:W-:Y:S01]  /*cb40*/  LOP3.LUT R84, R29, 0xfffffffc, RZ, 0xc0, !PT ;  /* 0xfffffffc1d547812 */ /* 0x000fe200078ec0ff */
[----:B------:R-:W0:Y:S01]  /*cb50*/  ATOMS.AND R82, [R93+UR4], R82 ;  /* 0x000000525d52798c */ /* 0x000e22000a800004 */
[C---:B------:R-:W-:Y:S02]  /*cb60*/  SHF.L.U32 R29, R78.reuse, R95, RZ ;  /* 0x0000005f4e1d7219 */ /* 0x040fe400000006ff */
[----:B------:R-:W-:Y:S02]  /*cb70*/  SHF.L.U32 R30, R78, R97, RZ ;  /* 0x000000614e1e7219 */ /* 0x000fe400000006ff */
[----:B------:R-:W-:-:S02]  /*cb80*/  LOP3.LUT R90, R90, 0xfffffffc, RZ, 0xc0, !PT ;  /* 0xfffffffc5a5a7812 */ /* 0x000fc400078ec0ff */
[----:B-1----:R-:W-:Y:S02]  /*cb90*/  LOP3.LUT R83, RZ, R29, RZ, 0x33, !PT ;  /* 0x0000001dff537212 */ /* 0x002fe400078e33ff */
[----:B----4-:R-:W-:-:S03]  /*cba0*/  LOP3.LUT R87, RZ, R30, RZ, 0x33, !PT ;  /* 0x0000001eff577212 */ /* 0x010fc600078e33ff */
[----:B------:R-:W1:Y:S01]  /*cbb0*/  ATOMS.AND R84, [R84+UR4], R83 ;  /* 0x000000535454798c */ /* 0x000e62000a800004 */
[----:B--2---:R-:W-:-:S03]  /*cbc0*/  SHF.R.U32.HI R30, RZ, R81, R28 ;  /* 0x00000051ff1e7219 */ /* 0x004fc6000001161c */
[----:B------:R2:W4:Y:S01]  /*cbd0*/  ATOMS.AND R90, [R90+UR4], R87 ;  /* 0x000000575a5a798c */ /* 0x000522000a800004 */
[----:B------:R-:W4:Y:S01]  /*cbe0*/  LDC.64 R28, c[0x3][R75] ;  /* 0x00c000004b1c7b82 */ /* 0x000f220000000a00 */
[C---:B------:R-:W-:Y:S01]  /*cbf0*/  IMAD.SHL.U32 R81, R31.reuse, 0x10, RZ ;  /* 0x000000101f517824 */ /* 0x040fe200078e00ff */
[----:B-----5:R-:W-:Y:S01]  /*cc00*/  SHF.R.U32.HI R85, RZ, R85, R80 ;  /* 0x00000055ff557219 */ /* 0x020fe20000011650 */
[----:B------:R-:W-:-:S03]  /*cc10*/  IMAD.SHL.U32 R80, R31, 0x2, RZ ;  /* 0x000000021f507824 */ /* 0x000fc600078e00ff */
[----:B------:R-:W-:Y:S02]  /*cc20*/  LOP3.LUT R81, R81, 0x10, RZ, 0xc0, !PT ;  /* 0x0000001051517812 */ /* 0x000fe400078ec0ff */
[----:B0-----:R-:W-:Y:S01]  /*cc30*/  SHF.R.U32.HI R82, RZ, R91, R82 ;  /* 0x0000005bff527219 */ /* 0x001fe20000011652 */
[----:B--2---:R-:W-:Y:S01]  /*cc40*/  IMAD.SHL.U32 R87, R34, 0x10, RZ ;  /* 0x0000001022577824 */ /* 0x004fe200078e00ff */
[----:B------:R-:W-:Y:S01]  /*cc50*/  SHF.L.U32 R31, R78, R81, RZ ;  /* 0x000000514e1f7219 */ /* 0x000fe200000006ff */
[----:B------:R-:W-:Y:S01]  /*cc60*/  IMAD.SHL.U32 R92, R34, 0x2, RZ ;  /* 0x00000002225c7824 */ /* 0x000fe200078e00ff */
[----:B------:R-:W-:Y:S02]  /*cc70*/  LOP3.LUT R30, R82, R85, R30, 0xfe, !PT ;  /* 0x00000055521e7212 */ /* 0x000fe400078efe1e */
[----:B------:R-:W-:Y:S02]  /*cc80*/  LOP3.LUT R80, R80, 0xfffffffc, RZ, 0xc0, !PT ;  /* 0xfffffffc50507812 */ /* 0x000fe400078ec0ff */
[----:B------:R-:W-:-:S02]  /*cc90*/  LOP3.LUT R31, RZ, R31, RZ, 0x33, !PT ;  /* 0x0000001fff1f7212 */ /* 0x000fc400078e33ff */
[----:B------:R-:W-:Y:S02]  /*cca0*/  LOP3.LUT R91, R87, 0x10, RZ, 0xc0, !PT ;  /* 0x00000010575b7812 */ /* 0x000fe400078ec0ff */
[----:B-1----:R-:W-:Y:S01]  /*ccb0*/  SHF.R.U32.HI R95, RZ, R95, R84 ;  /* 0x0000005fff5f7219 */ /* 0x002fe20000011654 */
[----:B------:R0:W1:Y:S01]  /*ccc0*/  ATOMS.AND R80, [R80+UR4], R31 ;  /* 0x0000001f5050798c */ /* 0x000062000a800004 */
[----:B------:R-:W-:Y:S01]  /*ccd0*/  LOP3.LUT R93, R92, 0xfffffffc, RZ, 0xc0, !PT ;  /* 0xfffffffc5c5d7812 */ /* 0x000fe200078ec0ff */
[C---:B---3--:R-:W-:Y:S01]  /*cce0*/  IMAD.SHL.U32 R82, R33.reuse, 0x10, RZ ;  /* 0x0000001021527824 */ /* 0x048fe200078e00ff */
[----:B----4-:R-:W-:Y:S01]  /*ccf0*/  SHF.R.U32.HI R90, RZ, R97, R90 ;  /* 0x00000061ff5a7219 */ /* 0x010fe2000001165a */
[----:B------:R-:W-:-:S03]  /*cd00*/  IMAD.SHL.U32 R84, R33, 0x2, RZ ;  /* 0x0000000221547824 */ /* 0x000fc600078e00ff */
[----:B------:R-:W-:Y:S01]  /*cd10*/  LOP3.LUT R90, R90, R95, R30, 0xfe, !PT ;  /* 0x0000005f5a5a7212 */ /* 0x000fe200078efe1e */
[C---:B------:R-:W-:Y:S01]  /*cd20*/  IMAD.SHL.U32 R30, R32.reuse, 0x10, RZ ;  /* 0x00000010201e7824 */ /* 0x040fe200078e00ff */
[----:B------:R-:W-:Y:S02]  /*cd30*/  SHF.L.U32 R32, R32, 0x1, RZ ;  /* 0x0000000120207819 */ /* 0x000fe400000006ff */
[----:B------:R-:W-:Y:S02]  /*cd40*/  LOP3.LUT R85, R82, 0x10, RZ, 0xc0, !PT ;  /* 0x0000001052557812 */ /* 0x000fe400078ec0ff */
[----:B------:R-:W-:Y:S02]  /*cd50*/  LOP3.LUT R33, R30, 0x10, RZ, 0xc0, !PT ;  /* 0x000000101e217812 */ /* 0x000fe400078ec0ff */
[----:B------:R-:W-:Y:S02]  /*cd60*/  LOP3.LUT R83, R32, 0xfffffffc, RZ, 0xc0, !PT ;  /* 0xfffffffc20537812 */ /* 0x000fe400078ec0ff */
[----:B------:R-:W-:-:S02]  /*cd70*/  SHF.L.U32 R30, R78, R33, RZ ;  /* 0x000000214e1e7219 */ /* 0x000fc400000006ff */
[C---:B0-----:R-:W-:Y:S02]  /*cd80*/  SHF.L.U32 R31, R78.reuse, R85, RZ ;  /* 0x000000554e1f7219 */ /* 0x041fe400000006ff */
[----:B------:R-:W-:Y:S02]  /*cd90*/  LOP3.LUT R32, RZ, R30, RZ, 0x33, !PT ;  /* 0x0000001eff207212 */ /* 0x000fe400078e33ff */
[C---:B------:R-:W-:Y:S01]  /*cda0*/  SHF.L.U32 R30, R35.reuse, 0x4, RZ ;  /* 0x00000004231e7819 */ /* 0x040fe200000006ff */
[----:B------:R-:W-:Y:S01]  /*cdb0*/  IMAD.SHL.U32 R35, R35, 0x2, RZ ;  /* 0x0000000223237824 */ /* 0x000fe200078e00ff */
[----:B------:R-:W-:Y:S02]  /*cdc0*/  SHF.L.U32 R82, R78, R91, RZ ;  /* 0x0000005b4e527219 */ /* 0x000fe400000006ff */
[----:B------:R-:W0:Y:S01]  /*cdd0*/  ATOMS.AND R32, [R83+UR4], R32 ;  /* 0x000000205320798c */ /* 0x000e22000a800004 */
[----:B------:R-:W-:Y:S01]  /*cde0*/  IMAD.SHL.U32 R92, R28, 0x10, RZ ;  /* 0x000000101c5c7824 */ /* 0x000fe200078e00ff */
[----:B------:R-:W-:-:S02]  /*cdf0*/  LOP3.LUT R95, R30, 0x10, RZ, 0xc0, !PT ;  /* 0x000000101e5f7812 */ /* 0x000fc400078ec0ff */
[----:B------:R-:W-:Y:S02]  /*ce00*/  LOP3.LUT R87, R84, 0xfffffffc, RZ, 0xc0, !PT ;  /* 0xfffffffc54577812 */ /* 0x000fe400078ec0ff */
[----:B------:R-:W-:Y:S01]  /*ce10*/  LOP3.LUT R99, R92, 0x10, RZ, 0xc0, !PT ;  /* 0x000000105c637812 */ /* 0x000fe200078ec0ff */
[----:B------:R-:W-:Y:S01]  /*ce20*/  IMAD.SHL.U32 R92, R28, 0x2, RZ ;  /* 0x000000021c5c7824 */ /* 0x000fe200078e00ff */
[----:B------:R-:W-:Y:S02]  /*ce30*/  LOP3.LUT R34, RZ, R31, RZ, 0x33, !PT ;  /* 0x0000001fff227212 */ /* 0x000fe400078e33ff */
[----:B------:R-:W-:Y:S01]  /*ce40*/  LOP3.LUT R84, RZ, R82, RZ, 0x33, !PT ;  /* 0x00000052ff547212 */ /* 0x000fe200078e33ff */
[----:B------:R-:W2:Y:S01]  /*ce50*/  LDC.64 R30, c[0x3][R75+0x8] ;  /* 0x00c002004b1e7b82 */ /* 0x000ea20000000a00 */
[----:B------:R-:W-:Y:S01]  /*ce60*/  SHF.L.U32 R28, R78, R95, RZ ;  /* 0x0000005f4e1c7219 */ /* 0x000fe200000006ff */
[----:B------:R3:W4:Y:S01]  /*ce70*/  ATOMS.AND R82, [R87+UR4], R34 ;  /* 0x000000225752798c */ /* 0x000722000a800004 */
[----:B------:R-:W-:-:S02]  /*ce80*/  LOP3.LUT R97, R35, 0xfffffffc, RZ, 0xc0, !PT ;  /* 0xfffffffc23617812 */ /* 0x000fc400078ec0ff */
[----:B------:R-:W-:Y:S01]  /*ce90*/  LOP3.LUT R28, RZ, R28, RZ, 0x33, !PT ;  /* 0x0000001cff1c7212 */ /* 0x000fe200078e33ff */
[----:B------:R-:W5:Y:S01]  /*cea0*/  ATOMS.AND R84, [R93+UR4], R84 ;  /* 0x000000545d54798c */ /* 0x000f62000a800004 */
[----:B-1----:R-:W-:Y:S02]  /*ceb0*/  SHF.R.U32.HI R81, RZ, R81, R80 ;  /* 0x00000051ff517219 */ /* 0x002fe40000011650 */
[----:B------:R-:W-:Y:S02]  /*cec0*/  LOP3.LUT R92, R92, 0xfffffffc, RZ, 0xc0, !PT ;  /* 0xfffffffc5c5c7812 */ /* 0x000fe400078ec0ff */
[----:B------:R-:W1:Y:S01]  /*ced0*/  ATOMS.AND R28, [R97+UR4], R28 ;  /* 0x0000001c611c798c */ /* 0x000e62000a800004 */
[----:B---3--:R-:W-:Y:S02]  /*cee0*/  SHF.L.U32 R34, R78, R99, RZ ;  /* 0x000000634e227219 */ /* 0x008fe400000006ff */
[----:B0-----:R-:W-:Y:S02]  /*cef0*/  SHF.R.U32.HI R32, RZ, R33, R32 ;  /* 0x00000021ff207219 */ /* 0x001fe40000011620 */
[----:B------:R-:W-:-:S02]  /*cf00*/  LOP3.LUT R83, RZ, R34, RZ, 0x33, !PT ;  /* 0x00000022ff537212 */ /* 0x000fc400078e33ff */
[----:B------:R-:W-:Y:S01]  /*cf10*/  LOP3.LUT R81, R32, R81, R90, 0xfe, !PT ;  /* 0x0000005120517212 */ /* 0x000fe200078efe5a */
[----:B------:R-:W0:Y:S02]  /*cf20*/  LDC.64 R34, c[0x3][R75+0x18] ;  /* 0x00c006004b227b82 */ /* 0x000e240000000a00 */
[----:B------:R-:W3:Y:S01]  /*cf30*/  ATOMS.AND R92, [R92+UR4], R83 ;  /* 0x000000535c5c798c */ /* 0x000ee2000a800004 */
[----:B----4-:R-:W-:-:S05]  /*cf40*/  SHF.R.U32.HI R82, RZ, R85, R82 ;  /* 0x00000055ff527219 */ /* 0x010fca0000011652 */
[----:B------:R-:W4:Y:S01]  /*cf50*/  LDC.64 R32, c[0x3][R75+0x10] ;  /* 0x00c004004b207b82 */ /* 0x000f220000000a00 */
[----:B-----5:R-:W-:-:S04]  /*cf60*/  SHF.R.U32.HI R84, RZ, R91, R84 ;  /* 0x0000005bff547219 */ /* 0x020fc80000011654 */
[----:B------:R-:W-:Y:S01]  /*cf70*/  LOP3.LUT R80, R84, R82, R81, 0xfe, !PT ;  /* 0x0000005254507212 */ /* 0x000fe200078efe51 */
[C---:B------:R-:W-:Y:S01]  /*cf80*/  IMAD.SHL.U32 R81, R29.reuse, 0x10, RZ ;  /* 0x000000101d517824 */ /* 0x040fe200078e00ff */
[----:B-1----:R-:W-:Y:S02]  /*cf90*/  SHF.R.U32.HI R95, RZ, R95, R28 ;  /* 0x0000005fff5f7219 */ /* 0x002fe4000001161c */
[----:B------:R-:W-:Y:S02]  /*cfa0*/  SHF.L.U32 R82, R29, 0x1, RZ ;  /* 0x000000011d527819 */ /* 0x000fe400000006ff */
[----:B------:R-:W1:Y:S02]  /*cfb0*/  LDC.64 R28, c[0x3][R75+0x20] ;  /* 0x00c008004b1c7b82 */ /* 0x000e640000000a00 */
[----:B------:R-:W-:Y:S02]  /*cfc0*/  LOP3.LUT R87, R82, 0xfffffffc, RZ, 0xc0, !PT ;  /* 0xfffffffc52577812 */ /* 0x000fe400078ec0ff */
[----:B---3--:R-:W-:Y:S01]  /*cfd0*/  SHF.R.U32.HI R99, RZ, R99, R92 ;  /* 0x00000063ff637219 */ /* 0x008fe2000001165c */
[----:B--2---:R-:W-:-:S03]  /*cfe0*/  IMAD.SHL.U32 R83, R30, 0x10, RZ ;  /* 0x000000101e537824 */ /* 0x004fc600078e00ff */
[----:B------:R-:W-:Y:S01]  /*cff0*/  LOP3.LUT R80, R99, R95, R80, 0xfe, !PT ;  /* 0x0000005f63507212 */ /* 0x000fe200078efe50 */
[----:B------:R-:W-:Y:S02]  /*d000*/  IMAD.SHL.U32 R84, R31, 0x10, RZ ;  /* 0x000000101f547824 */ /* 0x000fe400078e00ff */
[----:B------:R-:W-:Y:S01]  /*d010*/  IMAD.SHL.U32 R30, R30, 0x2, RZ ;  /* 0x000000021e1e7824 */ /* 0x000fe200078e00ff */
[----:B------:R-:W-:Y:S01]  /*d020*/  LOP3.LUT R83, R83, 0x10, RZ, 0xc0, !PT ;  /* 0x0000001053537812 */ /* 0x000fe200078ec0ff */
[----:B------:R-:W-:Y:S01]  /*d030*/  IMAD.SHL.U32 R85, R31, 0x2, RZ ;  /* 0x000000021f557824 */ /* 0x000fe200078e00ff */
[----:B------:R-:W-:Y:S02]  /*d040*/  LOP3.LUT R31, R81, 0x10, RZ, 0xc0, !PT ;  /* 0x00000010511f7812 */ /* 0x000fe400078ec0ff */
[----:B------:R-:W-:Y:S02]  /*d050*/  LOP3.LUT R81, R84, 0x10, RZ, 0xc0, !PT ;  /* 0x0000001054517812 */ /* 0x000fe400078ec0ff */
[----:B------:R-:W-:-:S02]  /*d060*/  LOP3.LUT R91, R30, 0xfffffffc, RZ, 0xc0, !PT ;  /* 0xfffffffc1e5b7812 */ /* 0x000fc400078ec0ff */
[----:B------:R-:W-:Y:S02]  /*d070*/  LOP3.LUT R93, R85, 0xfffffffc, RZ, 0xc0, !PT ;  /* 0xfffffffc555d7812 */ /* 0x000fe400078ec0ff */
[C---:B------:R-:W-:Y:S02]  /*d080*/  SHF.L.U32 R82, R78.reuse, R83, RZ ;  /* 0x000000534e527219 */ /* 0x040fe400000006ff */
[C---:B------:R-:W-:Y:S02]  /*d090*/  SHF.L.U32 R30, R78.reuse, R31, RZ ;  /* 0x0000001f4e1e7219 */ /* 0x040fe400000006ff */
[----:B------:R-:W-:Y:S01]  /*d0a0*/  SHF.L.U32 R85, R78, R81, RZ ;  /* 0x000000514e557219 */ /* 0x000fe200000006ff */
[----:B0-----:R-:W-:Y:S01]  /*d0b0*/  IMAD.SHL.U32 R94, R34, 0x10, RZ ;  /* 0x00000010225e7824 */ /* 0x001fe200078e00ff */
[----:B------:R-:W-:Y:S02]  /*d0c0*/  LOP3.LUT R84, RZ, R82, RZ, 0x33, !PT ;  /* 0x00000052ff547212 */ /* 0x000fe400078e33ff */
[----:B------:R-:W-:-:S02]  /*d0d0*/  LOP3.LUT R30, RZ, R30, RZ, 0x33, !PT ;  /* 0x0000001eff1e7212 */ /* 0x000fc400078e33ff */
[----:B------:R-:W-:Y:S02]  /*d0e0*/  LOP3.LUT R82, RZ, R85, RZ, 0x33, !PT ;  /* 0x00000055ff527212 */ /* 0x000fe400078e33ff */
[----:B----4-:R-:W-:Y:S01]  /*d0f0*/  SHF.L.U32 R85, R32, 0x4, RZ ;  /* 0x0000000420557819 */ /* 0x010fe200000006ff */
[----:B------:R-:W-:Y:S01]  /*d100*/  IMAD.SHL.U32 R90, R33, 0x10, RZ ;  /* 0x00000010215a7824 */ /* 0x000fe200078e00ff */
[----:B------:R-:W-:Y:S01]  /*d110*/  SHF.L.U32 R34, R34, 0x1, RZ ;  /* 0x0000000122227819 */ /* 0x000fe200000006ff */
[----:B------:R-:W-:Y:S01]  /*d120*/  IMAD.SHL.U32 R32, R32, 0x2, RZ ;  /* 0x0000000220207824 */ /* 0x000fe200078e00ff */
[----:B------:R-:W-:Y:S01]  /*d130*/  LOP3.LUT R85, R85, 0x10, RZ, 0xc0, !PT ;  /* 0x0000001055557812 */ /* 0x000fe200078ec0ff */
[----:B------:R-:W-:Y:S01]  /*d140*/  IMAD.SHL.U32 R92, R33, 0x2, RZ ;  /* 0x00000002215c7824 */ /* 0x000fe200078e00ff */
[----:B------:R0:W2:Y:S01]  /*d150*/  ATOMS.AND R30, [R87+UR4], R30 ;  /* 0x0000001e571e798c */ /* 0x0000a2000a800004 */
[----:B------:R-:W-:Y:S02]  /*d160*/  LOP3.LUT R33, R90, 0x10, RZ, 0xc0, !PT ;  /* 0x000000105a217812 */ /* 0x000fe400078ec0ff */
[----:B------:R-:W-:Y:S01]  /*d170*/  LOP3.LUT R95, R32, 0xfffffffc, RZ, 0xc0, !PT ;  /* 0xfffffffc205f7812 */ /* 0x000fe200078ec0ff */
[----:B------:R3:W4:Y:S01]  /*d180*/  ATOMS.AND R84, [R91+UR4], R84 ;  /* 0x000000545b54798c */ /* 0x000722000a800004 */
[----:B------:R-:W-:Y:S01]  /*d190*/  SHF.L.U32 R32, R78, R85, RZ ;  /* 0x000000554e207219 */ /* 0x000fe200000006ff */
[----:B-1----:R-:W-:-:S02]  /*d1a0*/  IMAD.SHL.U32 R96, R28, 0x10, RZ ;  /* 0x000000101c607824 */ /* 0x002fc400078e00ff */
[----:B------:R1:W5:Y:S01]  /*d1b0*/  ATOMS.AND R82, [R93+UR4], R82 ;  /* 0x000000525d52798c */ /* 0x000362000a800004 */
[----:B------:R-:W-:Y:S02]  /*d1c0*/  LOP3.LUT R32, RZ, R32, RZ, 0x33, !PT ;  /* 0x00000020ff207212 */ /* 0x000fe400078e33ff */
[----:B0-----:R-:W-:Y:S01]  /*d1d0*/  LOP3.LUT R87, R94, 0x10, RZ, 0xc0, !PT ;  /* 0x000000105e577812 */ /* 0x001fe200078ec0ff */
[C---:B------:R-:W-:Y:S01]  /*d1e0*/  IMAD.SHL.U32 R94, R35.reuse, 0x2, RZ ;  /* 0x00000002235e7824 */ /* 0x040fe200078e00ff */
[----:B------:R-:W-:Y:S01]  /*d1f0*/  LOP3.LUT R99, R96, 0x10, RZ, 0xc0, !PT ;  /* 0x0000001060637812 */ /* 0x000fe200078ec0ff */
[----:B------:R-:W-:Y:S01]  /*d200*/  IMAD.SHL.U32 R96, R28, 0x2, RZ ;  /* 0x000000021c607824 */ /* 0x000fe200078e00ff */
[----:B------:R-:W-:Y:S01]  /*d210*/  SHF.L.U32 R90, R78, R87, RZ ;  /* 0x000000574e5a7219 */ /* 0x000fe200000006ff */
[----:B------:R-:W0:Y:S01]  /*d220*/  ATOMS.AND R32, [R95+UR4], R32 ;  /* 0x000000205f20798c */ /* 0x000e22000a800004 */
[----:B---3--:R-:W-:Y:S01]  /*d230*/  LOP3.LUT R91, R92, 0xfffffffc, RZ, 0xc0, !PT ;  /* 0xfffffffc5c5b7812 */ /* 0x008fe200078ec0ff */
[----:B------:R-:W-:Y:S01]  /*d240*/  IMAD.SHL.U32 R92, R35, 0x10, RZ ;  /* 0x00000010235c7824 */ /* 0x000fe200078e00ff */
[----:B-1----:R-:W-:-:S02]  /*d250*/  LOP3.LUT R93, R34, 0xfffffffc, RZ, 0xc0, !PT ;  /* 0xfffffffc225d7812 */ /* 0x002fc400078ec0ff */
[----:B------:R-:W-:Y:S02]  /*d260*/  SHF.L.U32 R34, R78, R33, RZ ;  /* 0x000000214e227219 */ /* 0x000fe400000006ff */
[----:B------:R-:W-:Y:S02]  /*d270*/  LOP3.LUT R90, RZ, R90, RZ, 0x33, !PT ;  /* 0x0000005aff5a7212 */ /* 0x000fe400078e33ff */
[----:B------:R-:W-:Y:S02]  /*d280*/  LOP3.LUT R34, RZ, R34, RZ, 0x33, !PT ;  /* 0x00000022ff227212 */ /* 0x000fe400078e33ff */
[----:B------:R-:W-:Y:S02]  /*d290*/  LOP3.LUT R35, R92, 0x10, RZ, 0xc0, !PT ;  /* 0x000000105c237812 */ /* 0x000fe400078ec0ff */
[----:B------:R-:W-:Y:S01]  /*d2a0*/  LOP3.LUT R97, R94, 0xfffffffc, RZ, 0xc0, !PT ;  /* 0xfffffffc5e617812 */ /* 0x000fe200078ec0ff */
[----:B------:R-:W-:Y:S01]  /*d2b0*/  IMAD.SHL.U32 R94, R29, 0x2, RZ ;  /* 0x000000021d5e7824 */ /* 0x000fe200078e00ff */
[----:B------:R1:W3:Y:S01]  /*d2c0*/  ATOMS.AND R34, [R91+UR4], R34 ;  /* 0x000000225b22798c */ /* 0x0002e2000a800004 */
[----:B------:R-:W-:-:S02]  /*d2d0*/  SHF.L.U32 R28, R78, R35, RZ ;  /* 0x000000234e1c7219 */ /* 0x000fc400000006ff */
[----:B------:R-:W-:Y:S01]  /*d2e0*/  SHF.L.U32 R92, R78, R99, RZ ;  /* 0x000000634e5c7219 */ /* 0x000fe200000006ff */
[----:B------:R4:W3:Y:S01]  /*d2f0*/  ATOMS.AND R90, [R93+UR4], R90 ;  /* 0x0000005a5d5a798c */ /* 0x0008e2000a800004 */
[----:B------:R-:W-:Y:S02]  /*d300*/  LOP3.LUT R28, RZ, R28, RZ, 0x33, !PT ;  /* 0x0000001cff1c7212 */ /* 0x000fe400078e33ff */
[----:B------:R-:W-:Y:S02]  /*d310*/  LOP3.LUT R92, RZ, R92, RZ, 0x33, !PT ;  /* 0x0000005cff5c7212 */ /* 0x000fe400078e33ff */
[----:B------:R-:W-:Y:S02]  /*d320*/  LOP3.LUT R94, R94, 0xfffffffc, RZ, 0xc0, !PT ;  /* 0xfffffffc5e5e7812 */ /* 0x000fe400078ec0ff */
[----:B-1----:R-:W-:Y:S01]  /*d330*/  LOP3.LUT R91, R96, 0xfffffffc, RZ, 0xc0, !PT ;  /* 0xfffffffc605b7812 */ /* 0x002fe200078ec0ff */
[----:B------:R-:W1:Y:S01]  /*d340*/  ATOMS.AND R28, [R97+UR4], R28 ;  /* 0x0000001c611c798c */ /* 0x000e62000a800004 */
[----:B--2---:R-:W-:-:S02]  /*d350*/  SHF.R.U32.HI R31, RZ, R31, R30 ;  /* 0x0000001fff1f7219 */ /* 0x004fc4000001161e */
[----:B----4-:R-:W-:Y:S01]  /*d360*/  SHF.L.U32 R93, R29, 0x4, RZ ;  /* 0x000000041d5d7819 */ /* 0x010fe200000006ff */
[----:B------:R-:W2:Y:S01]  /*d370*/  ATOMS.AND R92, [R91+UR4], R92 ;  /* 0x0000005c5b5c798c */ /* 0x000ea2000a800004 */
[----:B------:R-:W-:Y:S02]  /*d380*/  SHF.R.U32.HI R84, RZ, R83, R84 ;  /* 0x00000053ff547219 */ /* 0x000fe40000011654 */
[----:B------:R-:W-:Y:S02]  /*d390*/  LOP3.LUT R93, R93, 0x10, RZ, 0xc0, !PT ;  /* 0x000000105d5d7812 */ /* 0x000fe400078ec0ff */
[----:B------:R-:W-:Y:S02]  /*d3a0*/  LOP3.LUT R31, R84, R31, R80, 0xfe, !PT ;  /* 0x0000001f541f7212 */ /* 0x000fe400078efe50 */
[----:B------:R-:W-:Y:S02]  /*d3b0*/  SHF.L.U32 R29, R78, R93, RZ ;  /* 0x0000005d4e1d7219 */ /* 0x000fe400000006ff */
[----:B-----5:R-:W-:-:S02]  /*d3c0*/  SHF.R.U32.HI R82, RZ, R81, R82 ;  /* 0x00000051ff527219 */ /* 0x020fc40000011652 */
[----:B------:R-:W-:Y:S02]  /*d3d0*/  LOP3.LUT R29, RZ, R29, RZ, 0x33, !PT ;  /* 0x0000001dff1d7212 */ /* 0x000fe400078e33ff */
[----:B0-----:R-:W-:Y:S02]  /*d3e0*/  SHF.R.U32.HI R32, RZ, R85, R32 ;  /* 0x00000055ff207219 */ /* 0x001fe40000011620 */
[----:B---3--:R-:W-:Y:S01]  /*d3f0*/  SHF.R.U32.HI R34, RZ, R33, R34 ;  /* 0x00000021ff227219 */ /* 0x008fe20000011622 */
[----:B------:R-:W0:Y:S01]  /*d400*/  ATOMS.AND R94, [R94+UR4], R29 ;  /* 0x0000001d5e5e798c */ /* 0x000e22000a800004 */
[----:B------:R-:W-:Y:S02]  /*d410*/  LOP3.LUT R31, R32, R82, R31, 0xfe, !PT ;  /* 0x00000052201f7212 */ /* 0x000fe400078efe1f */
[----:B------:R-:W-:Y:S02]  /*d420*/  SHF.R.U32.HI R90, RZ, R87, R90 ;  /* 0x00000057ff5a7219 */ /* 0x000fe4000001165a */
[----:B-1----:R-:W-:-:S02]  /*d430*/  SHF.R.U32.HI R28, RZ, R35, R28 ;  /* 0x00000023ff1c7219 */ /* 0x002fc4000001161c */
[----:B------:R-:W-:Y:S02]  /*d440*/  LOP3.LUT R31, R90, R34, R31, 0xfe, !PT ;  /* 0x000000225a1f7212 */ /* 0x000fe400078efe1f */
[----:B--2---:R-:W-:Y:S02]  /*d450*/  SHF.R.U32.HI R92, RZ, R99, R92 ;  /* 0x00000063ff5c7219 */ /* 0x004fe4000001165c */
[----:B0-----:R-:W-:-:S04]  /*d460*/  SHF.R.U32.HI R93, RZ, R93, R94 ;  /* 0x0000005dff5d7219 */ /* 0x001fc8000001165e */
[----:B------:R-:W-:-:S04]  /*d470*/  LOP3.LUT R92, R93, R92, RZ, 0xfc, !PT ;  /* 0x0000005c5d5c7212 */ /* 0x000fc800078efcff */
[----:B------:R-:W-:-:S04]  /*d480*/  LOP3.LUT R31, R92, R28, R31, 0xfe, !PT ;  /* 0x0000001c5c1f7212 */ /* 0x000fc800078efe1f */
[----:B------:R-:W-:-:S04]  /*d490*/  LOP3.LUT P0, RZ, R31, R78, RZ, 0xc0, !PT ;  /* 0x0000004e1fff7212 */ /* 0x000fc8000780c0ff */
[----:B------:R-:W-:-:S09]  /*d4a0*/  SEL R36, R36, 0x1, !P0 ;  /* 0x0000000124247807 */ /* 0x000fd20004000000 */
.L_x_542:
[----:B------:R-:W-:Y:S05]  /*d4b0*/  BSYNC.RECONVERGENT B2 ;  /* 0x0000000000027941 */ /* 0x000fea0003800200 */
.L_x_541:
[----:B------:R-:W-:Y:S01]  /*d4c0*/  ISETP.GE.U32.AND P0, PT, R79, 0x31, PT ;  /* 0x000000314f00780c */ /* 0x000fe20003f06070 */
[----:B------:R-:W-:-:S12]  /*d4d0*/  VIADD R75, R75, 0xa00 ;  /* 0x00000a004b4b7836 */ /* 0x000fd80000000000 */
[----:B------:R-:W-:Y:S05]  /*d4e0*/  @!P0 BRA `(.L_x_543) ;  /* 0xfffffff000e48947 */ /* 0x000fea000383ffff */
[----:B------:R-:W-:Y:S05]  /*d4f0*/  BSYNC.RECONVERGENT B1 ;  /* 0x0000000000017941 */ /* 0x000fea0003800200 */
.L_x_540:
[----:B------:R-:W-:Y:S01]  /*d500*/  ISETP.GT.U32.AND P2, PT, R9, 0x1a, PT ;  /* 0x0000001a0900780c */ /* 0x000fe20003f44070 */
[----:B------:R-:W-:-:S12]  /*d510*/  BRA.DIV UR7, `(.L_x_544) ;  /* 0x0000005a07c47947 */ /* 0x000fd8000b800000 */
[----:B------:R-:W-:Y:S01]  /*d520*/  IMAD.U32 R28, RZ, RZ, UR7 ;  /* 0x00000007ff1c7e24 */ /* 0x000fe2000f8e00ff */
[----:B------:R-:W-:-:S06]  /*d530*/  NOP ;  /* 0x0000000000007918 */ /* 0x000fcc0000000000 */
.L_x_660:
[----:B------:R-:W-:Y:S01]  /*d540*/  BSSY.RECONVERGENT B1, `(.L_x_545) ;  /* 0x00000ce000017945 */ /* 0x000fe20003800200 */
[----:B------:R-:W-:-:S03]  /*d550*/  PRMT R28, RZ, 0x7610, R28 ;  /* 0x00007610ff1c7816 */ /* 0x000fc6000000001c */
[----:B------:R-:W-:Y:S05]  /*d560*/  @P2 BRA `(.L_x_546) ;  /* 0x0000000c002c2947 */ /* 0x000fea0003800000 */
[----:B------:R-:W-:Y:S01]  /*d570*/  ISETP.GE.U32.AND P0, PT, R9, 0x9, PT ;  /* 0x000000090900780c */ /* 0x000fe20003f06070 */
[----:B------:R-:W-:Y:S01]  /*d580*/  BSSY.RECONVERGENT B2, `(.L_x_547) ;  /* 0x0000015000027945 */ /* 0x000fe20003800200 */
[----:B------:R-:W-:Y:S01]  /*d590*/  IMAD.MOV.U32 R29, RZ, RZ, R26 ;  /* 0x000000ffff1d7224 */ /* 0x000fe200078e001a */
[----:B------:R-:W-:Y:S01]  /*d5a0*/  MOV R30, R17 ;  /* 0x00000011001e7202 */ /* 0x000fe20000000f00 */
[----:B------:R-:W-:Y:S01]  /*d5b0*/  IMAD.MOV.U32 R31, RZ, RZ, R16 ;  /* 0x000000ffff1f7224 */ /* 0x000fe200078e0010 */
[----:B------:R-:W-:Y:S01]  /*d5c0*/  MOV R35, R12 ;  /* 0x0000000c00237202 */ /* 0x000fe20000000f00 */
[----:B------:R-:W-:Y:S02]  /*d5d0*/  IMAD.MOV.U32 R32, RZ, RZ, R15 ;  /* 0x000000ffff207224 */ /* 0x000fe400078e000f */
[----:B------:R-:W-:Y:S02]  /*d5e0*/  IMAD.MOV.U32 R33, RZ, RZ, R14 ;  /* 0x000000ffff217224 */ /* 0x000fe400078e000e */
[----:B------:R-:W-:-:S02]  /*d5f0*/  IMAD.MOV.U32 R34, RZ, RZ, R13 ;  /* 0x000000ffff227224 */ /* 0x000fc400078e000d */
[----:B------:R-:W-:Y:S02]  /*d600*/  IMAD.MOV.U32 R75, RZ, RZ, R11 ;  /* 0x000000ffff4b7224 */ /* 0x000fe400078e000b */
[----:B------:R-:W-:Y:S01]  /*d610*/  IMAD.MOV.U32 R76, RZ, RZ, R10 ;  /* 0x000000ffff4c7224 */ /* 0x000fe200078e000a */
[----:B------:R-:W-:Y:S06]  /*d620*/  @!P0 BRA `(.L_x_548) ;  /* 0x0000000000288947 */ /* 0x000fec0003800000 */
[----:B------:R-:W-:-:S04]  /*d630*/  ISETP.GE.U32.AND P0, PT, R9, 0x12, PT ;  /* 0x000000120900780c */ /* 0x000fc80003f06070 */
[----:B------:R-:W-:Y:S02]  /*d640*/  SEL R29, R27, R0, !P0 ;  /* 0x000000001b1d7207 */ /* 0x000fe40004000000 */
[----:B------:R-:W-:Y:S02]  /*d650*/  SEL R30, R3, R25, !P0 ;  /* 0x00000019031e7207 */ /* 0x000fe40004000000 */
[----:B------:R-:W-:Y:S02]  /*d660*/  SEL R31, R2, R24, !P0 ;  /* 0x00000018021f7207 */ /* 0x000fe40004000000 */
[----:B------:R-:W-:Y:S02]  /*d670*/  SEL R32, R5, R23, !P0 ;  /* 0x0000001705207207 */ /* 0x000fe40004000000 */
[----:B------:R-:W-:Y:S02]  /*d680*/  SEL R33, R4, R22, !P0 ;  /* 0x0000001604217207 */ /* 0x000fe40004000000 */
[----:B------:R-:W-:-:S02]  /*d690*/  SEL R34, R7, R21, !P0 ;  /* 0x0000001507227207 */ /* 0x000fc40004000000 */
[----:B------:R-:W-:Y:S02]  /*d6a0*/  SEL R35, R6, R20, !P0 ;  /* 0x0000001406237207 */ /* 0x000fe40004000000 */
[----:B------:R-:W-:Y:S02]  /*d6b0*/  SEL R75, R9, R19, !P0 ;  /* 0x00000013094b7207 */ /* 0x000fe40004000000 */
[----:B------:R-:W-:-:S07]  /*d6c0*/  SEL R76, R8, R18, !P0 ;  /* 0x00000012084c7207 */ /* 0x000fce0004000000 */
.L_x_548:
[----:B------:R-:W-:Y:S05]  /*d6d0*/  BSYNC.RECONVERGENT B2 ;  /* 0x0000000000027941 */ /* 0x000fea0003800200 */
.L_x_547:
[----:B------:R-:W0:Y:S01]  /*d6e0*/  S2UR UR5, SR_CgaCtaId ;  /* 0x00000000000579c3 */ /* 0x000e220000008800 */
[----:B------:R-:W-:Y:S01]  /*d6f0*/  UMOV UR4, 0x400 ;  /* 0x0000040000047882 */ /* 0x000fe20000000000 */
        /* <DEDUP_REMOVED lines=12> */
.L_x_553:
[----:B0-----:R-:W0:Y:S01]  /*d7c0*/  LDS.U16 R94, [R79] ;  /* 0x000000004f5e7984 */ /* 0x001e220000000400 */
[----:B------:R-:W-:Y:S02]  /*d7d0*/  HFMA2 R90, -RZ, RZ, 0, 5.9604644775390625e-08 ;  /* 0x00000001ff5a7431 */ /* 0x000fe400000001ff */
[----:B------:R-:W-:Y:S01]  /*d7e0*/  VIADD R91, R77, 0xffffffff ;  /* 0xffffffff4d5b7836 */ /* 0x000fe20000000000 */
[----:B------:R-:W-:Y:S01]  /*d7f0*/  BSSY.RECONVERGENT B2, `(.L_x_549) ;  /* 0x000004e000027945 */ /* 0x000fe20003800200 */
[----:B------:R-:W1:Y:S01]  /*d800*/  LDS.U16 R92, [R78] ;  /* 0x000000004e5c7984 */ /* 0x000e620000000400 */
[----:B------:R-:W-:-:S03]  /*d810*/  IMAD.MOV.U32 R93, RZ, RZ, 0x2 ;  /* 0x00000002ff5d7424 */ /* 0x000fc600078e00ff */
[----:B------:R-:W2:Y:S01]  /*d820*/  LDS.U16 R96, [R82] ;  /* 0x0000000052607984 */ /* 0x000ea20000000400 */
[----:B------:R-:W-:-:S04]  /*d830*/  SHF.L.U32 R91, R90, R91, RZ ;  /* 0x0000005b5a5b7219 */ /* 0x000fc800000006ff */
[-C--:B0-----:R-:W-:Y:S02]  /*d840*/  LOP3.LUT R94, R94, R91.reuse, RZ, 0xc0, !PT ;  /* 0x0000005b5e5e7212 */ /* 0x081fe400078ec0ff */
[----:B-1----:R-:W-:Y:S02]  /*d850*/  LOP3.LUT R92, R92, R91, RZ, 0xc0, !PT ;  /* 0x0000005b5c5c7212 */ /* 0x002fe400078ec0ff */
[----:B------:R-:W-:Y:S02]  /*d860*/  PRMT R94, R94, 0x9910, RZ ;  /* 0x000099105e5e7816 */ /* 0x000fe400000000ff */
[----:B------:R-:W-:Y:S02]  /*d870*/  PRMT R92, R92, 0x9910, RZ ;  /* 0x000099105c5c7816 */ /* 0x000fe400000000ff */
[----:B------:R-:W-:Y:S02]  /*d880*/  ISETP.NE.AND P0, PT, R94, RZ, PT ;  /* 0x000000ff5e00720c */ /* 0x000fe40003f05270 */
[----:B------:R-:W-:-:S02]  /*d890*/  ISETP.NE.AND P1, PT, R92, RZ, PT ;  /* 0x000000ff5c00720c */ /* 0x000fc40003f25270 */
[----:B------:R-:W-:Y:S02]  /*d8a0*/  SEL R94, RZ, 0x1, !P0 ;  /* 0x00000001ff5e7807 */ /* 0x000fe40004000000 */
[----:B------:R-:W-:Y:S02]  /*d8b0*/  SEL R92, R76, 0xffffffff, P1 ;  /* 0xffffffff4c5c7807 */ /* 0x000fe40000800000 */
[----:B--2---:R-:W-:Y:S02]  /*d8c0*/  LOP3.LUT R96, R96, R91, RZ, 0xc0, !PT ;  /* 0x0000005b60607212 */ /* 0x004fe400078ec0ff */
[----:B------:R-:W-:-:S03]  /*d8d0*/  SEL R92, R75, R92, P0 ;  /* 0x0000005c4b5c7207 */ /* 0x000fc60000000000 */
[----:B------:R-:W-:Y:S02]  /*d8e0*/  @!P0 IMAD.MOV R93, RZ, RZ, 0x1 ;  /* 0x00000001ff5d8424 */ /* 0x000fe400078e02ff */
[----:B------:R-:W-:Y:S02]  /*d8f0*/  @!P1 IMAD.MOV R93, RZ, RZ, R94 ;  /* 0x000000ffff5d9224 */ /* 0x000fe400078e025e */
[----:B------:R-:W0:Y:S02]  /*d900*/  LDS.U16 R94, [R80] ;  /* 0x00000000505e7984 */ /* 0x000e240000000400 */
[----:B0-----:R-:W-:-:S04]  /*d910*/  LOP3.LUT R94, R94, R91, RZ, 0xc0, !PT ;  /* 0x0000005b5e5e7212 */ /* 0x001fc800078ec0ff */
[----:B------:R-:W-:Y:S01]  /*d920*/  PRMT R95, R94, 0x9910, RZ ;  /* 0x000099105e5f7816 */ /* 0x000fe200000000ff */
[----:B------:R-:W-:-:S03]  /*d930*/  VIADD R94, R93, 0x1 ;  /* 0x000000015d5e7836 */ /* 0x000fc60000000000 */
[----:B------:R-:W-:-:S13]  /*d940*/  ISETP.NE.AND P0, PT, R95, RZ, PT ;  /* 0x000000ff5f00720c */ /* 0x000fda0003f05270 */
[----:B------:R-:W-:Y:S02]  /*d950*/  @!P0 IADD3 R94, PT, PT, R93, RZ, RZ ;  /* 0x000000ff5d5e8210 */ /* 0x000fe40007ffe0ff */
[----:B------:R-:W-:Y:S02]  /*d960*/  SEL R93, R35, R92, P0 ;  /* 0x0000005c235d7207 */ /* 0x000fe40000000000 */
[----:B------:R-:W0:Y:S02]  /*d970*/  LDS.U16 R92, [R81] ;  /* 0x00000000515c7984 */ /* 0x000e240000000400 */
[----:B0-----:R-:W-:-:S04]  /*d980*/  LOP3.LUT R92, R92, R91, RZ, 0xc0, !PT ;  /* 0x0000005b5c5c7212 */ /* 0x001fc800078ec0ff */
[----:B------:R-:W-:Y:S01]  /*d990*/  PRMT R95, R92, 0x9910, RZ ;  /* 0x000099105c5f7816 */ /* 0x000fe200000000ff */
[----:B------:R-:W-:-:S03]  /*d9a0*/  VIADD R92, R94, 0x1 ;  /* 0x000000015e5c7836 */ /* 0x000fc60000000000 */
[----:B------:R-:W-:Y:S02]  /*d9b0*/  ISETP.NE.AND P0, PT, R95, RZ, PT ;  /* 0x000000ff5f00720c */ /* 0x000fe40003f05270 */
[----:B------:R-:W-:Y:S02]  /*d9c0*/  PRMT R95, R96, 0x9910, RZ ;  /* 0x00009910605f7816 */ /* 0x000fe400000000ff */
[----:B------:R-:W0:Y:S09]  /*d9d0*/  LDS.U16 R96, [R84] ;  /* 0x0000000054607984 */ /* 0x000e320000000400 */
[----:B------:R-:W-:Y:S01]  /*d9e0*/  @!P0 IMAD.MOV R92, RZ, RZ, R94 ;  /* 0x000000ffff5c8224 */ /* 0x000fe200078e025e */
[----:B------:R-:W-:-:S02]  /*d9f0*/  SEL R94, R34, R93, P0 ;  /* 0x0000005d225e7207 */ /* 0x000fc40000000000 */
[----:B------:R-:W-:Y:S01]  /*da00*/  ISETP.NE.AND P0, PT, R95, RZ, PT ;  /* 0x000000ff5f00720c */ /* 0x000fe20003f05270 */
[----:B------:R-:W-:-:S03]  /*da10*/  VIADD R93, R92, 0x1 ;  /* 0x000000015c5d7836 */ /* 0x000fc60000000000 */
[----:B------:R-:W-:-:S09]  /*da20*/  SEL R95, R33, R94, P0 ;  /* 0x0000005e215f7207 */ /* 0x000fd20000000000 */
[----:B------:R-:W-:Y:S02]  /*da30*/  @!P0 IMAD.MOV R93, RZ, RZ, R92 ;  /* 0x000000ffff5d8224 */ /* 0x000fe400078e025c */
[----:B------:R-:W1:Y:S01]  /*da40*/  LDS.U16 R92, [R83] ;  /* 0x00000000535c7984 */ /* 0x000e620000000400 */
[-C--:B0-----:R-:W-:Y:S02]  /*da50*/  LOP3.LUT R96, R96, R91.reuse, RZ, 0xc0, !PT ;  /* 0x0000005b60607212 */ /* 0x081fe400078ec0ff */
[----:B-1----:R-:W-:-:S04]  /*da60*/  LOP3.LUT R92, R92, R91, RZ, 0xc0, !PT ;  /* 0x0000005b5c5c7212 */ /* 0x002fc800078ec0ff */
[----:B------:R-:W-:Y:S02]  /*da70*/  PRMT R94, R92, 0x9910, RZ ;  /* 0x000099105c5e7816 */ /* 0x000fe400000000ff */
[----:B------:R-:W-:Y:S02]  /*da80*/  IADD3 R92, PT, PT, R93, 0x1, RZ ;  /* 0x000000015d5c7810 */ /* 0x000fe40007ffe0ff */
[----:B------:R-:W-:-:S04]  /*da90*/  ISETP.NE.AND P0, PT, R94, RZ, PT ;  /* 0x000000ff5e00720c */ /* 0x000fc80003f05270 */
[----:B------:R-:W-:Y:S02]  /*daa0*/  SEL R94, R32, R95, P0 ;  /* 0x0000005f205e7207 */ /* 0x000fe40000000000 */
[----:B------:R-:W-:Y:S02]  /*dab0*/  PRMT R95, R96, 0x9910, RZ ;  /* 0x00009910605f7816 */ /* 0x000fe400000000ff */
[----:B------:R-:W0:Y:S05]  /*dac0*/  LDS.U16 R96, [R87] ;  /* 0x0000000057607984 */ /* 0x000e2a0000000400 */
[----:B------:R-:W-:Y:S01]  /*dad0*/  @!P0 IMAD.MOV R92, RZ, RZ, R93 ;  /* 0x000000ffff5c8224 */ /* 0x000fe200078e025d */
[----:B------:R-:W-:-:S03]  /*dae0*/  ISETP.NE.AND P0, PT, R95, RZ, PT ;  /* 0x000000ff5f00720c */ /* 0x000fc60003f05270 */
[----:B------:R-:W-:Y:S01]  /*daf0*/  VIADD R93, R92, 0x1 ;  /* 0x000000015c5d7836 */ /* 0x000fe20000000000 */
[----:B------:R-:W-:-:S09]  /*db00*/  SEL R95, R31, R94, P0 ;  /* 0x0000005e1f5f7207 */ /* 0x000fd20000000000 */
[----:B------:R-:W-:Y:S02]  /*db10*/  @!P0 IMAD.MOV R93, RZ, RZ, R92 ;  /* 0x000000ffff5d8224 */ /* 0x000fe400078e025c */
[----:B------:R-:W1:Y:S01]  /*db20*/  LDS.U16 R92, [R85] ;  /* 0x00000000555c7984 */ /* 0x000e620000000400 */
[-C--:B0-----:R-:W-:Y:S02]  /*db30*/  LOP3.LUT R96, R96, R91.reuse, RZ, 0xc0, !PT ;  /* 0x0000005b60607212 */ /* 0x081fe400078ec0ff */
[----:B-1----:R-:W-:-:S04]  /*db40*/  LOP3.LUT R92, R92, R91, RZ, 0xc0, !PT ;  /* 0x0000005b5c5c7212 */ /* 0x002fc800078ec0ff */
[----:B------:R-:W-:Y:S01]  /*db50*/  PRMT R94, R92, 0x9910, RZ ;  /* 0x000099105c5e7816 */ /* 0x000fe200000000ff */
[----:B------:R-:W-:-:S03]  /*db60*/  VIADD R92, R93, 0x1 ;  /* 0x000000015d5c7836 */ /* 0x000fc60000000000 */
[----:B------:R-:W-:-:S04]  /*db70*/  ISETP.NE.AND P0, PT, R94, RZ, PT ;  /* 0x000000ff5e00720c */ /* 0x000fc80003f05270 */
[----:B------:R-:W-:Y:S02]  /*db80*/  SEL R94, R30, R95, P0 ;  /* 0x0000005f1e5e7207 */ /* 0x000fe40000000000 */
[----:B------:R-:W-:-:S07]  /*db90*/  PRMT R95, R96, 0x9910, RZ ;  /* 0x00009910605f7816 */ /* 0x000fce00000000ff */
[----:B------:R-:W-:Y:S02]  /*dba0*/  @!P0 IADD3 R92, PT, PT, R93, RZ, RZ ;  /* 0x000000ff5d5c8210 */ /* 0x000fe40007ffe0ff */
[----:B------:R-:W-:-:S03]  /*dbb0*/  ISETP.NE.AND P0, PT, R95, RZ, PT ;  /* 0x000000ff5f00720c */ /* 0x000fc60003f05270 */
[----:B------:R-:W-:Y:S01]  /*dbc0*/  VIADD R93, R92, 0x1 ;  /* 0x000000015c5d7836 */ /* 0x000fe20000000000 */
[----:B------:R-:W-:-:S09]  /*dbd0*/  SEL R94, R29, R94, P0 ;  /* 0x0000005e1d5e7207 */ /* 0x000fd20000000000 */
[----:B------:R-:W-:-:S05]  /*dbe0*/  @!P0 IMAD.MOV R93, RZ, RZ, R92 ;  /* 0x000000ffff5d8224 */ /* 0x000fca00078e025c */
[----:B------:R-:W-:-:S13]  /*dbf0*/  ISETP.NE.AND P0, PT, R93, 0x1, PT ;  /* 0x000000015d00780c */ /* 0x000fda0003f05270 */
        /* <DEDUP_REMOVED lines=13> */
.L_x_550:
[----:B------:R-:W-:Y:S05]  /*dcd0*/  BSYNC.RECONVERGENT B2 ;  /* 0x0000000000027941 */ /* 0x000fea0003800200 */
.L_x_549:
[----:B------:R-:W-:-:S13]  /*dce0*/  ISETP.NE.AND P0, PT, R77, 0x9, PT ;  /* 0x000000094d00780c */ /* 0x000fda0003f05270 */
[----:B------:R-:W-:Y:S05]  /*dcf0*/  @!P0 BRA `(.L_x_546) ;  /* 0x0000000400488947 */ /* 0x000fea0003800000 */
[----:B------:R-:W1:Y:S01]  /*dd00*/  LDS.U16 R93, [R79] ;  /* 0x000000004f5d7984 */ /* 0x000e620000000400 */
[----:B------:R-:W-:Y:S01]  /*dd10*/  SHF.L.U32 R90, R90, R77, RZ ;  /* 0x0000004d5a5a7219 */ /* 0x000fe200000006ff */
[----:B------:R-:W-:Y:S02]  /*dd20*/  BSSY.RECONVERGENT B2, `(.L_x_551) ;  /* 0x000004d000027945 */ /* 0x000fe40003800200 */
[----:B0-----:R-:W0:Y:S04]  /*dd30*/  LDS.U16 R91, [R78] ;  /* 0x000000004e5b7984 */ /* 0x001e280000000400 */
[----:B------:R-:W2:Y:S01]  /*dd40*/  LDS.U16 R95, [R81] ;  /* 0x00000000515f7984 */ /* 0x000ea20000000400 */
[-C--:B-1----:R-:W-:Y:S02]  /*dd50*/  LOP3.LUT R93, R93, R90.reuse, RZ, 0xc0, !PT ;  /* 0x0000005a5d5d7212 */ /* 0x082fe400078ec0ff */
[----:B0-----:R-:W-:-:S02]  /*dd60*/  LOP3.LUT R91, R91, R90, RZ, 0xc0, !PT ;  /* 0x0000005a5b5b7212 */ /* 0x001fc400078ec0ff */
[----:B------:R-:W-:Y:S02]  /*dd70*/  PRMT R93, R93, 0x9910, RZ ;  /* 0x000099105d5d7816 */ /* 0x000fe400000000ff */
[----:B------:R-:W-:Y:S02]  /*dd80*/  PRMT R92, R91, 0x9910, RZ ;  /* 0x000099105b5c7816 */ /* 0x000fe400000000ff */
[----:B------:R-:W-:Y:S02]  /*dd90*/  ISETP.NE.AND P0, PT, R93, RZ, PT ;  /* 0x000000ff5d00720c */ /* 0x000fe40003f05270 */
[----:B------:R-:W-:Y:S02]  /*dda0*/  ISETP.NE.AND P1, PT, R92, RZ, PT ;  /* 0x000000ff5c00720c */ /* 0x000fe40003f25270 */
[----:B------:R-:W-:Y:S02]  /*ddb0*/  SEL R93, RZ, 0x1, !P0 ;  /* 0x00000001ff5d7807 */ /* 0x000fe40004000000 */
[----:B------:R-:W-:-:S02]  /*ddc0*/  MOV R91, 0x2 ;  /* 0x00000002005b7802 */ /* 0x000fc40000000f00 */
[----:B------:R-:W-:Y:S02]  /*ddd0*/  SEL R92, R76, 0xffffffff, P1 ;  /* 0xffffffff4c5c7807 */ /* 0x000fe40000800000 */
[----:B--2---:R-:W-:Y:S02]  /*dde0*/  LOP3.LUT R95, R95, R90, RZ, 0xc0, !PT ;  /* 0x0000005a5f5f7212 */ /* 0x004fe400078ec0ff */
[----:B------:R-:W-:Y:S01]  /*ddf0*/  SEL R92, R75, R92, P0 ;  /* 0x0000005c4b5c7207 */ /* 0x000fe20000000000 */
[----:B------:R-:W-:Y:S02]  /*de00*/  @!P0 IMAD.MOV R91, RZ, RZ, 0x1 ;  /* 0x00000001ff5b8424 */ /* 0x000fe400078e02ff */
[----:B------:R-:W-:Y:S02]  /*de10*/  @!P1 IMAD.MOV R91, RZ, RZ, R93 ;  /* 0x000000ffff5b9224 */ /* 0x000fe400078e025d */
        /* <DEDUP_REMOVED lines=9> */
[----:B------:R-:W-:Y:S02]  /*deb0*/  ISETP.NE.AND P0, PT, R94, RZ, PT ;  /* 0x000000ff5e00720c */ /* 0x000fe40003f05270 */
[----:B------:R-:W-:Y:S02]  /*dec0*/  IADD3 R92, PT, PT, R93, 0x1, RZ ;  /* 0x000000015d5c7810 */ /* 0x000fe40007ffe0ff */
[----:B------:R-:W-:Y:S02]  /*ded0*/  SEL R94, R34, R91, P0 ;  /* 0x0000005b225e7207 */ /* 0x000fe40000000000 */
[----:B------:R-:W1:Y:S07]  /*dee0*/  LDS.U16 R91, [R82] ;  /* 0x00000000525b7984 */ /* 0x000e6e0000000400 */
[----:B------:R-:W-:Y:S01]  /*def0*/  @!P0 IMAD.MOV R92, RZ, RZ, R93 ;  /* 0x000000ffff5c8224 */ /* 0x000fe200078e025d */
[----:B0-----:R-:W-:-:S02]  /*df00*/  LOP3.LUT R95, R95, R90, RZ, 0xc0, !PT ;  /* 0x0000005a5f5f7212 */ /* 0x001fc400078ec0ff */
[----:B-1----:R-:W-:-:S04]  /*df10*/  LOP3.LUT R91, R91, R90, RZ, 0xc0, !PT ;  /* 0x0000005a5b5b7212 */ /* 0x002fc800078ec0ff */
[----:B------:R-:W-:Y:S01]  /*df20*/  PRMT R93, R91, 0x9910, RZ ;  /* 0x000099105b5d7816 */ /* 0x000fe200000000ff */
[----:B------:R-:W-:-:S03]  /*df30*/  VIADD R91, R92, 0x1 ;  /* 0x000000015c5b7836 */ /* 0x000fc60000000000 */
        /* <DEDUP_REMOVED lines=8> */
[----:B------:R-:W-:Y:S02]  /*dfc0*/  @!P0 IADD3 R92, PT, PT, R91, RZ, RZ ;  /* 0x000000ff5b5c8210 */ /* 0x000fe40007ffe0ff */
        /* <DEDUP_REMOVED lines=8> */
[----:B------:R-:W-:Y:S01]  /*e050*/  @!P0 IMAD.MOV R91, RZ, RZ, R92 ;  /* 0x000000ffff5b8224 */ /* 0x000fe200078e025c */
[----:B------:R-:W-:-:S03]  /*e060*/  ISETP.NE.AND P0, PT, R94, RZ, PT ;  /* 0x000000ff5e00720c */ /* 0x000fc60003f05270 */
[----:B------:R-:W-:Y:S01]  /*e070*/  VIADD R92, R91, 0x1 ;  /* 0x000000015b5c7836 */ /* 0x000fe20000000000 */
[----:B------:R-:W-:-:S09]  /*e080*/  SEL R94, R30, R93, P0 ;  /* 0x0000005d1e5e7207 */ /* 0x000fd20000000000 */
[----:B------:R-:W-:Y:S02]  /*e090*/  @!P0 IMAD.MOV R92, RZ, RZ, R91 ;  /* 0x000000ffff5c8224 */ /* 0x000fe400078e025b */
[----:B------:R-:W0:Y:S02]  /*e0a0*/  LDS.U16 R91, [R87] ;  /* 0x00000000575b7984 */ /* 0x000e240000000400 */
[----:B0-----:R-:W-:-:S04]  /*e0b0*/  LOP3.LUT R91, R91, R90, RZ, 0xc0, !PT ;  /* 0x0000005a5b5b7212 */ /* 0x001fc800078ec0ff */
[----:B------:R-:W-:Y:S02]  /*e0c0*/  PRMT R93, R91, 0x9910, RZ ;  /* 0x000099105b5d7816 */ /* 0x000fe400000000ff */
[----:B------:R-:W-:Y:S02]  /*e0d0*/  IADD3 R91, PT, PT, R92, 0x1, RZ ;  /* 0x000000015c5b7810 */ /* 0x000fe40007ffe0ff */
[----:B------:R-:W-:-:S04]  /*e0e0*/  ISETP.NE.AND P0, PT, R93, RZ, PT ;  /* 0x000000ff5d00720c */ /* 0x000fc80003f05270 */
        /* <DEDUP_REMOVED lines=16> */
.L_x_552:
[----:B------:R-:W-:Y:S05]  /*e1f0*/  BSYNC.RECONVERGENT B2 ;  /* 0x0000000000027941 */ /* 0x000fea0003800200 */
.L_x_551:
[----:B------:R-:W-:Y:S01]  /*e200*/  VIADD R77, R77, 0x2 ;  /* 0x000000024d4d7836 */ /* 0x000fe20000000000 */
[----:B------:R-:W-:Y:S06]  /*e210*/  BRA `(.L_x_553) ;  /* 0xfffffff400687947 */ /* 0x000fec000383ffff */
.L_x_546:
[----:B------:R-:W-:Y:S05]  /*e220*/  BSYNC.RECONVERGENT B1 ;  /* 0x0000000000017941 */ /* 0x000fea0003800200 */
.L_x_545:
[----:B------:R-:W-:-:S04]  /*e230*/  LOP3.LUT P0, RZ, R36, 0xff, RZ, 0xc0, !PT ;  /* 0x000000ff24ff7812 */ /* 0x000fc8000780c0ff */
[----:B------:R-:W-:-:S04]  /*e240*/  SEL R75, RZ, 0x1, !P0 ;  /* 0x00000001ff4b7807 */ /* 0x000fc80004000000 */
[----:B------:R-:W-:Y:S01]  /*e250*/  LOP3.LUT R75, R28, R75, RZ, 0xfc, !PT ;  /* 0x0000004b1c4b7212 */ /* 0x000fe200078efcff */
[----:B------:R-:W-:Y:S06]  /*e260*/  BRA.DIV UR7, `(.L_x_554) ;  /* 0x0000004e07907947 */ /* 0x000fec000b800000 */
[----:B------:R-:W-:Y:S01]  /*e270*/  MOV R28, UR7 ;  /* 0x00000007001c7c02 */ /* 0x000fe20008000f00 */
[----:B------:R-:W-:-:S06]  /*e280*/  NOP ;  /* 0x0000000000007918 */ /* 0x000fcc0000000000 */
.L_x_663:
[----:B------:R-:W-:Y:S01]  /*e290*/  BSSY.RECONVERGENT B1, `(.L_x_555) ;  /* 0x000012d000017945 */ /* 0x000fe20003800200 */
[----:B------:R-:W-:-:S03]  /*e2a0*/  PRMT R77, RZ, 0x7610, R77 ;  /* 0x00007610ff4d7816 */ /* 0x000fc6000000004d */
[----:B------:R-:W-:Y:S05]  /*e2b0*/  @P2 BRA `(.L_x_556) ;  /* 0x0000001000a82947 */ /* 0x000fea0003800000 */
[----:B------:R-:W-:Y:S01]  /*e2c0*/  ISETP.GT.U32.AND P0, PT, R9, 0x8, PT ;  /* 0x000000080900780c */ /* 0x000fe20003f04070 */
[----:B------:R-:W-:-:S12]  /*e2d0*/  BSSY.RECONVERGENT B2, `(.L_x_557) ;  /* 0x000002d000027945 */ /* 0x000fd80003800200 */
[----:B------:R1:W-:Y:S01]  /*e2e0*/  @!P0 STL.64 [R1], R10 ;  /* 0x0000000a01008387 */ /* 0x0003e20000100a00 */
[----:B------:R-:W-:Y:S01]  /*e2f0*/  @!P0 IMAD.MOV.U32 R28, RZ, RZ, R26 ;  /* 0x000000ffff1c8224 */ /* 0x000fe200078e001a */
[----:B------:R-:W-:Y:S01]  /*e300*/  @!P0 MOV R32, R14 ;  /* 0x0000000e00208202 */ /* 0x000fe20000000f00 */
[----:B------:R-:W-:Y:S01]  /*e310*/  @!P0 IMAD.MOV.U32 R29, RZ, RZ, R17 ;  /* 0x000000ffff1d8224 */ /* 0x000fe200078e0011 */
[----:B------:R1:W-:Y:S01]  /*e320*/  @!P0 STL.64 [R1+0x8], R12 ;  /* 0x0000080c01008387 */ /* 0x0003e20000100a00 */
[----:B------:R-:W-:Y:S02]  /*e330*/  @!P0 IMAD.MOV.U32 R30, RZ, RZ, R16 ;  /* 0x000000ffff1e8224 */ /* 0x000fe400078e0010 */
[----:B------:R-:W-:Y:S01]  /*e340*/  @!P0 IMAD.MOV.U32 R31, RZ, RZ, R15 ;  /* 0x000000ffff1f8224 */ /* 0x000fe200078e000f */
[----:B------:R1:W-:Y:S01]  /*e350*/  @!P0 STL.64 [R1+0x10], R14 ;  /* 0x0000100e01008387 */ /* 0x0003e20000100a00 */
[----:B------:R-:W-:Y:S02]  /*e360*/  @!P0 IMAD.MOV.U32 R33, RZ, RZ, R13 ;  /* 0x000000ffff218224 */ /* 0x000fe400078e000d */
[----:B------:R-:W-:Y:S01]  /*e370*/  @!P0 IMAD.MOV.U32 R34, RZ, RZ, R12 ;  /* 0x000000ffff228224 */ /* 0x000fe200078e000c */
[----:B------:R1:W-:Y:S01]  /*e380*/  @!P0 STL.64 [R1+0x18], R16 ;  /* 0x0000181001008387 */ /* 0x0003e20000100a00 */
[----:B------:R-:W-:-:S02]  /*e390*/  @!P0 IMAD.MOV.U32 R35, RZ, RZ, R11 ;  /* 0x000000ffff238224 */ /* 0x000fc400078e000b */
[----:B------:R-:W-:Y:S01]  /*e3a0*/  @!P0 IMAD.MOV.U32 R36, RZ, RZ, R10 ;  /* 0x000000ffff248224 */ /* 0x000fe200078e000a */
[----:B------:R1:W-:Y:S01]  /*e3b0*/  @!P0 STL [R1+0x20], R26 ;  /* 0x0000201a01008387 */ /* 0x0003e20000100800 */
[----:B------:R-:W-:Y:S05]  /*e3c0*/  @!P0 BRA `(.L_x_558) ;  /* 0x0000000000748947 */ /* 0x000fea0003800000 */
[----:B------:R-:W-:-:S13]  /*e3d0*/  ISETP.GT.U32.AND P0, PT, R9, 0x11, PT ;  /* 0x000000110900780c */ /* 0x000fda0003f04070 */
[----:B------:R2:W-:Y:S01]  /*e3e0*/  @!P0 STL.64 [R1], R8 ;  /* 0x0000000801008387 */ /* 0x0005e20000100a00 */
[----:B------:R-:W-:Y:S01]  /*e3f0*/  @!P0 MOV R28, R27 ;  /* 0x0000001b001c8202 */ /* 0x000fe20000000f00 */
[----:B------:R-:W-:Y:S01]  /*e400*/  @!P0 IMAD.MOV.U32 R29, RZ, RZ, R3 ;  /* 0x000000ffff1d8224 */ /* 0x000fe200078e0003 */
[----:B------:R-:W-:Y:S01]  /*e410*/  @!P0 MOV R33, R7 ;  /* 0x0000000700218202 */ /* 0x000fe20000000f00 */
[----:B------:R2:W-:Y:S01]  /*e420*/  @!P0 STL.64 [R1+0x8], R6 ;  /* 0x0000080601008387 */ /* 0x0005e20000100a00 */
[----:B------:R-:W-:Y:S01]  /*e430*/  @!P0 IMAD.MOV.U32 R30, RZ, RZ, R2 ;  /* 0x000000ffff1e8224 */ /* 0x000fe200078e0002 */
[----:B------:R-:W-:Y:S01]  /*e440*/  @P0 MOV R29, R25 ;  /* 0x00000019001d0202 */ /* 0x000fe20000000f00 */
[----:B------:R-:W-:Y:S01]  /*e450*/  @!P0 IMAD.MOV.U32 R31, RZ, RZ, R5 ;  /* 0x000000ffff1f8224 */ /* 0x000fe200078e0005 */
[----:B------:R2:W-:Y:S01]  /*e460*/  @!P0 STL.64 [R1+0x10], R4 ;  /* 0x0000100401008387 */ /* 0x0005e20000100a00 */
[----:B------:R-:W-:Y:S02]  /*e470*/  @!P0 IMAD.MOV.U32 R32, RZ, RZ, R4 ;  /* 0x000000ffff208224 */ /* 0x000fe400078e0004 */
[----:B------:R-:W-:Y:S01]  /*e480*/  @!P0 IMAD.MOV.U32 R34, RZ, RZ, R6 ;  /* 0x000000ffff228224 */ /* 0x000fe200078e0006 */
[----:B------:R2:W-:Y:S01]  /*e490*/  @!P0 STL.64 [R1+0x18], R2 ;  /* 0x0000180201008387 */ /* 0x0005e20000100a00 */
[----:B------:R-:W-:Y:S01]  /*e4a0*/  @!P0 IMAD.MOV.U32 R35, RZ, RZ, R9 ;  /* 0x000000ffff238224 */ /* 0x000fe200078e0009 */
[----:B------:R-:W-:Y:S01]  /*e4b0*/  @P0 MOV R34, R20 ;  /* 0x0000001400220202 */ /* 0x000fe20000000f00 */
[----:B------:R-:W-:Y:S01]  /*e4c0*/  @!P0 IMAD.MOV.U32 R36, RZ, RZ, R8 ;  /* 0x000000ffff248224 */ /* 0x000fe200078e0008 */
[----:B------:R2:W-:Y:S01]  /*e4d0*/  @!P0 STL [R1+0x20], R27 ;  /* 0x0000201b01008387 */ /* 0x0005e20000100800 */
[----:B------:R-:W-:-:S02]  /*e4e0*/  @P0 IMAD.MOV.U32 R28, RZ, RZ, R0 ;  /* 0x000000ffff1c0224 */ /* 0x000fc400078e0000 */
[----:B------:R-:W-:Y:S01]  /*e4f0*/  @P0 IMAD.MOV.U32 R30, RZ, RZ, R24 ;  /* 0x000000ffff1e0224 */ /* 0x000fe200078e0018 */
[----:B------:R2:W-:Y:S01]  /*e500*/  @P0 STL.64 [R1], R18 ;  /* 0x0000001201000387 */ /* 0x0005e20000100a00 */
[----:B------:R-:W-:Y:S02]  /*e510*/  @P0 IMAD.MOV.U32 R31, RZ, RZ, R23 ;  /* 0x000000ffff1f0224 */ /* 0x000fe400078e0017 */
[----:B------:R-:W-:Y:S01]  /*e520*/  @P0 IMAD.MOV.U32 R32, RZ, RZ, R22 ;  /* 0x000000ffff200224 */ /* 0x000fe200078e0016 */
[----:B------:R2:W-:Y:S01]  /*e530*/  @P0 STL.64 [R1+0x8], R20 ;  /* 0x0000081401000387 */ /* 0x0005e20000100a00 */
[----:B------:R-:W-:Y:S02]  /*e540*/  @P0 IMAD.MOV.U32 R33, RZ, RZ, R21 ;  /* 0x000000ffff210224 */ /* 0x000fe400078e0015 */
[----:B------:R-:W-:Y:S01]  /*e550*/  @P0 IMAD.MOV.U32 R35, RZ, RZ, R19 ;  /* 0x000000ffff230224 */ /* 0x000fe200078e0013 */
[----:B------:R2:W-:Y:S01]  /*e560*/  @P0 STL.64 [R1+0x10], R22 ;  /* 0x0000101601000387 */ /* 0x0005e20000100a00 */
[----:B------:R-:W-:-:S03]  /*e570*/  @P0 IMAD.MOV.U32 R36, RZ, RZ, R18 ;  /* 0x000000ffff240224 */ /* 0x000fc600078e0012 */
[----:B------:R2:W-:Y:S04]  /*e580*/  @P0 STL.64 [R1+0x18], R24 ;  /* 0x0000181801000387 */ /* 0x0005e80000100a00 */
[----:B------:R2:W-:Y:S02]  /*e590*/  @P0 STL [R1+0x20], R0 ;  /* 0x0000200001000387 */ /* 0x0005e40000100800 */
.L_x_558:
[----:B------:R-:W-:Y:S05]  /*e5a0*/  BSYNC.RECONVERGENT B2 ;  /* 0x0000000000027941 */ /* 0x000fea0003800200 */
.L_x_557:
[----:B------:R-:W3:Y:S01]  /*e5b0*/  S2UR UR5, SR_CgaCtaId ;  /* 0x00000000000579c3 */ /* 0x000ee20000008800 */
[----:B------:R-:W-:Y:S01]  /*e5c0*/  UMOV UR4, 0x400 ;  /* 0x0000040000047882 */ /* 0x000fe20000000000 */
[----:B------:R-:W-:Y:S01]  /*e5d0*/  IMAD.MOV.U32 R76, RZ, RZ, RZ ;  /* 0x000000ffff4c7224 */ /* 0x000fe200078e00ff */
[----:B------:R-:W-:Y:S01]  /*e5e0*/  PRMT R77, RZ, 0x7610, R77 ;  /* 0x00007610ff4d7816 */ /* 0x000fe2000000004d */
[----:B---3--:R-:W-:-:S06]  /*e5f0*/  ULEA UR4, UR5, UR4, 0x18 ;  /* 0x0000000405047291 */ /* 0x008fcc000f8ec0ff */
        /* <DEDUP_REMOVED lines=9> */
.L_x_580:
[----:B------:R-:W-:-:S05]  /*e690*/  IMAD R80, R76, 0x4, R1 ;  /* 0x000000044c507824 */ /* 0x000fca00078e0201 */
[----:B------:R-:W3:Y:S01]  /*e6a0*/  LDL R79, [R80] ;  /* 0x00000000504f7983 */ /* 0x000ee20000100800 */
[----:B------:R-:W-:Y:S01]  /*e6b0*/  MOV R78, 0x400 ;  /* 0x00000400004e7802 */ /* 0x000fe20000000f00 */
[----:B------:R-:W-:Y:S01]  /*e6c0*/  BSSY.RELIABLE B2, `(.L_x_559) ;  /* 0x00000e6000027945 */ /* 0x000fe20003800100 */
[----:B------:R-:W4:Y:S02]  /*e6d0*/  S2R R81, SR_CgaCtaId ;  /* 0x0000000000517919 */ /* 0x000f240000008800 */
[----:B----4-:R-:W-:-:S04]  /*e6e0*/  LEA R78, R81, R78, 0x18 ;  /* 0x0000004e514e7211 */ /* 0x010fc800078ec0ff */
[----:B---3--:R-:W-:-:S06]  /*e6f0*/  LEA R79, R79, R78, 0x1 ;  /* 0x0000004e4f4f7211 */ /* 0x008fcc00078e08ff */
[----:B------:R-:W3:Y:S02]  /*e700*/  LDS.U16 R79, [R79] ;  /* 0x000000004f4f7984 */ /* 0x000ee40000000400 */
[----:B---3--:R-:W3:Y:S01]  /*e710*/  POPC R81, R79 ;  /* 0x0000004f00517309 */ /* 0x008ee20000000000 */
[----:B------:R-:W-:-:S05]  /*e720*/  VIADD R82, R79, 0xffffffff ;  /* 0xffffffff4f527836 */ /* 0x000fca0000000000 */
[----:B------:R-:W-:-:S04]  /*e730*/  LOP3.LUT P0, RZ, R82, R79, RZ, 0xc0, !PT ;  /* 0x0000004f52ff7212 */ /* 0x000fc8000780c0ff */
[----:B------:R-:W-:-:S04]  /*e740*/  ISETP.EQ.OR P0, PT, R79, RZ, !P0 ;  /* 0x000000ff4f00720c */ /* 0x000fc80004702670 */
[----:B---3--:R-:W-:-:S04]  /*e750*/  ISETP.NE.OR P0, PT, R81, 0x2, P0 ;  /* 0x000000025100780c */ /* 0x008fc80000705670 */
[----:B------:R-:W-:-:S13]  /*e760*/  ISETP.GT.U32.OR P0, PT, R76, 0x7, P0 ;  /* 0x000000074c00780c */ /* 0x000fda0000704470 */
[----:B------:R-:W-:Y:S05]  /*e770*/  @P0 BRA `(.L_x_560) ;  /* 0x0000000c00680947 */ /* 0x000fea0003800000 */
[----:B------:R-:W-:Y:S01]  /*e780*/  PRMT R81, R79, 0x9910, RZ ;  /* 0x000099104f517816 */ /* 0x000fe200000000ff */
[----:B------:R-:W-:-:S07]  /*e790*/  IMAD.MOV.U32 R80, RZ, RZ, R76 ;  /* 0x000000ffff507224 */ /* 0x000fce00078e004c */
.L_x_579:
[----:B------:R-:W-:-:S06]  /*e7a0*/  IMAD R83, R80, 0x4, R1 ;  /* 0x0000000450537824 */ /* 0x000fcc00078e0201 */
[----:B------:R-:W3:Y:S01]  /*e7b0*/  LDL R83, [R83+0x4] ;  /* 0x0000040053537983 */ /* 0x000ee20000100800 */
[----:B------:R-:W-:Y:S01]  /*e7c0*/  IADD3 R82, PT, PT, R80, 0x1, RZ ;  /* 0x0000000150527810 */ /* 0x000fe20007ffe0ff */
[----:B------:R-:W-:Y:S01]  /*e7d0*/  BSSY.RELIABLE B3, `(.L_x_561) ;  /* 0x00000d2000037945 */ /* 0x000fe20003800100 */
[----:B------:R-:W-:-:S03]  /*e7e0*/  IMAD.MOV.U32 R85, RZ, RZ, R80 ;  /* 0x000000ffff557224 */ /* 0x000fc600078e0050 */
[----:B------:R-:W-:Y:S02]  /*e7f0*/  IMAD.MOV.U32 R80, RZ, RZ, R82 ;  /* 0x000000ffff507224 */ /* 0x000fe400078e0052 */
[----:B---3--:R-:W-:-:S06]  /*e800*/  IMAD R84, R83, 0x2, R78 ;  /* 0x0000000253547824 */ /* 0x008fcc00078e024e */
[----:B------:R-:W3:Y:S02]  /*e810*/  LDS.U16 R84, [R84] ;  /* 0x0000000054547984 */ /* 0x000ee40000000400 */
[----:B---3--:R-:W-:-:S04]  /*e820*/  PRMT R90, R84, 0x9910, RZ ;  /* 0x00009910545a7816 */ /* 0x008fc800000000ff */
[----:B------:R-:W-:-:S13]  /*e830*/  ISETP.NE.AND P0, PT, R90, R81, PT ;  /* 0x000000515a00720c */ /* 0x000fda0003f05270 */
[----:B------:R-:W-:Y:S05]  /*e840*/  @P0 BRA `(.L_x_562) ;  /* 0x0000000c00280947 */ /* 0x000fea0003800000 */
[----:B------:R-:W-:Y:S01]  /*e850*/  ISETP.NE.AND P0, PT, R76, RZ, PT ;  /* 0x000000ff4c00720c */ /* 0x000fe20003f05270 */
[----:B------:R-:W-:-:S12]  /*e860*/  BSSY.RELIABLE B4, `(.L_x_563) ;  /* 0x0000014000047945 */ /* 0x000fd80003800100 */
[----:B------:R-:W-:Y:S05]  /*e870*/  @!P0 BRA `(.L_x_564) ;  /* 0x0000000000488947 */ /* 0x000fea0003800000 */
[----:B------:R-:W3:Y:S02]  /*e880*/  LDS.U16 R84, [R36] ;  /* 0x0000000024547984 */ /* 0x000ee40000000400 */
[C---:B---3--:R-:W-:Y:S01]  /*e890*/  VIADD R82, R84.reuse, 0xffffffff ;  /* 0xffffffff54527836 */ /* 0x048fe20000000000 */
[----:B------:R-:W-:-:S04]  /*e8a0*/  LOP3.LUT R83, R84, R79, RZ, 0xc0, !PT ;  /* 0x0000004f54537212 */ /* 0x000fc800078ec0ff */
[----:B------:R-:W-:Y:S02]  /*e8b0*/  LOP3.LUT R82, R84, R82, RZ, 0xc0, !PT ;  /* 0x0000005254527212 */ /* 0x000fe400078ec0ff */
[----:B------:R-:W-:Y:S02]  /*e8c0*/  PRMT R83, R83, 0x9910, RZ ;  /* 0x0000991053537816 */ /* 0x000fe400000000ff */
[----:B------:R-:W-:Y:S02]  /*e8d0*/  PRMT R82, R82, 0x9910, RZ ;  /* 0x0000991052527816 */ /* 0x000fe400000000ff */
[----:B------:R-:W-:-:S04]  /*e8e0*/  ISETP.NE.AND P0, PT, R83, RZ, PT ;  /* 0x000000ff5300720c */ /* 0x000fc80003f05270 */
[----:B------:R-:W-:-:S13]  /*e8f0*/  ISETP.EQ.OR P0, PT, R82, RZ, !P0 ;  /* 0x000000ff5200720c */ /* 0x000fda0004702670 */
[----:B------:R-:W-:Y:S05]  /*e900*/  @P0 BRA `(.L_x_564) ;  /* 0x0000000000240947 */ /* 0x000fea0003800000 */
[----:B------:R-:W-:Y:S01]  /*e910*/  LOP3.LUT R83, R84, R79, RZ, 0x30, !PT ;  /* 0x0000004f54537212 */ /* 0x000fe200078e30ff */
[----:B------:R-:W-:-:S03]  /*e920*/  IMAD.MOV.U32 R77, RZ, RZ, 0x1 ;  /* 0x00000001ff4d7424 */ /* 0x000fc600078e00ff */
[----:B------:R-:W-:Y:S01]  /*e930*/  PRMT R82, R83, 0x9910, RZ ;  /* 0x0000991053527816 */ /* 0x000fe200000000ff */
[----:B------:R3:W-:Y:S03]  /*e940*/  STS.U16 [R36], R83 ;  /* 0x0000005324007388 */ /* 0x0007e60000000400 */
[----:B------:R-:W-:-:S13]  /*e950*/  ISETP.NE.AND P0, PT, R82, RZ, PT ;  /* 0x000000ff5200720c */ /* 0x000fda0003f05270 */
[----:B------:R-:W-:Y:S05]  /*e960*/  @!P0 BREAK.RELIABLE B4 ;  /* 0x0000000000048942 */ /* 0x000fea0003800100 */
[----:B------:R-:W-:Y:S05]  /*e970*/  @!P0 BREAK.RELIABLE B3 ;  /* 0x0000000000038942 */ /* 0x000fea0003800100 */
[----:B------:R-:W-:Y:S05]  /*e980*/  @!P0 BREAK.RELIABLE B2 ;  /* 0x0000000000028942 */ /* 0x000fea0003800100 */
[----:B---3--:R-:W-:Y:S05]  /*e990*/  @!P0 BRA `(.L_x_556) ;  /* 0x0000000800f08947 */ /* 0x008fea0003800000 */
.L_x_564:
[----:B------:R-:W-:Y:S05]  /*e9a0*/  BSYNC.RELIABLE B4 ;  /* 0x0000000000047941 */ /* 0x000fea0003800100 */
.L_x_563:
[----:B------:R-:W-:Y:S01]  /*e9b0*/  ISETP.NE.AND P0, PT, R85, RZ, PT ;  /* 0x000000ff5500720c */ /* 0x000fe20003f05270 */
[----:B------:R-:W-:Y:S03]  /*e9c0*/  BSSY.RELIABLE B4, `(.L_x_565) ;  /* 0x0000015000047945 */ /* 0x000fe60003800100 */
[----:B------:R-:W-:-:S13]  /*e9d0*/  ISETP.EQ.OR P0, PT, R76, 0x1, !P0 ;  /* 0x000000014c00780c */ /* 0x000fda0004702670 */
[----:B------:R-:W-:Y:S05]  /*e9e0*/  @P0 BRA `(.L_x_566) ;  /* 0x0000000000480947 */ /* 0x000fea0003800000 */
[----:B------:R-:W3:Y:S02]  /*e9f0*/  LDS.U16 R84, [R35] ;  /* 0x0000000023547984 */ /* 0x000ee40000000400 */
[C---:B---3--:R-:W-:Y:S02]  /*ea00*/  IADD3 R82, PT, PT, R84.reuse, -0x1, RZ ;  /* 0xffffffff54527810 */ /* 0x048fe40007ffe0ff */
[C---:B------:R-:W-:Y:S02]  /*ea10*/  LOP3.LUT R83, R84.reuse, R79, RZ, 0xc0, !PT ;  /* 0x0000004f54537212 */ /* 0x040fe400078ec0ff */
[----:B------:R-:W-:Y:S02]  /*ea20*/  LOP3.LUT R82, R84, R82, RZ, 0xc0, !PT ;  /* 0x0000005254527212 */ /* 0x000fe400078ec0ff */
[----:B------:R-:W-:Y:S02]  /*ea30*/  PRMT R83, R83, 0x9910, RZ ;  /* 0x0000991053537816 */ /* 0x000fe400000000ff */
[----:B------:R-:W-:-:S02]  /*ea40*/  PRMT R82, R82, 0x9910, RZ ;  /* 0x0000991052527816 */ /* 0x000fc400000000ff */
        /* <DEDUP_REMOVED lines=12> */
.L_x_566:
[----:B------:R-:W-:Y:S05]  /*eb10*/  BSYNC.RELIABLE B4 ;  /* 0x0000000000047941 */ /* 0x000fea0003800100 */
.L_x_565:
[----:B------:R-:W-:Y:S01]  /*eb20*/  ISETP.NE.AND P0, PT, R80, 0x2, PT ;  /* 0x000000025000780c */ /* 0x000fe20003f05270 */
[----:B------:R-:W-:Y:S03]  /*eb30*/  BSSY.RELIABLE B4, `(.L_x_567) ;  /* 0x0000015000047945 */ /* 0x000fe60003800100 */
[----:B------:R-:W-:-:S13]  /*eb40*/  ISETP.EQ.OR P0, PT, R76, 0x2, !P0 ;  /* 0x000000024c00780c */ /* 0x000fda0004702670 */
[----:B------:R-:W-:Y:S05]  /*eb50*/  @P0 BRA `(.L_x_568) ;  /* 0x0000000000480947 */ /* 0x000fea0003800000 */
        /* <DEDUP_REMOVED lines=18> */
.L_x_568:
[----:B------:R-:W-:Y:S05]  /*ec80*/  BSYNC.RELIABLE B4 ;  /* 0x0000000000047941 */ /* 0x000fea0003800100 */
.L_x_567:
        /* <DEDUP_REMOVED lines=14> */
[----:B------:R-:W-:-:S03]  /*ed70*/  HFMA2 R77, -RZ, RZ, 0, 5.9604644775390625e-08 ;  /* 0x00000001ff4d7431 */ /* 0x000fc600000001ff */
[----:B------:R-:W-:Y:S01]  /*ed80*/  PRMT R83, R82, 0x9910, RZ ;  /* 0x0000991052537816 */ /* 0x000fe200000000ff */
[----:B------:R3:W-:Y:S03]  /*ed90*/  STS.U16 [R33], R82 ;  /* 0x0000005221007388 */ /* 0x0007e60000000400 */
[----:B------:R-:W-:-:S13]  /*eda0*/  ISETP.NE.AND P0, PT, R83, RZ, PT ;  /* 0x000000ff5300720c */ /* 0x000fda0003f05270 */
[----:B------:R-:W-:Y:S05]  /*edb0*/  @!P0 BREAK.RELIABLE B4 ;  /* 0x0000000000048942 */ /* 0x000fea0003800100 */
[----:B------:R-:W-:Y:S05]  /*edc0*/  @!P0 BREAK.RELIABLE B3 ;  /* 0x0000000000038942 */ /* 0x000fea0003800100 */
[----:B------:R-:W-:Y:S05]  /*edd0*/  @!P0 BREAK.RELIABLE B2 ;  /* 0x0000000000028942 */ /* 0x000fea0003800100 */
[----:B---3--:R-:W-:Y:S05]  /*ede0*/  @!P0 BRA `(.L_x_556) ;  /* 0x0000000400dc8947 */ /* 0x008fea0003800000 */
.L_x_570:
[----:B------:R-:W-:Y:S05]  /*edf0*/  BSYNC.RELIABLE B4 ;  /* 0x0000000000047941 */ /* 0x000fea0003800100 */
.L_x_569:
        /* <DEDUP_REMOVED lines=22> */
.L_x_572:
[----:B------:R-:W-:Y:S05]  /*ef60*/  BSYNC.RELIABLE B4 ;  /* 0x0000000000047941 */ /* 0x000fea0003800100 */
.L_x_571:
        /* <DEDUP_REMOVED lines=22> */
.L_x_574:
[----:B------:R-:W-:Y:S05]  /*f0d0*/  BSYNC.RELIABLE B4 ;  /* 0x0000000000047941 */ /* 0x000fea0003800100 */
.L_x_573:
[----:B------:R-:W-:Y:S01]  /*f0e0*/  ISETP.NE.AND P0, PT, R80, 0x6, PT ;  /* 0x000000065000780c */ /* 0x000fe20003f05270 */
        /* <DEDUP_REMOVED lines=21> */
.L_x_576:
[----:B------:R-:W-:Y:S05]  /*f240*/  BSYNC.RELIABLE B4 ;  /* 0x0000000000047941 */ /* 0x000fea0003800100 */
.L_x_575:
        /* <DEDUP_REMOVED lines=22> */
.L_x_578:
[----:B------:R-:W-:Y:S05]  /*f3b0*/  BSYNC.RELIABLE B4 ;  /* 0x0000000000047941 */ /* 0x000fea0003800100 */
.L_x_577:
[----:B------:R-:W-:-:S13]  /*f3c0*/  ISETP.NE.AND P0, PT, R80, 0x8, PT ;  /* 0x000000085000780c */ /* 0x000fda0003f05270 */
        /* <DEDUP_REMOVED lines=10> */
[----:B------:R-:W-:Y:S02]  /*f470*/  LOP3.LUT R83, R84, R79, RZ, 0x30, !PT ;  /* 0x0000004f54537212 */ /* 0x000fe400078e30ff */
[----:B------:R-:W-:Y:S02]  /*f480*/  MOV R77, 0x1 ;  /* 0x00000001004d7802 */ /* 0x000fe40000000f00 */
[----:B------:R-:W-:Y:S01]  /*f490*/  PRMT R82, R83, 0x9910, RZ ;  /* 0x0000991053527816 */ /* 0x000fe200000000ff */
[----:B------:R3:W-:Y:S03]  /*f4a0*/  STS.U16 [R28], R83 ;  /* 0x000000531c007388 */ /* 0x0007e60000000400 */
[----:B------:R-:W-:-:S13]  /*f4b0*/  ISETP.NE.AND P0, PT, R82, RZ, PT ;  /* 0x000000ff5200720c */ /* 0x000fda0003f05270 */
[----:B------:R-:W-:Y:S05]  /*f4c0*/  @!P0 BREAK.RELIABLE B3 ;  /* 0x0000000000038942 */ /* 0x000fea0003800100 */
[----:B------:R-:W-:Y:S05]  /*f4d0*/  @!P0 BREAK.RELIABLE B2 ;  /* 0x0000000000028942 */ /* 0x000fea0003800100 */
[----:B---3--:R-:W-:Y:S05]  /*f4e0*/  @!P0 BRA `(.L_x_556) ;  /* 0x00000000001c8947 */ /* 0x008fea0003800000 */
.L_x_562:
[----:B------:R-:W-:Y:S05]  /*f4f0*/  BSYNC.RELIABLE B3 ;  /* 0x0000000000037941 */ /* 0x000fea0003800100 */
.L_x_561:
[----:B------:R-:W-:-:S13]  /*f500*/  ISETP.NE.AND P0, PT, R80, 0x8, PT ;  /* 0x000000085000780c */ /* 0x000fda0003f05270 */
[----:B------:R-:W-:Y:S05]  /*f510*/  @P0 BRA `(.L_x_579) ;  /* 0xfffffff000a00947 */ /* 0x000fea000383ffff */
.L_x_560:
[----:B------:R-:W-:Y:S05]  /*f520*/  BSYNC.RELIABLE B2 ;  /* 0x0000000000027941 */ /* 0x000fea0003800100 */
.L_x_559:
[----:B------:R-:W-:-:S05]  /*f530*/  VIADD R76, R76, 0x1 ;  /* 0x000000014c4c7836 */ /* 0x000fca0000000000 */
[----:B------:R-:W-:-:S13]  /*f540*/  ISETP.NE.AND P0, PT, R76, 0x9, PT ;  /* 0x000000094c00780c */ /* 0x000fda0003f05270 */
[----:B------:R-:W-:Y:S05]  /*f550*/  @P0 BRA `(.L_x_580) ;  /* 0xfffffff0004c0947 */ /* 0x000fea000383ffff */
.L_x_556:
[----:B------:R-:W-:Y:S05]  /*f560*/  BSYNC.RECONVERGENT B1 ;  /* 0x0000000000017941 */ /* 0x000fea0003800200 */
.L_x_555:
[----:B------:R-:W-:-:S04]  /*f570*/  LOP3.LUT P0, RZ, R75, 0xff, RZ, 0xc0, !PT ;  /* 0x000000ff4bff7812 */ /* 0x000fc8000780c0ff */
[----:B------:R-:W-:-:S04]  /*f580*/  SEL R28, RZ, 0x1, !P0 ;  /* 0x00000001ff1c7807 */ /* 0x000fc80004000000 */
[----:B------:R-:W-:Y:S01]  /*f590*/  LOP3.LUT R77, R77, R28, RZ, 0xfc, !PT ;  /* 0x0000001c4d4d7212 */ /* 0x000fe200078efcff */
[----:B------:R-:W-:Y:S06]  /*f5a0*/  BRA.DIV UR7, `(.L_x_581) ;  /* 0x0000003a07e07947 */ /* 0x000fec000b800000 */
[----:B------:R-:W-:Y:S01]  /*f5b0*/  IMAD.U32 R28, RZ, RZ, UR7 ;  /* 0x00000007ff1c7e24 */ /* 0x000fe2000f8e00ff */
[----:B------:R-:W-:-:S06]  /*f5c0*/  NOP ;  /* 0x0000000000007918 */ /* 0x000fcc0000000000 */
.L_x_666:
[----:B------:R-:W-:Y:S01]  /*f5d0*/  ISETP.GT.U32.AND P0, PT, R9, 0x8, PT ;  /* 0x000000080900780c */ /* 0x000fe20003f04070 */
[----:B------:R-:W-:Y:S01]  /*f5e0*/  BSSY.RECONVERGENT B2, `(.L_x_582) ;  /* 0x00001d2000027945 */ /* 0x000fe20003800200 */
[----:B------:R-:W-:-:S11]  /*f5f0*/  PRMT R28, RZ, 0x7610, R28 ;  /* 0x00007610ff1c7816 */ /* 0x000fd6000000001c */
[----:B------:R-:W-:Y:S05]  /*f600*/  @P0 BRA `(.L_x_583) ;  /* 0x0000001c003c0947 */ /* 0x000fea0003800000 */
[----:B------:R-:W-:Y:S01]  /*f610*/  IMAD.MOV.U32 R29, RZ, RZ, RZ ;  /* 0x000000ffff1d7224 */ /* 0x000fe200078e00ff */
[----:B------:R-:W-:-:S07]  /*f620*/  PRMT R28, RZ, 0x7610, R28 ;  /* 0x00007610ff1c7816 */ /* 0x000fce000000001c */
.L_x_620:
[----:B------:R-:W3:Y:S01]  /*f630*/  LDS.U16 R31, [R47] ;  /* 0x000000002f1f7984 */ /* 0x000ee20000000400 */
[----:B------:R-:W-:Y:S01]  /*f640*/  IMAD.MOV.U32 R76, RZ, RZ, 0x1 ;  /* 0x00000001ff4c7424 */ /* 0x000fe200078e00ff */
[----:B------:R-:W-:Y:S01]  /*f650*/  CS2R R32, SRZ ;  /* 0x0000000000207805 */ /* 0x000fe2000001ff00 */
[----:B------:R-:W-:Y:S03]  /*f660*/  BSSY.RELIABLE B1, `(.L_x_584) ;  /* 0x00001c6000017945 */ /* 0x000fe60003800100 */
[----:B------:R-:W-:-:S04]  /*f670*/  SHF.L.U32 R30, R76, R29, RZ ;  /* 0x0000001d4c1e7219 */ /* 0x000fc800000006ff */
[----:B---3--:R-:W-:-:S04]  /*f680*/  LOP3.LUT P0, RZ, R30, R31, RZ, 0xc0, !PT ;  /* 0x0000001f1eff7212 */ /* 0x008fc8000780c0ff */
[----:B------:R-:W-:Y:S01]  /*f690*/  ISETP.EQ.OR P0, PT, R31, RZ, !P0 ;  /* 0x000000ff1f00720c */ /* 0x000fe20004702670 */
[----:B------:R-:W-:-:S12]  /*f6a0*/  HFMA2 R31, -RZ, RZ, 0, 0 ;  /* 0x00000000ff1f7431 */ /* 0x000fd800000001ff */
[----:B------:R-:W3:Y:S01]  /*f6b0*/  @!P0 LDC R35, c[0x3][R46+0x1a94] ;  /* 0x00c6a5002e238b82 */ /* 0x000ee20000000800 */
[----:B------:R-:W-:-:S07]  /*f6c0*/  @!P0 IMAD.MOV.U32 R32, RZ, RZ, 0x1 ;  /* 0x00000001ff208424 */ /* 0x000fce00078e00ff */
[----:B------:R-:W4:Y:S01]  /*f6d0*/  @!P0 LDC R34, c[0x3][R46+0x1950] ;  /* 0x00c654002e228b82 */ /* 0x000f220000000800 */
[C---:B---3--:R-:W-:Y:S02]  /*f6e0*/  @!P0 SHF.L.U32 R31, R76.reuse, R35, RZ ;  /* 0x000000234c1f8219 */ /* 0x048fe400000006ff */
[----:B------:R-:W3:Y:S01]  /*f6f0*/  LDS.U16 R35, [R47+0x2] ;  /* 0x000002002f237984 */ /* 0x000ee20000000400 */
[----:B----4-:R-:W-:Y:S02]  /*f700*/  @!P0 SHF.L.U32 R33, R76, R34, RZ ;  /* 0x000000224c218219 */ /* 0x010fe400000006ff */
[----:B---3--:R-:W-:-:S04]  /*f710*/  LOP3.LUT P0, RZ, R30, R35, RZ, 0xc0, !PT ;  /* 0x000000231eff7212 */ /* 0x008fc8000780c0ff */
[----:B------:R-:W-:-:S13]  /*f720*/  ISETP.EQ.OR P0, PT, R35, RZ, !P0 ;  /* 0x000000ff2300720c */ /* 0x000fda0004702670 */
[----:B------:R-:W3:Y:S01]  /*f730*/  @!P0 LDC R35, c[0x3][R46+0x1a98] ;  /* 0x00c6a6002e238b82 */ /* 0x000ee20000000800 */
[----:B------:R-:W-:-:S07]  /*f740*/  @!P0 VIADD R32, R32, 0x1 ;  /* 0x0000000120208836 */ /* 0x000fce0000000000 */
[----:B------:R-:W4:Y:S01]  /*f750*/  @!P0 LDC R34, c[0x3][R46+0x1954] ;  /* 0x00c655002e228b82 */ /* 0x000f220000000800 */
[----:B---3--:R-:W-:Y:S02]  /*f760*/  @!P0 SHF.L.U32 R36, R76, R35, RZ ;  /* 0x000000234c248219 */ /* 0x008fe400000006ff */
[----:B------:R-:W3:Y:S02]  /*f770*/  LDS.U16 R35, [R47+0x4] ;  /* 0x000004002f237984 */ /* 0x000ee40000000400 */
[----:B------:R-:W-:Y:S02]  /*f780*/  @!P0 LOP3.LUT R31, R36, R31, RZ, 0xfc, !PT ;  /* 0x0000001f241f8212 */ /* 0x000fe400078efcff */
[----:B----4-:R-:W-:-:S04]  /*f790*/  @!P0 SHF.L.U32 R34, R76, R34, RZ ;  /* 0x000000224c228219 */ /* 0x010fc800000006ff */
[----:B------:R-:W-:Y:S02]  /*f7a0*/  @!P0 LOP3.LUT R33, R34, R33, RZ, 0xfc, !PT ;  /* 0x0000002122218212 */ /* 0x000fe400078efcff */
        /* <DEDUP_REMOVED lines=23> */
[----:B------:R-:W-:-:S07]  /*f920*/  @!P0 IADD3 R32, PT, PT, R32, 0x1, RZ ;  /* 0x0000000120208810 */ /* 0x000fce0007ffe0ff */
        /* <DEDUP_REMOVED lines=41> */
[----:B---3--:R-:W-:-:S04]  /*fbc0*/  @!P0 SHF.L.U32 R34, R76, R34, RZ ;  /* 0x000000224c228219 */ /* 0x008fc800000006ff */
[----:B------:R-:W-:Y:S02]  /*fbd0*/  @!P0 LOP3.LUT R33, R34, R33, RZ, 0xfc, !PT ;  /* 0x0000002122218212 */ /* 0x000fe400078efcff */
[----:B----4-:R-:W-:-:S04]  /*fbe0*/  @!P0 SHF.L.U32 R36, R76, R35, RZ ;  /* 0x000000234c248219 */ /* 0x010fc800000006ff */
[----:B------:R-:W-:Y:S02]  /*fbf0*/  @!P0 LOP3.LUT R31, R36, R31, RZ, 0xfc, !PT ;  /* 0x0000001f241f8212 */ /* 0x000fe400078efcff */
[----:B------:R-:W-:-:S13]  /*fc00*/  ISETP.GE.U32.AND P0, PT, R32, 0x2, PT ;  /* 0x000000022000780c */ /* 0x000fda0003f06070 */
[----:B------:R-:W-:Y:S05]  /*fc10*/  @!P0 BRA `(.L_x_585) ;  /* 0x0000001400a88947 */ /* 0x000fea0003800000 */
[----:B------:R-:W-:Y:S01]  /*fc20*/  LOP3.LUT R32, R33, 0xffff, RZ, 0xc0, !PT ;  /* 0x0000ffff21207812 */ /* 0x000fe200078ec0ff */
[----:B------:R-:W-:Y:S05]  /*fc30*/  BSSY.RELIABLE B3, `(.L_x_586) ;  /* 0x00000b6000037945 */ /* 0x000fea0003800100 */
[----:B------:R-:W3:Y:S02]  /*fc40*/  POPC R32, R32 ;  /* 0x0000002000207309 */ /* 0x000ee40000000000 */
[----:B---3--:R-:W-:-:S13]  /*fc50*/  ISETP.NE.AND P0, PT, R32, 0x1, PT ;  /* 0x000000012000780c */ /* 0x008fda0003f05270 */
[----:B------:R-:W-:Y:S05]  /*fc60*/  @P0 BRA `(.L_x_587) ;  /* 0x0000000800c80947 */ /* 0x000fea0003800000 */
[----:B------:R-:W3:Y:S01]  /*fc70*/  S2R R35, SR_CgaCtaId ;  /* 0x0000000000237919 */ /* 0x000ee20000008800 */
[----:B------:R-:W4:Y:S01]  /*fc80*/  BREV R33, R33 ;  /* 0x0000002100217301 */ /* 0x000f220000000000 */
[----:B------:R-:W-:Y:S01]  /*fc90*/  LOP3.LUT P0, RZ, R70, 0xff, RZ, 0xc0, !PT ;  /* 0x000000ff46ff7812 */ /* 0x000fe2000780c0ff */
[----:B------:R-:W-:Y:S01]  /*fca0*/  BSSY.RELIABLE B4, `(.L_x_588) ;  /* 0x0000016000047945 */ /* 0x000fe20003800100 */
[----:B------:R-:W-:-:S05]  /*fcb0*/  MOV R34, 0x400 ;  /* 0x0000040000227802 */ /* 0x000fca0000000f00 */
[----:B----4-:R-:W4:Y:S01]  /*fcc0*/  FLO.U32.SH R32, R33 ;  /* 0x0000002100207300 */ /* 0x010f2200000e0400 */
[----:B---3--:R-:W-:-:S05]  /*fcd0*/  LEA R35, R35, R34, 0x18 ;  /* 0x0000002223237211 */ /* 0x008fca00078ec0ff */
[----:B----4-:R-:W-:Y:S01]  /*fce0*/  IMAD R32, R32, 0x12, R35 ;  /* 0x0000001220207824 */ /* 0x010fe200078e0223 */
[----:B------:R-:W-:Y:S06]  /*fcf0*/  @!P0 BRA `(.L_x_589) ;  /* 0x0000000000408947 */ /* 0x000fec0003800000 */
[----:B------:R-:W3:Y:S02]  /*fd00*/  LDS.U16 R35, [R32] ;  /* 0x0000000020237984 */ /* 0x000ee40000000400 */
[C---:B---3--:R-:W-:Y:S02]  /*fd10*/  IADD3 R33, PT, PT, R35.reuse, -0x1, RZ ;  /* 0xffffffff23217810 */ /* 0x048fe40007ffe0ff */
[----:B------:R-:W-:Y:S02]  /*fd20*/  LOP3.LUT P1, RZ, R30, R35, RZ, 0xc0, !PT ;  /* 0x000000231eff7212 */ /* 0x000fe4000782c0ff */
[----:B------:R-:W-:-:S04]  /*fd30*/  LOP3.LUT R33, R35, R33, RZ, 0xc0, !PT ;  /* 0x0000002123217212 */ /* 0x000fc800078ec0ff */
[----:B------:R-:W-:-:S04]  /*fd40*/  PRMT R33, R33, 0x9910, RZ ;  /* 0x0000991021217816 */ /* 0x000fc800000000ff */
        /* <DEDUP_REMOVED lines=11> */
.L_x_589:
[----:B------:R-:W-:Y:S05]  /*fe00*/  BSYNC.RELIABLE B4 ;  /* 0x0000000000047941 */ /* 0x000fea0003800100 */
.L_x_588:
[----:B------:R-:W-:Y:S04]  /*fe10*/  BSSY.RELIABLE B4, `(.L_x_590) ;  /* 0x0000012000047945 */ /* 0x000fe80003800100 */
[----:B------:R-:W-:Y:S05]  /*fe20*/  @!P0 BRA `(.L_x_591) ;  /* 0x0000000000408947 */ /* 0x000fea0003800000 */
[----:B------:R-:W3:Y:S02]  /*fe30*/  LDS.U16 R35, [R32+0x2] ;  /* 0x0000020020237984 */ /* 0x000ee40000000400 */
[----:B---3--:R-:W-:Y:S01]  /*fe40*/  VIADD R33, R35, 0xffffffff ;  /* 0xffffffff23217836 */ /* 0x008fe20000000000 */
[----:B------:R-:W-:-:S04]  /*fe50*/  LOP3.LUT P1, RZ, R30, R35, RZ, 0xc0, !PT ;  /* 0x000000231eff7212 */ /* 0x000fc8000782c0ff */
[----:B------:R-:W-:-:S04]  /*fe60*/  LOP3.LUT R33, R35, R33, RZ, 0xc0, !PT ;  /* 0x0000002123217212 */ /* 0x000fc800078ec0ff */
[----:B------:R-:W-:-:S04]  /*fe70*/  PRMT R33, R33, 0x9910, RZ ;  /* 0x0000991021217816 */ /* 0x000fc800000000ff */
[----:B------:R-:W-:-:S13]  /*fe80*/  ISETP.EQ.OR P1, PT, R33, RZ, !P1 ;  /* 0x000000ff2100720c */ /* 0x000fda0004f22670 */
[----:B------:R-:W-:Y:S05]  /*fe90*/  @P1 BRA `(.L_x_591) ;  /* 0x0000000000241947 */ /* 0x000fea0003800000 */
[----:B------:R-:W-:Y:S01]  /*fea0*/  LOP3.LUT R33, R35, R30, RZ, 0x30, !PT ;  /* 0x0000001e23217212 */ /* 0x000fe200078e30ff */
[----:B------:R-:W-:-:S03]  /*feb0*/  IMAD.MOV.U32 R28, RZ, RZ, 0x1 ;  /* 0x00000001ff1c7424 */ /* 0x000fc600078e00ff */
[----:B------:R-:W-:Y:S01]  /*fec0*/  PRMT R34, R33, 0x9910, RZ ;  /* 0x0000991021227816 */ /* 0x000fe200000000ff */
[----:B------:R3:W-:Y:S03]  /*fed0*/  STS.U16 [R32+0x2], R33 ;  /* 0x0000022120007388 */ /* 0x0007e60000000400 */
[----:B------:R-:W-:-:S13]  /*fee0*/  ISETP.NE.AND P1, PT, R34, RZ, PT ;  /* 0x000000ff2200720c */ /* 0x000fda0003f25270 */
[----:B------:R-:W-:Y:S05]  /*fef0*/  @!P1 BREAK.RELIABLE B4 ;  /* 0x0000000000049942 */ /* 0x000fea0003800100 */
[----:B------:R-:W-:Y:S05]  /*ff00*/  @!P1 BREAK.RELIABLE B3 ;  /* 0x0000000000039942 */ /* 0x000fea0003800100 */
[----:B------:R-:W-:Y:S05]  /*ff10*/  @!P1 BREAK.RELIABLE B1 ;  /* 0x0000000000019942 */ /* 0x000fea0003800100 */
[----:B---3--:R-:W-:Y:S05]  /*ff20*/  @!P1 BRA `(.L_x_583) ;  /* 0x0000001000f49947 */ /* 0x008fea0003800000 */
.L_x_591:
[----:B------:R-:W-:Y:S05]  /*ff30*/  BSYNC.RELIABLE B4 ;  /* 0x0000000000047941 */ /* 0x000fea0003800100 */
.L_x_590:
        /* <DEDUP_REMOVED lines=10> */
[----:B------:R-:W-:-:S03]  /*ffe0*/  HFMA2 R28, -RZ, RZ, 0, 5.9604644775390625e-08 ;  /* 0x00000001ff1c7431 */ /* 0x000fc600000001ff */
[----:B------:R-:W-:Y:S01]  /*fff0*/  PRMT R34, R33, 0x9910, RZ ;  /* 0x0000991021227816 */ /* 0x000fe200000000ff */
[----:B------:R3:W-:Y:S03]  /*10000*/  STS.U16 [R32+0x4], R33 ;  /* 0x0000042120007388 */ /* 0x0007e60000000400 */
[----:B------:R-:W-:-:S13]  /*10010*/  ISETP.NE.AND P0, PT, R34, RZ, PT ;  /* 0x000000ff2200720c */ /* 0x000fda0003f05270 */
[----:B------:R-:W-:Y:S05]  /*10020*/  @!P0 BREAK.RELIABLE B4 ;  /* 0x0000000000048942 */ /* 0x000fea0003800100 */
[----:B------:R-:W-:Y:S05]  /*10030*/  @!P0 BREAK.RELIABLE B3 ;  /* 0x0000000000038942 */ /* 0x000fea0003800100 */
[----:B------:R-:W-:Y:S05]  /*10040*/  @!P0 BREAK.RELIABLE B1 ;  /* 0x0000000000018942 */ /* 0x000fea0003800100 */
[----:B---3--:R-:W-:Y:S05]  /*10050*/  @!P0 BRA `(.L_x_583) ;  /* 0x0000001000a88947 */ /* 0x008fea0003800000 */
.L_x_593:
[----:B------:R-:W-:Y:S05]  /*10060*/  BSYNC.RELIABLE B4 ;  /* 0x0000000000047941 */ /* 0x000fea0003800100 */
.L_x_592:
[----:B------:R-:W-:Y:S01]  /*10070*/  LOP3.LUT R36, R70, 0xff, RZ, 0xc0, !PT ;  /* 0x000000ff46247812 */ /* 0x000fe200078ec0ff */
[----:B------:R-:W-:Y:S03]  /*10080*/  BSSY.RELIABLE B4, `(.L_x_594) ;  /* 0x0000026000047945 */ /* 0x000fe60003800100 */
[----:B------:R-:W-:-:S13]  /*10090*/  ISETP.NE.AND P0, PT, R36, 0x1, PT ;  /* 0x000000012400780c */ /* 0x000fda0003f05270 */
[----:B------:R-:W-:Y:S05]  /*100a0*/  @!P0 BRA `(.L_x_595) ;  /* 0x00000000008c8947 */ /* 0x000fea0003800000 */
[----:B------:R-:W3:Y:S01]  /*100b0*/  LDS.U16 R35, [R32+0x6] ;  /* 0x0000060020237984 */ /* 0x000ee20000000400 */
[----:B------:R-:W-:Y:S01]  /*100c0*/  BSSY.RELIABLE B5, `(.L_x_596) ;  /* 0x0000011000057945 */ /* 0x000fe20003800100 */
        /* <DEDUP_REMOVED lines=14> */
[----:B------:R-:W-:Y:S05]  /*101b0*/  @!P1 BREAK.RELIABLE B1 ;  /* 0x0000000000019942 */ /* 0x000fea0003800100 */
[----:B---3--:R-:W-:Y:S05]  /*101c0*/  @!P1 BRA `(.L_x_583) ;  /* 0x00000010004c9947 */ /* 0x008fea0003800000 */
.L_x_597:
[----:B------:R-:W-:Y:S05]  /*101d0*/  BSYNC.RELIABLE B5 ;  /* 0x0000000000057941 */ /* 0x000fea0003800100 */
.L_x_596:
        /* <DEDUP_REMOVED lines=16> */
.L_x_595:
[----:B------:R-:W-:Y:S05]  /*102e0*/  BSYNC.RELIABLE B4 ;  /* 0x0000000000047941 */ /* 0x000fea0003800100 */
.L_x_594:
[----:B------:R-:W-:Y:S04]  /*102f0*/  BSSY.RELIABLE B4, `(.L_x_598) ;  /* 0x0000012000047945 */ /* 0x000fe80003800100 */
[----:B------:R-:W-:Y:S05]  /*10300*/  @!P0 BRA `(.L_x_599) ;  /* 0x0000000000408947 */ /* 0x000fea0003800000 */
[----:B------:R-:W3:Y:S02]  /*10310*/  LDS.U16 R35, [R32+0xa] ;  /* 0x00000a0020237984 */ /* 0x000ee40000000400 */
        /* <DEDUP_REMOVED lines=15> */
.L_x_599:
[----:B------:R-:W-:Y:S05]  /*10410*/  BSYNC.RELIABLE B4 ;  /* 0x0000000000047941 */ /* 0x000fea0003800100 */
.L_x_598:
[----:B------:R-:W-:Y:S01]  /*10420*/  ISETP.GT.U32.AND P0, PT, R36, 0x1, PT ;  /* 0x000000012400780c */ /* 0x000fe20003f04070 */
[----:B------:R-:W-:-:S12]  /*10430*/  BSSY.RELIABLE B4, `(.L_x_600) ;  /* 0x0000025000047945 */ /* 0x000fd80003800100 */
[----:B------:R-:W-:Y:S05]  /*10440*/  @P0 BRA `(.L_x_601) ;  /* 0x00000000008c0947 */ /* 0x000fea0003800000 */
        /* <DEDUP_REMOVED lines=18> */
.L_x_603:
[----:B------:R-:W-:Y:S05]  /*10570*/  BSYNC.RELIABLE B5 ;  /* 0x0000000000057941 */ /* 0x000fea0003800100 */
.L_x_602:
[----:B------:R-:W3:Y:S02]  /*10580*/  LDS.U16 R35, [R32+0xe] ;  /* 0x00000e0020237984 */ /* 0x000ee40000000400 */
[----:B---3--:R-:W-:Y:S01]  /*10590*/  VIADD R33, R35, 0xffffffff ;  /* 0xffffffff23217836 */ /* 0x008fe20000000000 */
[----:B------:R-:W-:-:S04]  /*105a0*/  LOP3.LUT P1, RZ, R30, R35, RZ, 0xc0, !PT ;  /* 0x000000231eff7212 */ /* 0x000fc8000782c0ff */
[----:B------:R-:W-:-:S04]  /*105b0*/  LOP3.LUT R33, R35, R33, RZ, 0xc0, !PT ;  /* 0x0000002123217212 */ /* 0x000fc800078ec0ff */
[----:B------:R-:W-:-:S04]  /*105c0*/  PRMT R33, R33, 0x9910, RZ ;  /* 0x0000991021217816 */ /* 0x000fc800000000ff */
[----:B------:R-:W-:-:S13]  /*105d0*/  ISETP.EQ.OR P1, PT, R33, RZ, !P1 ;  /* 0x000000ff2100720c */ /* 0x000fda0004f22670 */
[----:B------:R-:W-:Y:S05]  /*105e0*/  @P1 BRA `(.L_x_601) ;  /* 0x0000000000241947 */ /* 0x000fea0003800000 */
[----:B------:R-:W-:Y:S02]  /*105f0*/  LOP3.LUT R33, R35, R30, RZ, 0x30, !PT ;  /* 0x0000001e23217212 */ /* 0x000fe400078e30ff */
[----:B------:R-:W-:Y:S02]  /*10600*/  MOV R28, 0x1 ;  /* 0x00000001001c7802 */ /* 0x000fe40000000f00 */
[----:B------:R-:W-:Y:S01]  /*10610*/  PRMT R34, R33, 0x9910, RZ ;  /* 0x0000991021227816 */ /* 0x000fe200000000ff */
[----:B------:R3:W-:Y:S03]  /*10620*/  STS.U16 [R32+0xe], R33 ;  /* 0x00000e2120007388 */ /* 0x0007e60000000400 */
[----:B------:R-:W-:-:S13]  /*10630*/  ISETP.NE.AND P1, PT, R34, RZ, PT ;  /* 0x000000ff2200720c */ /* 0x000fda0003f25270 */
[----:B------:R-:W-:Y:S05]  /*10640*/  @!P1 BREAK.RELIABLE B4 ;  /* 0x0000000000049942 */ /* 0x000fea0003800100 */
[----:B------:R-:W-:Y:S05]  /*10650*/  @!P1 BREAK.RELIABLE B3 ;  /* 0x0000000000039942 */ /* 0x000fea0003800100 */
[----:B------:R-:W-:Y:S05]  /*10660*/  @!P1 BREAK.RELIABLE B1 ;  /* 0x0000000000019942 */ /* 0x000fea0003800100 */
[----:B---3--:R-:W-:Y:S05]  /*10670*/  @!P1 BRA `(.L_x_583) ;  /* 0x0000000c00209947 */ /* 0x008fea0003800000 */
.L_x_601:
[----:B------:R-:W-:Y:S05]  /*10680*/  BSYNC.RELIABLE B4 ;  /* 0x0000000000047941 */ /* 0x000fea0003800100 */
.L_x_600:
[----:B------:R-:W-:Y:S05]  /*10690*/  @P0 BRA `(.L_x_587) ;  /* 0x00000000003c0947 */ /* 0x000fea0003800000 */
        /* <DEDUP_REMOVED lines=14> */
[----:B---3--:R-:W-:Y:S05]  /*10780*/  @!P0 BRA `(.L_x_583) ;  /* 0x0000000800dc8947 */ /* 0x008fea0003800000 */
.L_x_587:
[----:B------:R-:W-:Y:S05]  /*10790*/  BSYNC.RELIABLE B3 ;  /* 0x0000000000037941 */ /* 0x000fea0003800100 */
.L_x_586:
[----:B------:R-:W-:-:S06]  /*107a0*/  LOP3.LUT R32, R31, 0xffff, RZ, 0xc0, !PT ;  /* 0x0000ffff1f207812 */ /* 0x000fcc00078ec0ff */
[----:B------:R-:W3:Y:S02]  /*107b0*/  POPC R32, R32 ;  /* 0x0000002000207309 */ /* 0x000ee40000000000 */
[----:B---3--:R-:W-:-:S13]  /*107c0*/  ISETP.NE.AND P0, PT, R32, 0x1, PT ;  /* 0x000000012000780c */ /* 0x008fda0003f05270 */
[----:B------:R-:W-:Y:S05]  /*107d0*/  @P0 BRA `(.L_x_585) ;  /* 0x0000000800b80947 */ /* 0x000fea0003800000 */
[----:B------:R-:W3:Y:S01]  /*107e0*/  BREV R31, R31 ;  /* 0x0000001f001f7301 */ /* 0x000ee20000000000 */
[----:B------:R-:W4:Y:S01]  /*107f0*/  S2UR UR5, SR_CgaCtaId ;  /* 0x00000000000579c3 */ /* 0x000f220000008800 */
[----:B------:R-:W-:Y:S01]  /*10800*/  ISETP.NE.AND P0, PT, R69, RZ, PT ;  /* 0x000000ff4500720c */ /* 0x000fe20003f05270 */
[----:B------:R-:W-:Y:S01]  /*10810*/  UMOV UR4, 0x400 ;  /* 0x0000040000047882 */ /* 0x000fe20000000000 */
[----:B------:R-:W-:Y:S04]  /*10820*/  BSSY.RELIABLE B3, `(.L_x_604) ;  /* 0x0000014000037945 */ /* 0x000fe80003800100 */
[----:B---3--:R-:W3:Y:S01]  /*10830*/  FLO.U32.SH R32, R31 ;  /* 0x0000001f00207300 */ /* 0x008ee200000e0400 */
[----:B----4-:R-:W-:-:S06]  /*10840*/  ULEA UR4, UR5, UR4, 0x18 ;  /* 0x0000000405047291 */ /* 0x010fcc000f8ec0ff */
[----:B---3--:R-:W-:Y:S01]  /*10850*/  LEA R32, R32, UR4, 0x1 ;  /* 0x0000000420207c11 */ /* 0x008fe2000f8e08ff */
[----:B------:R-:W-:Y:S06]  /*10860*/  @!P0 BRA `(.L_x_605) ;  /* 0x00000000003c8947 */ /* 0x000fec0003800000 */
[----:B------:R-:W3:Y:S02]  /*10870*/  LDS.U16 R33, [R32] ;  /* 0x0000000020217984 */ /* 0x000ee40000000400 */
        /* <DEDUP_REMOVED lines=13> */
[----:B---3--:R-:W-:Y:S05]  /*10950*/  @!P0 BRA `(.L_x_583) ;  /* 0x0000000800688947 */ /* 0x008fea0003800000 */
.L_x_605:
[----:B------:R-:W-:Y:S05]  /*10960*/  BSYNC.RELIABLE B3 ;  /* 0x0000000000037941 */ /* 0x000fea0003800100 */
.L_x_604:
[----:B------:R-:W-:Y:S01]  /*10970*/  ISETP.GE.U32.AND P0, PT, R69, 0x2, PT ;  /* 0x000000024500780c */ /* 0x000fe20003f06070 */
[----:B------:R-:W-:-:S12]  /*10980*/  BSSY.RELIABLE B3, `(.L_x_606) ;  /* 0x0000011000037945 */ /* 0x000fd80003800100 */
        /* <DEDUP_REMOVED lines=16> */
.L_x_607:
[----:B------:R-:W-:Y:S05]  /*10a90*/  BSYNC.RELIABLE B3 ;  /* 0x0000000000037941 */ /* 0x000fea0003800100 */
.L_x_606:
[----:B------:R-:W-:Y:S01]  /*10aa0*/  ISETP.GE.U32.AND P0, PT, R69, 0x3, PT ;  /* 0x000000034500780c */ /* 0x000fe20003f06070 */
[----:B------:R-:W-:-:S12]  /*10ab0*/  BSSY.RELIABLE B3, `(.L_x_608) ;  /* 0x0000011000037945 */ /* 0x000fd80003800100 */
        /* <DEDUP_REMOVED lines=16> */
.L_x_609:
[----:B------:R-:W-:Y:S05]  /*10bc0*/  BSYNC.RELIABLE B3 ;  /* 0x0000000000037941 */ /* 0x000fea0003800100 */
.L_x_608:
        /* <DEDUP_REMOVED lines=17> */
[----:B---3--:R-:W-:Y:S05]  /*10ce0*/  @!P0 BRA `(.L_x_583) ;  /* 0x0000000400848947 */ /* 0x008fea0003800000 */
.L_x_611:
[----:B------:R-:W-:Y:S05]  /*10cf0*/  BSYNC.RELIABLE B3 ;  /* 0x0000000000037941 */ /* 0x000fea0003800100 */
.L_x_610:
        /* <DEDUP_REMOVED lines=18> */
.L_x_613:
[----:B------:R-:W-:Y:S05]  /*10e20*/  BSYNC.RELIABLE B3 ;  /* 0x0000000000037941 */ /* 0x000fea0003800100 */
.L_x_612:
        /* <DEDUP_REMOVED lines=18> */
.L_x_615:
[----:B------:R-:W-:Y:S05]  /*10f50*/  BSYNC.RELIABLE B3 ;  /* 0x0000000000037941 */ /* 0x000fea0003800100 */
.L_x_614:
        /* <DEDUP_REMOVED lines=18> */
.L_x_617:
[----:B------:R-:W-:Y:S05]  /*11080*/  BSYNC.RELIABLE B3 ;  /* 0x0000000000037941 */ /* 0x000fea0003800100 */
.L_x_616:
        /* <DEDUP_REMOVED lines=18> */
.L_x_619:
[----:B------:R-:W-:Y:S05]  /*111b0*/  BSYNC.RELIABLE B3 ;  /* 0x0000000000037941 */ /* 0x000fea0003800100 */
.L_x_618:
[----:B------:R-:W-:-:S13]  /*111c0*/  ISETP.GE.U32.AND P0, PT, R89, 0x3, PT ;  /* 0x000000035900780c */ /* 0x000fda0003f06070 */
        /* <DEDUP_REMOVED lines=14> */
[----:B---3--:R-:W-:Y:S05]  /*112b0*/  @!P0 BRA `(.L_x_583) ;  /* 0x0000000000108947 */ /* 0x008fea0003800000 */
.L_x_585:
[----:B------:R-:W-:Y:S05]  /*112c0*/  BSYNC.RELIABLE B1 ;  /* 0x0000000000017941 */ /* 0x000fea0003800100 */
.L_x_584:
[----:B------:R-:W-:-:S05]  /*112d0*/  VIADD R29, R29, 0x1 ;  /* 0x000000011d1d7836 */ /* 0x000fca0000000000 */
[----:B------:R-:W-:-:S13]  /*112e0*/  ISETP.NE.AND P0, PT, R29, 0x9, PT ;  /* 0x000000091d00780c */ /* 0x000fda0003f05270 */
[----:B------:R-:W-:Y:S05]  /*112f0*/  @P0 BRA `(.L_x_620) ;  /* 0xffffffe000cc0947 */ /* 0x000fea000383ffff */
.L_x_583:
[----:B------:R-:W-:Y:S05]  /*11300*/  BSYNC.RECONVERGENT B2 ;  /* 0x0000000000027941 */ /* 0x000fea0003800200 */
.L_x_582:
[----:B------:R-:W-:-:S04]  /*11310*/  LOP3.LUT P0, RZ, R77, 0xff, RZ, 0xc0, !PT ;  /* 0x000000ff4dff7812 */ /* 0x000fc8000780c0ff */
[----:B------:R-:W-:Y:S02]  /*11320*/  SEL R29, RZ, 0x1, !P0 ;  /* 0x00000001ff1d7807 */ /* 0x000fe40004000000 */
[----:B------:R-:W-:Y:S02]  /*11330*/  ISETP.GT.U32.AND P0, PT, R9, 0x11, PT ;  /* 0x000000110900780c */ /* 0x000fe40003f04070 */
[----:B------:R-:W-:Y:S01]  /*11340*/  LOP3.LUT R28, R28, R29, RZ, 0xfc, !PT ;  /* 0x0000001d1c1c7212 */ /* 0x000fe200078efcff */
[----:B------:R-:W-:Y:S10]  /*11350*/  BRA.DIV UR7, `(.L_x_621) ;  /* 0x0000001e07947947 */ /* 0x000ff4000b800000 */
[----:B------:R-:W-:Y:S01]  /*11360*/  IMAD.U32 R29, RZ, RZ, UR7 ;  /* 0x00000007ff1d7e24 */ /* 0x000fe2000f8e00ff */
[----:B------:R-:W-:-:S06]  /*11370*/  NOP ;  /* 0x0000000000007918 */ /* 0x000fcc0000000000 */
.L_x_669:
[----:B------:R-:W-:Y:S01]  /*11380*/  BSSY.RECONVERGENT B1, `(.L_x_622) ;  /* 0x000008f000017945 */ /* 0x000fe20003800200 */
[----:B------:R-:W-:-:S03]  /*11390*/  PRMT R31, RZ, 0x7610, R31 ;  /* 0x00007610ff1f7816 */ /* 0x000fc6000000001f */
[----:B------:R-:W-:Y:S05]  /*113a0*/  @P0 BRA `(.L_x_623) ;  /* 0x0000000800300947 */ /* 0x000fea0003800000 */
[----:B------:R-:W-:Y:S01]  /*113b0*/  IMAD.MOV.U32 R29, RZ, RZ, RZ ;  /* 0x000000ffff1d7224 */ /* 0x000fe200078e00ff */
[----:B------:R-:W-:-:S07]  /*113c0*/  PRMT R31, RZ, 0x7610, R31 ;  /* 0x00007610ff1f7816 */ /* 0x000fce000000001f */
.L_x_633:
[----:B------:R-:W3:Y:S01]  /*113d0*/  LDS.U16 R33, [R56] ;  /* 0x0000000038217984 */ /* 0x000ee20000000400 */
[----:B------:R-:W-:Y:S01]  /*113e0*/  IMAD.MOV.U32 R30, RZ, RZ, 0x1 ;  /* 0x00000001ff1e7424 */ /* 0x000fe200078e00ff */
[----:B------:R-:W-:Y:S02]  /*113f0*/  BSSY.RELIABLE B2, `(.L_x_624) ;  /* 0x0000084000027945 */ /* 0x000fe40003800100 */
[----:B------:R-:W4:Y:S02]  /*11400*/  LDS.U16 R35, [R55] ;  /* 0x0000000037237984 */ /* 0x000f240000000400 */
[----:B------:R-:W-:-:S04]  /*11410*/  SHF.L.U32 R30, R30, R29, RZ ;  /* 0x0000001d1e1e7219 */ /* 0x000fc800000006ff */
[----:B---3--:R-:W-:-:S04]  /*11420*/  LOP3.LUT P0, RZ, R30, R33, RZ, 0xc0, !PT ;  /* 0x000000211eff7212 */ /* 0x008fc8000780c0ff */
[----:B------:R-:W-:Y:S02]  /*11430*/  ISETP.EQ.OR P0, PT, R33, RZ, !P0 ;  /* 0x000000ff2100720c */ /* 0x000fe40004702670 */
[----:B------:R-:W-:-:S11]  /*11440*/  CS2R R32, SRZ ;  /* 0x0000000000207805 */ /* 0x000fd6000001ff00 */
[----:B------:R-:W-:Y:S01]  /*11450*/  @!P0 MOV R33, 0x1 ;  /* 0x0000000100218802 */ /* 0x000fe20000000f00 */
[----:B------:R-:W-:Y:S01]  /*11460*/  @!P0 IMAD.MOV.U32 R32, RZ, RZ, R68 ;  /* 0x000000ffff208224 */ /* 0x000fe200078e0044 */
[----:B----4-:R-:W-:-:S04]  /*11470*/  LOP3.LUT P0, RZ, R30, R35, RZ, 0xc0, !PT ;  /* 0x000000231eff7212 */ /* 0x010fc8000780c0ff */
[----:B------:R-:W-:Y:S02]  /*11480*/  ISETP.EQ.OR P0, PT, R35, RZ, !P0 ;  /* 0x000000ff2300720c */ /* 0x000fe40004702670 */
[----:B------:R-:W3:Y:S11]  /*11490*/  LDS.U16 R35, [R54] ;  /* 0x0000000036237984 */ /* 0x000ef60000000400 */
[----:B------:R-:W-:Y:S01]  /*114a0*/  @!P0 LOP3.LUT R32, R67, R32, RZ, 0xfc, !PT ;  /* 0x0000002043208212 */ /* 0x000fe200078efcff */
[----:B------:R-:W-:Y:S01]  /*114b0*/  @!P0 VIADD R33, R33, 0x1 ;  /* 0x0000000121218836 */ /* 0x000fe20000000000 */
[----:B---3--:R-:W-:-:S04]  /*114c0*/  LOP3.LUT P0, RZ, R30, R35, RZ, 0xc0, !PT ;  /* 0x000000231eff7212 */ /* 0x008fc8000780c0ff */
        /* <DEDUP_REMOVED lines=12> */
[----:B------:R-:W-:-:S02]  /*11590*/  @!P0 LOP3.LUT R32, R64, R32, RZ, 0xfc, !PT ;  /* 0x0000002040208212 */ /* 0x000fc400078efcff */
[----:B------:R-:W-:Y:S02]  /*115a0*/  @!P0 IADD3 R33, PT, PT, R33, 0x1, RZ ;  /* 0x0000000121218810 */ /* 0x000fe40007ffe0ff */
        /* <DEDUP_REMOVED lines=16> */
[----:B------:R-:W-:-:S13]  /*116b0*/  ISETP.EQ.OR P0, PT, R35, RZ, !P0 ;  /* 0x000000ff2300720c */ /* 0x000fda0004702670 */
[----:B------:R-:W-:Y:S01]  /*116c0*/  @!P0 LOP3.LUT R32, R59, R32, RZ, 0xfc, !PT ;  /* 0x000000203b208212 */ /* 0x000fe200078efcff */
[----:B------:R-:W-:-:S03]  /*116d0*/  @!P0 VIADD R33, R33, 0x1 ;  /* 0x0000000121218836 */ /* 0x000fc60000000000 */
[----:B------:R-:W-:-:S06]  /*116e0*/  LOP3.LUT R34, R32, 0xffff, RZ, 0xc0, !PT ;  /* 0x0000ffff20227812 */ /* 0x000fcc00078ec0ff */
[----:B------:R-:W3:Y:S02]  /*116f0*/  POPC R34, R34 ;  /* 0x0000002200227309 */ /* 0x000ee40000000000 */
[----:B---3--:R-:W-:-:S04]  /*11700*/  ISETP.NE.AND P0, PT, R34, 0x1, PT ;  /* 0x000000012200780c */ /* 0x008fc80003f05270 */
[----:B------:R-:W-:-:S13]  /*11710*/  ISETP.LT.U32.OR P0, PT, R33, 0x2, P0 ;  /* 0x000000022100780c */ /* 0x000fda0000701470 */
[----:B------:R-:W-:Y:S05]  /*11720*/  @P0 BRA `(.L_x_625) ;  /* 0x0000000400400947 */ /* 0x000fea0003800000 */
[----:B------:R-:W3:Y:S01]  /*11730*/  BREV R32, R32 ;  /* 0x0000002000207301 */ /* 0x000ee20000000000 */
[----:B------:R-:W4:Y:S01]  /*11740*/  S2R R75, SR_CgaCtaId ;  /* 0x00000000004b7919 */ /* 0x000f220000008800 */
[----:B------:R-:W-:-:S06]  /*11750*/  MOV R36, 0x400 ;  /* 0x0000040000247802 */ /* 0x000fcc0000000f00 */
[----:B---3--:R-:W3:Y:S02]  /*11760*/  FLO.U32.SH R33, R32 ;  /* 0x0000002000217300 */ /* 0x008ee400000e0400 */
[----:B---3--:R-:W-:Y:S01]  /*11770*/  IMAD.HI R34, R33, 0x55555556, RZ ;  /* 0x5555555621227827 */ /* 0x008fe200078e02ff */
[----:B----4-:R-:W-:-:S04]  /*11780*/  LEA R36, R75, R36, 0x18 ;  /* 0x000000244b247211 */ /* 0x010fc800078ec0ff */
[----:B------:R-:W-:-:S05]  /*11790*/  LEA.HI R34, R34, R34, RZ, 0x1 ;  /* 0x0000002222227211 */ /* 0x000fca00078f08ff */
[----:B------:R-:W-:-:S04]  /*117a0*/  IMAD R34, R34, 0x3, RZ ;  /* 0x0000000322227824 */ /* 0x000fc800078e02ff */
[----:B------:R-:W-:Y:S01]  /*117b0*/  VIADD R75, R34, 0x2 ;  /* 0x00000002224b7836 */ /* 0x000fe20000000000 */
[----:B------:R-:W-:-:S05]  /*117c0*/  IADD3 R33, PT, PT, R33, -R34, RZ ;  /* 0x8000002221217210 */ /* 0x000fca0007ffe0ff */
[----:B------:R-:W-:-:S04]  /*117d0*/  IMAD R35, R33, 0x3, RZ ;  /* 0x0000000321237824 */ /* 0x000fc800078e02ff */
[C---:B------:R-:W-:Y:S02]  /*117e0*/  VIADD R77, R35.reuse, 0x1 ;  /* 0x00000001234d7836 */ /* 0x040fe40000000000 */
[----:B------:R-:W-:-:S07]  /*117f0*/  VIADD R79, R35, 0x2 ;  /* 0x00000002234f7836 */ /* 0x000fce0000000000 */
.L_x_632:
[----:B------:R-:W-:Y:S01]  /*11800*/  ISETP.GT.U32.AND P1, PT, R9, 0x8, PT ;  /* 0x000000080900780c */ /* 0x000fe20003f24070 */
[----:B------:R-:W-:Y:S01]  /*11810*/  IMAD R33, R34, 0x9, R35 ;  /* 0x0000000922217824 */ /* 0x000fe200078e0223 */
[----:B------:R-:W-:Y:S02]  /*11820*/  BSSY.RELIABLE B3, `(.L_x_626) ;  /* 0x0000014000037945 */ /* 0x000fe40003800100 */
[----:B------:R-:W-:Y:S01]  /*11830*/  SEL R32, R35, R34, P1 ;  /* 0x0000002223207207 */ /* 0x000fe20000800000 */
[----:B------:R-:W-:-:S03]  /*11840*/  IMAD R81, R33, 0x2, R36 ;  /* 0x0000000221517824 */ /* 0x000fc600078e0224 */
[----:B------:R-:W-:-:S13]  /*11850*/  ISETP.NE.AND P0, PT, R71, R32, PT ;  /* 0x000000204700720c */ /* 0x000fda0003f05270 */
[----:B------:R-:W-:Y:S05]  /*11860*/  @!P0 BRA `(.L_x_627) ;  /* 0x00000000003c8947 */ /* 0x000fea0003800000 */
        /* <DEDUP_REMOVED lines=15> */
.L_x_627:
[----:B------:R-:W-:Y:S05]  /*11960*/  BSYNC.RELIABLE B3 ;  /* 0x0000000000037941 */ /* 0x000fea0003800100 */
.L_x_626:
[----:B------:R-:W-:Y:S01]  /*11970*/  SEL R32, R77, R34, P1 ;  /* 0x000000224d207207 */ /* 0x000fe20000800000 */
[----:B------:R-:W-:Y:S03]  /*11980*/  BSSY.RELIABLE B3, `(.L_x_628) ;  /* 0x0000012000037945 */ /* 0x000fe60003800100 */
[----:B------:R-:W-:-:S13]  /*11990*/  ISETP.NE.AND P0, PT, R71, R32, PT ;  /* 0x000000204700720c */ /* 0x000fda0003f05270 */
        /* <DEDUP_REMOVED lines=16> */
.L_x_629:
[----:B------:R-:W-:Y:S05]  /*11aa0*/  BSYNC.RELIABLE B3 ;  /* 0x0000000000037941 */ /* 0x000fea0003800100 */
.L_x_628:
        /* <DEDUP_REMOVED lines=19> */
.L_x_631:
[----:B------:R-:W-:Y:S05]  /*11be0*/  BSYNC.RELIABLE B3 ;  /* 0x0000000000037941 */ /* 0x000fea0003800100 */
.L_x_630:
[C---:B------:R-:W-:Y:S01]  /*11bf0*/  ISETP.GE.AND P0, PT, R34.reuse, R75, PT ;  /* 0x0000004b2200720c */ /* 0x040fe20003f06270 */
[----:B------:R-:W-:-:S04]  /*11c00*/  VIADD R32, R34, 0x1 ;  /* 0x0000000122207836 */ /* 0x000fc80000000000 */
[----:B------:R-:W-:-:S08]  /*11c10*/  IMAD.MOV.U32 R34, RZ, RZ, R32 ;  /* 0x000000ffff227224 */ /* 0x000fd000078e0020 */
[----:B------:R-:W-:Y:S05]  /*11c20*/  @!P0 BRA `(.L_x_632) ;  /* 0xfffffff800f48947 */ /* 0x000fea000383ffff */
.L_x_625:
[----:B------:R-:W-:Y:S05]  /*11c30*/  BSYNC.RELIABLE B2 ;  /* 0x0000000000027941 */ /* 0x000fea0003800100 */
.L_x_624:
[----:B------:R-:W-:-:S05]  /*11c40*/  VIADD R29, R29, 0x1 ;  /* 0x000000011d1d7836 */ /* 0x000fca0000000000 */
[----:B------:R-:W-:-:S13]  /*11c50*/  ISETP.NE.AND P0, PT, R29, 0x9, PT ;  /* 0x000000091d00780c */ /* 0x000fda0003f05270 */
[----:B------:R-:W-:Y:S05]  /*11c60*/  @P0 BRA `(.L_x_633) ;  /* 0xfffffff400d80947 */ /* 0x000fea000383ffff */
.L_x_623:
[----:B------:R-:W-:Y:S05]  /*11c70*/  BSYNC.RECONVERGENT B1 ;  /* 0x0000000000017941 */ /* 0x000fea0003800200 */
.L_x_622:
[----:B------:R-:W-:Y:S01]  /*11c80*/  LOP3.LUT P0, RZ, R28, 0xff, RZ, 0xc0, !PT ;  /* 0x000000ff1cff7812 */ /* 0x000fe2000780c0ff */
[----:B------:R-:W-:-:S03]  /*11c90*/  IMAD.U32 R29, RZ, RZ, UR7 ;  /* 0x00000007ff1d7e24 */ /* 0x000fc6000f8e00ff */
[----:B------:R-:W-:Y:S02]  /*11ca0*/  SEL R28, RZ, 0x1, !P0 ;  /* 0x00000001ff1c7807 */ /* 0x000fe40004000000 */
[----:B------:R-:W-:Y:S02]  /*11cb0*/  ISETP.NE.AND P0, PT, R29, -0x1, PT ;  /* 0xffffffff1d00780c */ /* 0x000fe40003f05270 */
[----:B------:R-:W-:Y:S01]  /*11cc0*/  LOP3.LUT R28, R31, R28, RZ, 0xfc, !PT ;  /* 0x0000001c1f1c7212 */ /* 0x000fe200078efcff */
[----:B------:R-:W-:Y:S10]  /*11cd0*/  BRA.DIV UR7, `(.L_x_634) ;  /* 0x0000001607507947 */ /* 0x000ff4000b800000 */
[----:B------:R-:W-:Y:S01]  /*11ce0*/  MOV R29, UR7 ;  /* 0x00000007001d7c02 */ /* 0x000fe20008000f00 */
[----:B------:R-:W-:-:S06]  /*11cf0*/  NOP ;  /* 0x0000000000007918 */ /* 0x000fcc0000000000 */
.L_x_672:
[----:B------:R-:W-:Y:S05]  /*11d00*/  @P0 BRA `(.L_x_635) ;  /* 0x0000000000140947 */ /* 0x000fea0003800000 */
[----:B------:R-:W-:Y:S01]  /*11d10*/  UMOV UR4, 0xffffffff ;  /* 0xffffffff00047882 */ /* 0x000fe20000000000 */
[----:B------:R-:W-:Y:S02]  /*11d20*/  LOP3.LUT P1, RZ, R28, 0xff, RZ, 0xc0, !PT ;  /* 0x000000ff1cff7812 */ /* 0x000fe4000782c0ff */
[----:B------:R-:W-:Y:S11]  /*11d30*/  BRA.DIV UR4, `(.L_x_636) ;  /* 0x0000001604547947 */ /* 0x000ff6000b800000 */
[----:B------:R-:W-:Y:S01]  /*11d40*/  VOTE.ANY R28, PT, P1 ;  /* 0x00000000001c7806 */ /* 0x000fe200008e0100 */
[----:B------:R-:W-:Y:S06]  /*11d50*/  BRA `(.L_x_637) ;  /* 0x0000000800b07947 */ /* 0x000fec0003800000 */
.L_x_635:
[----:B------:R-:W-:Y:S01]  /*11d60*/  IMAD.U32 R29, RZ, RZ, UR7 ;  /* 0x00000007ff1d7e24 */ /* 0x000fe2000f8e00ff */
[----:B------:R-:W-:Y:S02]  /*11d70*/  LOP3.LUT P1, RZ, R28, 0xff, RZ, 0xc0, !PT ;  /* 0x000000ff1cff7812 */ /* 0x000fe4000782c0ff */
[----:B------:R-:W-:Y:S02]  /*11d80*/  ISETP.NE.AND P2, PT, RZ, UR11, PT ;  /* 0x0000000bff007c0c */ /* 0x000fe4000bf45270 */
[C---:B------:R-:W-:Y:S02]  /*11d90*/  LOP3.LUT R31, R29.reuse, 0x2, RZ, 0xc0, !PT ;  /* 0x000000021d1f7812 */ /* 0x040fe400078ec0ff */
[----:B------:R-:W-:Y:S01]  /*11da0*/  LOP3.LUT P0, RZ, R29, 0x4, RZ, 0xc0, !PT ;  /* 0x000000041dff7812 */ /* 0x000fe2000780c0ff */
[----:B------:R-:W-:-:S12]  /*11db0*/  BRA.DIV UR7, `(.L_x_638) ;  /* 0x0000001607507947 */ /* 0x000fd8000b800000 */
[----:B------:R-:W-:-:S07]  /*11dc0*/  VOTE.ANY R28, PT, P1 ;  /* 0x00000000001c7806 */ /* 0x000fce00008e0100 */
.L_x_677:
[C---:B------:R-:W-:Y:S01]  /*11dd0*/  LOP3.LUT R30, R28.reuse, 0x1, RZ, 0xc0, !PT ;  /* 0x000000011c1e7812 */ /* 0x040fe200078ec0ff */
[C---:B------:R-:W-:Y:S01]  /*11de0*/  @P0 IMAD.SHL.U32 R35, R28.reuse, 0x20000000, RZ ;  /* 0x200000001c230824 */ /* 0x040fe200078e00ff */
[----:B------:R-:W-:Y:S02]  /*11df0*/  LOP3.LUT R33, R28, UR7, RZ, 0xc0, !PT ;  /* 0x000000071c217c12 */ /* 0x000fe4000f8ec0ff */
[----:B------:R-:W-:Y:S02]  /*11e00*/  R2P PR, R29, 0x78 ;  /* 0x000000781d007804 */ /* 0x000fe40000000000 */
[----:B------:R-:W-:Y:S01]  /*11e10*/  SEL R32, R30, RZ, P2 ;  /* 0x000000ff1e207207 */ /* 0x000fe20001000000 */
[----:B------:R-:W-:Y:S01]  /*11e20*/  IMAD.MOV.U32 R30, RZ, RZ, 0x1 ;  /* 0x00000001ff1e7424 */ /* 0x000fe200078e00ff */
[----:B------:R-:W-:Y:S01]  /*11e30*/  LEA.HI R31, R31, UR11, RZ, 0x1f ;  /* 0x0000000b1f1f7c11 */ /* 0x000fe2000f8ff8ff */
[----:B------:R-:W-:Y:S01]  /*11e40*/  IMAD.SHL.U32 R34, R33, 0x40000000, RZ ;  /* 0x4000000021227824 */ /* 0x000fe200078e00ff */
[----:B------:R-:W-:-:S02]  /*11e50*/  @P0 SHF.R.S32.HI R35, RZ, 0x1f, R35 ;  /* 0x0000001fff230819 */ /* 0x000fc40000011423 */
[C---:B------:R-:W-:Y:S02]  /*11e60*/  SHF.L.U32 R33, R30.reuse, UR11, RZ ;  /* 0x0000000b1e217c19 */ /* 0x040fe400080006ff */
[----:B------:R-:W-:Y:S02]  /*11e70*/  SHF.R.S32.HI R34, RZ, 0x1f, R34 ;  /* 0x0000001fff227819 */ /* 0x000fe40000011422 */
[----:B------:R-:W-:Y:S02]  /*11e80*/  @P0 SHF.L.U32 R36, R30, R31, RZ ;  /* 0x0000001f1e240219 */ /* 0x000fe400000006ff */
[----:B------:R-:W-:Y:S01]  /*11e90*/  LOP3.LUT R32, R32, R34, R33, 0xf8, !PT ;  /* 0x0000002220207212 */ /* 0x000fe200078ef821 */
[----:B------:R-:W-:Y:S01]  /*11ea0*/  @P3 IMAD.SHL.U32 R33, R28, 0x10000000, RZ ;  /* 0x100000001c213824 */ /* 0x000fe200078e00ff */
[----:B------:R-:W-:Y:S02]  /*11eb0*/  @P0 IADD3 R31, PT, PT, R31, 0x1, RZ ;  /* 0x000000011f1f0810 */ /* 0x000fe40007ffe0ff */
[----:B------:R-:W-:-:S02]  /*11ec0*/  @P0 LOP3.LUT R32, R32, R35, R36, 0xf8, !PT ;  /* 0x0000002320200212 */ /* 0x000fc400078ef824 */
[----:B------:R-:W-:Y:S02]  /*11ed0*/  @P3 SHF.R.S32.HI R33, RZ, 0x1f, R33 ;  /* 0x0000001fff213819 */ /* 0x000fe40000011421 */
[----:B------:R-:W-:Y:S01]  /*11ee0*/  @P3 SHF.L.U32 R34, R30, R31, RZ ;  /* 0x0000001f1e223219 */ /* 0x000fe200000006ff */
[----:B------:R-:W-:Y:S01]  /*11ef0*/  @P3 VIADD R31, R31, 0x1 ;  /* 0x000000011f1f3836 */ /* 0x000fe20000000000 */
[----:B------:R-:W-:Y:S02]  /*11f00*/  LOP3.LUT P0, RZ, R29, 0x80, RZ, 0xc0, !PT ;  /* 0x000000801dff7812 */ /* 0x000fe4000780c0ff */
[----:B------:R-:W-:Y:S01]  /*11f10*/  @P3 LOP3.LUT R32, R32, R33, R34, 0xf8, !PT ;  /* 0x0000002120203212 */ /* 0x000fe200078ef822 */
[----:B------:R-:W-:Y:S01]  /*11f20*/  @P4 IMAD.SHL.U32 R33, R28, 0x8000000, RZ ;  /* 0x080000001c214824 */ /* 0x000fe200078e00ff */
[----:B------:R-:W-:Y:S01]  /*11f30*/  @P4 SHF.L.U32 R34, R30, R31, RZ ;  /* 0x0000001f1e224219 */ /* 0x000fe200000006ff */
[----:B------:R-:W-:-:S03]  /*11f40*/  @P4 VIADD R31, R31, 0x1 ;  /* 0x000000011f1f4836 */ /* 0x000fc60000000000 */
[----:B------:R-:W-:-:S04]  /*11f50*/  @P4 SHF.R.S32.HI R33, RZ, 0x1f, R33 ;  /* 0x0000001fff214819 */ /* 0x000fc80000011421 */
[----:B------:R-:W-:Y:S02]  /*11f60*/  @P4 LOP3.LUT R32, R32, R33, R34, 0xf8, !PT ;  /* 0x0000002120204212 */ /* 0x000fe400078ef822 */
[----:B------:R-:W-:Y:S02]  /*11f70*/  @P5 SHF.L.U32 R33, R28, 0x1a, RZ ;  /* 0x0000001a1c215819 */ /* 0x000fe400000006ff */
[----:B------:R-:W-:Y:S01]  /*11f80*/  @P5 SHF.L.U32 R34, R30, R31, RZ ;  /* 0x0000001f1e225219 */ /* 0x000fe200000006ff */
[----:B------:R-:W-:Y:S01]  /*11f90*/  @P5 VIADD R31, R31, 0x1 ;  /* 0x000000011f1f5836 */ /* 0x000fe20000000000 */
[----:B------:R-:W-:-:S04]  /*11fa0*/  @P5 SHF.R.S32.HI R33, RZ, 0x1f, R33 ;  /* 0x0000001fff215819 */ /* 0x000fc80000011421 */
[----:B------:R-:W-:Y:S01]  /*11fb0*/  @P5 LOP3.LUT R32, R32, R33, R34, 0xf8, !PT ;  /* 0x0000002120205212 */ /* 0x000fe200078ef822 */
[----:B------:R-:W-:Y:S01]  /*11fc0*/  @P6 IMAD.SHL.U32 R33, R28, 0x2000000, RZ ;  /* 0x020000001c216824 */ /* 0x000fe200078e00ff */
[----:B------:R-:W-:Y:S01]  /*11fd0*/  @P6 SHF.L.U32 R34, R30, R31, RZ ;  /* 0x0000001f1e226219 */ /* 0x000fe200000006ff */
[----:B------:R-:W-:-:S03]  /*11fe0*/  @P6 VIADD R31, R31, 0x1 ;  /* 0x000000011f1f6836 */ /* 0x000fc60000000000 */
[----:B------:R-:W-:-:S04]  /*11ff0*/  @P6 SHF.R.S32.HI R33, RZ, 0x1f, R33 ;  /* 0x0000001fff216819 */ /* 0x000fc80000011421 */
[----:B------:R-:W-:Y:S01]  /*12000*/  @P6 LOP3.LUT R32, R32, R33, R34, 0xf8, !PT ;  /* 0x0000002120206212 */ /* 0x000fe200078ef822 */
[----:B------:R-:W-:Y:S01]  /*12010*/  @P0 IMAD.SHL.U32 R33, R28, 0x1000000, RZ ;  /* 0x010000001c210824 */ /* 0x000fe200078e00ff */
[----:B------:R-:W-:Y:S02]  /*12020*/  @P0 SHF.L.U32 R34, R30, R31, RZ ;  /* 0x0000001f1e220219 */ /* 0x000fe400000006ff */
[----:B------:R-:W-:Y:S02]  /*12030*/  @P0 IADD3 R31, PT, PT, R31, 0x1, RZ ;  /* 0x000000011f1f0810 */ /* 0x000fe40007ffe0ff */
[----:B------:R-:W-:-:S04]  /*12040*/  @P0 SHF.R.S32.HI R33, RZ, 0x1f, R33 ;  /* 0x0000001fff210819 */ /* 0x000fc80000011421 */
[----:B------:R-:W-:Y:S02]  /*12050*/  @P0 LOP3.LUT R32, R32, R33, R34, 0xf8, !PT ;  /* 0x0000002120200212 */ /* 0x000fe400078ef822 */
[----:B------:R-:W-:-:S13]  /*12060*/  R2P PR, R29.B1, 0x7f ;  /* 0x0000007f1d007804 */ /* 0x000fda0000001000 */
[----:B------:R-:W-:Y:S01]  /*12070*/  @P0 IMAD.SHL.U32 R33, R28, 0x800000, RZ ;  /* 0x008000001c210824 */ /* 0x000fe200078e00ff */
[----:B------:R-:W-:Y:S01]  /*12080*/  @P0 SHF.L.U32 R34, R30, R31, RZ ;  /* 0x0000001f1e220219 */ /* 0x000fe200000006ff */
[----:B------:R-:W-:-:S03]  /*12090*/  @P0 VIADD R31, R31, 0x1 ;  /* 0x000000011f1f0836 */ /* 0x000fc60000000000 */
[----:B------:R-:W-:-:S04]  /*120a0*/  @P0 SHF.R.S32.HI R33, RZ, 0x1f, R33 ;  /* 0x0000001fff210819 */ /* 0x000fc80000011421 */
[----:B------:R-:W-:Y:S01]  /*120b0*/  @P0 LOP3.LUT R32, R32, R33, R34, 0xf8, !PT ;  /* 0x0000002120200212 */ /* 0x000fe200078ef822 */
[----:B------:R-:W-:Y:S01]  /*120c0*/  @P1 IMAD.SHL.U32 R33, R28, 0x400000, RZ ;  /* 0x004000001c211824 */ /* 0x000fe200078e00ff */
[----:B------:R-:W-:Y:S01]  /*120d0*/  @P1 SHF.L.U32 R34, R30, R31, RZ ;  /* 0x0000001f1e221219 */ /* 0x000fe200000006ff */
[----:B------:R-:W-:Y:S01]  /*120e0*/  @P1 VIADD R31, R31, 0x1 ;  /* 0x000000011f1f1836 */ /* 0x000fe20000000000 */
[----:B------:R-:W-:Y:S02]  /*120f0*/  LOP3.LUT P0, RZ, R29, 0x8000, RZ, 0xc0, !PT ;  /* 0x000080001dff7812 */ /* 0x000fe4000780c0ff */
        /* <DEDUP_REMOVED lines=41> */
[----:B------:R-:W-:Y:S02]  /*12390*/  @P1 SHF.R.S32.HI R33, RZ, 0x1f, R33 ;  /* 0x0000001fff211819 */ /* 0x000fe40000011421 */
[----:B------:R-:W-:Y:S02]  /*123a0*/  LOP3.LUT P0, RZ, R29, 0x800000, RZ, 0xc0, !PT ;  /* 0x008000001dff7812 */ /* 0x000fe4000780c0ff */
        /* <DEDUP_REMOVED lines=30> */
[----:B------:R-:W-:Y:S02]  /*12590*/  @P0 LOP3.LUT R32, R32, R33, R34, 0xf8, !PT ;  /* 0x0000002120200212 */ /* 0x000fe400078ef822 */
[----:B------:R-:W-:-:S13]  /*125a0*/  R2P PR, R29.B3, 0x7f ;  /* 0x0000007f1d007804 */ /* 0x000fda0000003000 */
        /* <DEDUP_REMOVED lines=33> */
[----:B------:R-:W-:Y:S02]  /*127c0*/  @P6 SHF.R.S32.HI R29, RZ, 0x1f, R29 ;  /* 0x0000001fff1d6819 */ /* 0x000fe4000001141d */
[----:B------:R-:W-:Y:S02]  /*127d0*/  LOP3.LUT R28, R28, UR7, RZ, 0xc0, !PT ;  /* 0x000000071c1c7c12 */ /* 0x000fe4000f8ec0ff */
[----:B------:R-:W-:-:S02]  /*127e0*/  @P6 LOP3.LUT R32, R32, R29, R33, 0xf8, !PT ;  /* 0x0000001d20206212 */ /* 0x000fc400078ef821 */
[----:B------:R-:W-:Y:S02]  /*127f0*/  SHF.R.S32.HI R28, RZ, 0x1f, R28 ;  /* 0x0000001fff1c7819 */ /* 0x000fe4000001141c */
[----:B------:R-:W-:-:S04]  /*12800*/  SHF.L.U32 R31, R30, R31, RZ ;  /* 0x0000001f1e1f7219 */ /* 0x000fc800000006ff */
[----:B------:R-:W-:-:S07]  /*12810*/  LOP3.LUT R28, R32, R28, R31, 0xf8, !PT ;  /* 0x0000001c201c7212 */ /* 0x000fce00078ef81f */
.L_x_637:
[----:B------:R-:W-:Y:S02]  /*12820*/  ISETP.NE.AND P0, PT, R28, RZ, PT ;  /* 0x000000ff1c00720c */ /* 0x000fe40003f05270 */
[----:B------:R-:W-:-:S11]  /*12830*/  PLOP3.LUT P1, PT, PT, PT, PT, 0x8, 0x80 ;  /* 0x000000000080781c */ /* 0x000fd60003f2e170 */
[----:B------:R-:W-:Y:S05]  /*12840*/  @!P0 BRA `(.L_x_639) ;  /* 0x0000000000608947 */ /* 0x000fea0003800000 */
[----:B------:R-:W3:Y:S01]  /*12850*/  S2R R30, SR_CgaCtaId ;  /* 0x00000000001e7919 */ /* 0x000ee20000008800 */
[----:B------:R-:W-:Y:S01]  /*12860*/  MOV R29, 0x400 ;  /* 0x00000400001d7802 */ /* 0x000fe20000000f00 */
[----:B------:R-:W-:Y:S01]  /*12870*/  BSSY.RECONVERGENT B1, `(.L_x_640) ;  /* 0x000000a000017945 */ /* 0x000fe20003800200 */
[----:B------:R-:W-:Y:S02]  /*12880*/  IMAD.MOV.U32 R28, RZ, RZ, R9 ;  /* 0x000000ffff1c7224 */ /* 0x000fe400078e0009 */
[----:B---3--:R-:W-:-:S07]  /*12890*/  LEA R31, R30, R29, 0x18 ;  /* 0x0000001d1e1f7211 */ /* 0x008fce00078ec0ff */
.L_x_641:
[C---:B------:R-:W-:Y:S01]  /*128a0*/  IMAD R29, R28.reuse, 0x2, R31 ;  /* 0x000000021c1d7824 */ /* 0x040fe200078e021f */
[C---:B------:R-:W-:Y:S01]  /*128b0*/  ISETP.GE.U32.AND P0, PT, R28.reuse, 0x31, PT ;  /* 0x000000311c00780c */ /* 0x040fe20003f06070 */
[----:B------:R-:W-:-:S04]  /*128c0*/  VIADD R30, R28, 0x20 ;  /* 0x000000201c1e7836 */ /* 0x000fc80000000000 */
[----:B------:R-:W3:Y:S01]  /*128d0*/  LDS.U16 R29, [R29] ;  /* 0x000000001d1d7984 */ /* 0x000ee20000000400 */
[----:B------:R-:W-:Y:S02]  /*128e0*/  MOV R28, R30 ;  /* 0x0000001e001c7202 */ /* 0x000fe40000000f00 */
[----:B---3--:R-:W-:-:S13]  /*128f0*/  ISETP.NE.AND P1, PT, R29, RZ, PT ;  /* 0x000000ff1d00720c */ /* 0x008fda0003f25270 */
[----:B------:R-:W-:Y:S05]  /*12900*/  @!P0 BRA P1, `(.L_x_641) ;  /* 0xfffffffc00e48947 */ /* 0x000fea000083ffff */
[----:B------:R-:W-:Y:S05]  /*12910*/  BSYNC.RECONVERGENT B1 ;  /* 0x0000000000017941 */ /* 0x000fea0003800200 */
.L_x_640:
[----:B------:R-:W-:Y:S01]  /*12920*/  ISETP.NE.AND P1, PT, R29, RZ, PT ;  /* 0x000000ff1d00720c */ /* 0x000fe20003f25270 */
[----:B------:R-:W-:-:S12]  /*12930*/  BRA.DIV UR7, `(.L_x_642) ;  /* 0x0000000a07887947 */ /* 0x000fd8000b800000 */
[----:B------:R-:W-:Y:S01]  /*12940*/  IMAD.U32 R28, RZ, RZ, UR7 ;  /* 0x00000007ff1c7e24 */ /* 0x000fe2000f8e00ff */
[----:B------:R-:W-:-:S07]  /*12950*/  VOTE.ANY R28, PT, !P1 ;  /* 0x00000000001c7806 */ /* 0x000fce00048e0100 */
.L_x_680:
[----:B------:R-:W-:Y:S02]  /*12960*/  ISETP.NE.AND P0, PT, R28, RZ, PT ;  /* 0x000000ff1c00720c */ /* 0x000fe40003f05270 */
[----:B------:R-:W-:-:S11]  /*12970*/  PLOP3.LUT P1, PT, PT, PT, PT, 0x80, 0x8 ;  /* 0x000000000008781c */ /* 0x000fd60003f2f070 */
[----:B------:R-:W-:Y:S05]  /*12980*/  @P0 BRA `(.L_x_639) ;  /* 0x0000000000100947 */ /* 0x000fea0003800000 */
[----:B------:R-:W-:-:S05]  /*12990*/  VIADD R60, R60, 0x1 ;  /* 0x000000013c3c7836 */ /* 0x000fca0000000000 */
[----:B------:R-:W-:-:S13]  /*129a0*/  ISETP.NE.AND P0, PT, R60, R43, PT ;  /* 0x0000002b3c00720c */ /* 0x000fda0003f05270 */
[----:B------:R-:W-:Y:S05]  /*129b0*/  @P0 BRA `(.L_x_643) ;  /* 0xffffff9c009c0947 */ /* 0x000fea000383ffff */
[----:B------:R-:W-:-:S13]  /*129c0*/  PLOP3.LUT P1, PT, PT, PT, PT, 0x8, 0x80 ;  /* 0x000000000080781c */ /* 0x000fda0003f2e170 */
.L_x_639:
[----:B------:R-:W-:Y:S05]  /*129d0*/  BSYNC B0 ;  /* 0x0000000000007941 */ /* 0x000fea0003800000 */
.L_x_539:
[----:B------:R-:W-:Y:S01]  /*129e0*/  ISETP.NE.AND P0, PT, R40, RZ, PT ;  /* 0x000000ff2800720c */ /* 0x000fe20003f05270 */
[----:B------:R-:W-:-:S12]  /*129f0*/  BRA.DIV UR10, `(.L_x_644) ;  /* 0x0000000a0a7c7947 */ /* 0x000fd8000b800000 */
[----:B--2---:R-:W-:Y:S01]  /*12a00*/  IMAD.U32 R0, RZ, RZ, UR10 ;  /* 0x0000000aff007e24 */ /* 0x004fe2000f8e00ff */
[----:B------:R-:W-:-:S06]  /*12a10*/  NOP ;  /* 0x0000000000007918 */ /* 0x000fcc0000000000 */
.L_x_683:
[----:B------:R-:W-:Y:S04]  /*12a20*/  BSSY.RECONVERGENT B0, `(.L_x_645) ;  /* 0x0000036000007945 */ /* 0x000fe80003800200 */
[----:B------:R-:W-:Y:S05]  /*12a30*/  @P0 BRA `(.L_x_646) ;  /* 0x0000000000d00947 */ /* 0x000fea0003800000 */
[----:B------:R-:W-:Y:S05]  /*12a40*/  @P1 BRA `(.L_x_647) ;  /* 0x0000000000c81947 */ /* 0x000fea0003800000 */
[----:B------:R-:W2:Y:S01]  /*12a50*/  S2R R3, SR_CgaCtaId ;  /* 0x0000000000037919 */ /* 0x000ea20000008800 */
[----:B------:R-:W-:-:S04]  /*12a60*/  MOV R0, 0x400 ;  /* 0x0000040000007802 */ /* 0x000fc80000000f00 */
[----:B--2---:R-:W-:-:S05]  /*12a70*/  LEA R5, R3, R0, 0x18 ;  /* 0x0000000003057211 */ /* 0x004fca00078ec0ff */
[----:B------:R-:W2:Y:S02]  /*12a80*/  LDS.U16 R0, [R5] ;  /* 0x0000000005007984 */ /* 0x000ea40000000400 */
[----:B--2---:R-:W-:-:S05]  /*12a90*/  VIADD R3, R0, 0xffffffff ;  /* 0xffffffff00037836 */ /* 0x004fca0000000000 */
[----:B------:R-:W-:Y:S02]  /*12aa0*/  LOP3.LUT R0, R0, 0xffff, R3, 0x48, !PT ;  /* 0x0000ffff00007812 */ /* 0x000fe400078e4803 */
[----:B------:R-:W-:-:S04]  /*12ab0*/  LOP3.LUT R3, R3, 0xffff, RZ, 0xc0, !PT ;  /* 0x0000ffff03037812 */ /* 0x000fc800078ec0ff */
[----:B------:R-:W-:Y:S01]  /*12ac0*/  ISETP.GT.U32.AND P0, PT, R0, R3, PT ;  /* 0x000000030000720c */ /* 0x000fe20003f04070 */
[----:B------:R-:W-:-:S12]  /*12ad0*/  HFMA2 R3, -RZ, RZ, 0, 0 ;  /* 0x00000000ff037431 */ /* 0x000fd800000001ff */
[----:B------:R-:W-:Y:S05]  /*12ae0*/  @!P0 BRA `(.L_x_648) ;  /* 0x0000000000988947 */ /* 0x000fea0003800000 */
[----:B------:R-:W-:Y:S01]  /*12af0*/  BSSY.RECONVERGENT B1, `(.L_x_648) ;  /* 0x0000025000017945 */ /* 0x000fe20003800200 */
[----:B------:R-:W-:Y:S02]  /*12b00*/  IMAD.MOV.U32 R0, RZ, RZ, RZ ;  /* 0x000000ffff007224 */ /* 0x000fe400078e00ff */
[----:B------:R-:W-:-:S07]  /*12b10*/  IMAD.MOV.U32 R2, RZ, RZ, R5 ;  /* 0x000000ffff027224 */ /* 0x000fce00078e0005 */
.L_x_650:
[----:B------:R-:W-:Y:S01]  /*12b20*/  ISETP.NE.AND P0, PT, R0, 0x50, PT ;  /* 0x000000500000780c */ /* 0x000fe20003f05270 */
[----:B------:R-:W-:-:S12]  /*12b30*/  IMAD.MOV.U32 R3, RZ, RZ, 0x2 ;  /* 0x00000002ff037424 */ /* 0x000fd800078e00ff */
[----:B------:R-:W-:Y:S05]  /*12b40*/  @!P0 BRA `(.L_x_649) ;  /* 0x00000000007c8947 */ /* 0x000fea0003800000 */
[----:B------:R-:W2:Y:S02]  /*12b50*/  LDS.U16 R3, [R2+0x2] ;  /* 0x0000020002037984 */ /* 0x000ea40000000400 */
[----:B--2---:R-:W-:-:S05]  /*12b60*/  VIADD R4, R3, 0xffffffff ;  /* 0xffffffff03047836 */ /* 0x004fca0000000000 */
[----:B------:R-:W-:Y:S02]  /*12b70*/  LOP3.LUT R3, R3, 0xffff, R4, 0x48, !PT ;  /* 0x0000ffff03037812 */ /* 0x000fe400078e4804 */
[----:B------:R-:W-:-:S04]  /*12b80*/  LOP3.LUT R4, R4, 0xffff, RZ, 0xc0, !PT ;  /* 0x0000ffff04047812 */ /* 0x000fc800078ec0ff */
[----:B------:R-:W-:Y:S02]  /*12b90*/  ISETP.GT.U32.AND P0, PT, R3, R4, PT ;  /* 0x000000040300720c */ /* 0x000fe40003f04070 */
[----:B------:R-:W-:-:S11]  /*12ba0*/  MOV R3, RZ ;  /* 0x000000ff00037202 */ /* 0x000fd60000000f00 */
[----:B------:R-:W-:Y:S05]  /*12bb0*/  @!P0 BRA `(.L_x_649) ;  /* 0x0000000000608947 */ /* 0x000fea0003800000 */
[----:B------:R-:W2:Y:S02]  /*12bc0*/  LDS.U16 R3, [R2+0x4] ;  /* 0x0000040002037984 */ /* 0x000ea40000000400 */
[----:B--2---:R-:W-:-:S05]  /*12bd0*/  VIADD R4, R3, 0xffffffff ;  /* 0xffffffff03047836 */ /* 0x004fca0000000000 */
[----:B------:R-:W-:Y:S02]  /*12be0*/  LOP3.LUT R3, R3, 0xffff, R4, 0x48, !PT ;  /* 0x0000ffff03037812 */ /* 0x000fe400078e4804 */
[----:B------:R-:W-:-:S04]  /*12bf0*/  LOP3.LUT R4, R4, 0xffff, RZ, 0xc0, !PT ;  /* 0x0000ffff04047812 */ /* 0x000fc800078ec0ff */
[----:B------:R-:W-:Y:S01]  /*12c00*/  ISETP.GT.U32.AND P0, PT, R3, R4, PT ;  /* 0x000000040300720c */ /* 0x000fe20003f04070 */
[----:B------:R-:W-:-:S12]  /*12c10*/  IMAD.MOV.U32 R3, RZ, RZ, RZ ;  /* 0x000000ffff037224 */ /* 0x000fd800078e00ff */
        /* <DEDUP_REMOVED lines=8> */
[C---:B------:R-:W-:Y:S01]  /*12ca0*/  LEA R4, R0.reuse, R5, 0x1 ;  /* 0x0000000500047211 */ /* 0x040fe200078e08ff */
[----:B------:R-:W-:-:S04]  /*12cb0*/  VIADD R0, R0, 0x4 ;  /* 0x0000000400007836 */ /* 0x000fc80000000000 */
[----:B------:R-:W2:Y:S02]  /*12cc0*/  LDS.U16 R2, [R4+0x8] ;  /* 0x0000080004027984 */ /* 0x000ea40000000400 */
[----:B--2---:R-:W-:-:S05]  /*12cd0*/  VIADD R3, R2, 0xffffffff ;  /* 0xffffffff02037836 */ /* 0x004fca0000000000 */
[----:B------:R-:W-:Y:S02]  /*12ce0*/  LOP3.LUT R2, R2, 0xffff, R3, 0x48, !PT ;  /* 0x0000ffff02027812 */ /* 0x000fe400078e4803 */
[----:B------:R-:W-:-:S04]  /*12cf0*/  LOP3.LUT R3, R3, 0xffff, RZ, 0xc0, !PT ;  /* 0x0000ffff03037812 */ /* 0x000fc800078ec0ff */
[----:B------:R-:W-:Y:S01]  /*12d00*/  ISETP.GT.U32.AND P0, PT, R2, R3, PT ;  /* 0x000000030200720c */ /* 0x000fe20003f04070 */
[----:B------:R-:W-:-:S12]  /*12d10*/  IMAD R2, R0, 0x2, R5 ;  /* 0x0000000200027824 */ /* 0x000fd800078e0205 */
[----:B------:R-:W-:Y:S05]  /*12d20*/  @P0 BRA `(.L_x_650) ;  /* 0xfffffffc007c0947 */ /* 0x000fea000383ffff */
[----:B------:R-:W-:-:S07]  /*12d30*/  IMAD.MOV.U32 R3, RZ, RZ, RZ ;  /* 0x000000ffff037224 */ /* 0x000fce00078e00ff */
.L_x_649:
[----:B------:R-:W-:Y:S05]  /*12d40*/  BSYNC.RECONVERGENT B1 ;  /* 0x0000000000017941 */ /* 0x000fea0003800200 */
.L_x_648:
[----:B------:R2:W-:Y:S01]  /*12d50*/  STG.E desc[UR8][R38.64], R3 ;  /* 0x0000000326007986 */ /* 0x0005e2000c101908 */
[----:B------:R-:W-:Y:S05]  /*12d60*/  BRA `(.L_x_646) ;  /* 0x0000000000047947 */ /* 0x000fea0003800000 */
.L_x_647:
[----:B------:R3:W-:Y:S02]  /*12d70*/  STG.E desc[UR8][R38.64], RZ ;  /* 0x000000ff26007986 */ /* 0x0007e4000c101908 */
.L_x_646:
[----:B------:R-:W-:Y:S05]  /*12d80*/  BSYNC.RECONVERGENT B0 ;  /* 0x0000000000007941 */ /* 0x000fea0003800200 */
.L_x_645:
[----:B------:R-:W-:Y:S05]  /*12d90*/  BRA.DIV UR10, `(.L_x_651) ;  /* 0x000000060ab07947 */ /* 0x000fea000b800000 */
[----:B------:R-:W-:Y:S01]  /*12da0*/  MOV R0, UR10 ;  /* 0x0000000a00007c02 */ /* 0x000fe20008000f00 */
[----:B------:R-:W-:-:S06]  /*12db0*/  NOP ;  /* 0x0000000000007918 */ /* 0x000fcc0000000000 */
.L_x_686:
[----:B------:R-:W-:Y:S04]  /*12dc0*/  BSSY B0, `(.L_x_652) ;  /* 0x0000016000007945 */ /* 0x000fe80003800000 */
[----:B------:R-:W-:Y:S05]  /*12dd0*/  @!P1 BRA `(.L_x_653) ;  /* 0x0000000000509947 */ /* 0x000fea0003800000 */
[----:B------:R-:W4:Y:S01]  /*12de0*/  S2UR UR5, SR_CgaCtaId ;  /* 0x00000000000579c3 */ /* 0x000f220000008800 */
[----:B------:R-:W-:Y:S01]  /*12df0*/  UMOV UR4, 0x400 ;  /* 0x0000040000047882 */ /* 0x000fe20000000000 */
[----:B------:R-:W-:Y:S01]  /*12e00*/  BSSY.RECONVERGENT B1, `(.L_x_654) ;  /* 0x000000e000017945 */ /* 0x000fe20003800200 */
[----:B------:R-:W-:Y:S01]  /*12e10*/  UIADD3 UR6, UPT, UPT, UR4, 0x2fd4, URZ ;  /* 0x00002fd404067890 */ /* 0x000fe2000fffe0ff */
[----:B--2---:R-:W-:Y:S01]  /*12e20*/  IMAD.MOV.U32 R3, RZ, RZ, R42 ;  /* 0x000000ffff037224 */ /* 0x004fe200078e002a */
[----:B----4-:R-:W-:Y:S02]  /*12e30*/  ULEA UR4, UR5, UR4, 0x18 ;  /* 0x0000000405047291 */ /* 0x010fe4000f8ec0ff */
[----:B------:R-:W-:-:S04]  /*12e40*/  ULEA UR6, UR5, UR6, 0x18 ;  /* 0x0000000605067291 */ /* 0x000fc8000f8ec0ff */
[C---:B------:R-:W-:Y:S02]  /*12e50*/  LEA R0, R42.reuse, UR4, 0x1 ;  /* 0x000000042a007c11 */ /* 0x040fe4000f8e08ff */
[----:B------:R-:W-:-:S07]  /*12e60*/  LEA R2, R42, UR6, 0x1 ;  /* 0x000000062a027c11 */ /* 0x000fce000f8e08ff */
.L_x_655:
[----:B------:R2:W4:Y:S01]  /*12e70*/  LDS.U16 R5, [R2] ;  /* 0x0000000002057984 */ /* 0x0005220000000400 */
[C---:B------:R-:W-:Y:S01]  /*12e80*/  ISETP.GE.U32.AND P0, PT, R3.reuse, 0x31, PT ;  /* 0x000000310300780c */ /* 0x040fe20003f06070 */
[----:B------:R-:W-:Y:S02]  /*12e90*/  VIADD R3, R3, 0x20 ;  /* 0x0000002003037836 */ /* 0x000fe40000000000 */
[----:B--2---:R-:W-:Y:S01]  /*12ea0*/  VIADD R2, R2, 0x40 ;  /* 0x0000004002027836 */ /* 0x004fe20000000000 */
[----:B----4-:R2:W-:Y:S02]  /*12eb0*/  STS.U16 [R0], R5 ;  /* 0x0000000500007388 */ /* 0x0105e40000000400 */
[----:B--2---:R-:W-:-:S07]  /*12ec0*/  VIADD R0, R0, 0x40 ;  /* 0x0000004000007836 */ /* 0x004fce0000000000 */
[----:B------:R-:W-:Y:S05]  /*12ed0*/  @!P0 BRA `(.L_x_655) ;  /* 0xfffffffc00e48947 */ /* 0x000fea000383ffff */
[----:B------:R-:W-:Y:S05]  /*12ee0*/  BSYNC.RECONVERGENT B1 ;  /* 0x0000000000017941 */ /* 0x000fea0003800200 */
.L_x_654:
[----:B------:R-:W-:Y:S05]  /*12ef0*/  BRA.DIV UR10, `(.L_x_656) ;  /* 0x000000060a747947 */ /* 0x000fea000b800000 */
[----:B------:R-:W-:Y:S01]  /*12f00*/  MOV R0, UR10 ;  /* 0x0000000a00007c02 */ /* 0x000fe20008000f00 */
[----:B------:R-:W-:-:S06]  /*12f10*/  NOP ;  /* 0x0000000000007918 */ /* 0x000fcc0000000000 */
.L_x_653:
[----:B------:R-:W-:Y:S05]  /*12f20*/  BSYNC B0 ;  /* 0x0000000000007941 */ /* 0x000fea0003800000 */
.L_x_652:
[----:B------:R-:W4:Y:S01]  /*12f30*/  S2UR UR5, SR_CgaCtaId ;  /* 0x00000000000579c3 */ /* 0x000f220000008800 */
[----:B------:R-:W-:Y:S01]  /*12f40*/  UMOV UR4, 0x400 ;  /* 0x0000040000047882 */ /* 0x000fe20000000000 */
[----:B------:R-:W-:-:S06]  /*12f50*/  IMAD R37, R37, 0x51, R42 ;  /* 0x0000005125257824 */ /* 0x000fcc00078e022a */
[----:B--2---:R-:W2:Y:S01]  /*12f60*/  LDC.64 R2, c[0x0][0x380] ;  /* 0x0000e000ff027b82 */ /* 0x004ea20000000a00 */
[----:B----4-:R-:W-:-:S06]  /*12f70*/  ULEA UR4, UR5, UR4, 0x18 ;  /* 0x0000000405047291 */ /* 0x010fcc000f8ec0ff */
[----:B------:R-:W-:Y:S01]  /*12f80*/  LEA R0, R42, UR4, 0x1 ;  /* 0x000000042a007c11 */ /* 0x000fe2000f8e08ff */
[----:B--2---:R-:W-:-:S07]  /*12f90*/  IMAD.WIDE.U32 R2, R37, 0x2, R2 ;  /* 0x0000000225027825 */ /* 0x004fce00078e0002 */
.L_x_657:
[----:B------:R2:W4:Y:S01]  /*12fa0*/  LDS.U16 R5, [R0] ;  /* 0x0000000000057984 */ /* 0x0005220000000400 */
[C---:B------:R-:W-:Y:S01]  /*12fb0*/  ISETP.GE.U32.AND P0, PT, R42.reuse, 0x31, PT ;  /* 0x000000312a00780c */ /* 0x040fe20003f06070 */
[----:B------:R-:W-:Y:S02]  /*12fc0*/  VIADD R42, R42, 0x20 ;  /* 0x000000202a2a7836 */ /* 0x000fe40000000000 */
[----:B--2---:R-:W-:Y:S01]  /*12fd0*/  VIADD R0, R0, 0x40 ;  /* 0x0000004000007836 */ /* 0x004fe20000000000 */
[----:B----4-:R2:W-:Y:S02]  /*12fe0*/  STG.E.U16 desc[UR8][R2.64], R5 ;  /* 0x0000000502007986 */ /* 0x0105e4000c101508 */
[----:B--2---:R-:W-:-:S05]  /*12ff0*/  IADD3 R2, P1, PT, R2, 0x40, RZ ;  /* 0x0000004002027810 */ /* 0x004fca0007f3e0ff */
[----:B------:R-:W-:Y:S02]  /*13000*/  IMAD.X R3, RZ, RZ, R3, P1 ;  /* 0x000000ffff037224 */ /* 0x000fe400008e0603 */
[----:B------:R-:W-:Y:S06]  /*13010*/  @!P0 BRA `(.L_x_657) ;  /* 0xfffffffc00e08947 */ /* 0x000fec000383ffff */
[----:B------:R-:W-:Y:S05]  /*13020*/  EXIT ;  /* 0x000000000000794d */ /* 0x000fea0003800000 */
.L_x_544:
[----:B------:R-:W-:Y:S01]  /*13030*/  IMAD.U32 R28, RZ, RZ, UR7 ;  /* 0x00000007ff1c7e24 */ /* 0x000fe2000f8e00ff */
[----:B------:R-:W-:Y:S04]  /*13040*/  BSSY B1, `(.L_x_658) ;  /* 0x0000005000017945 */ /* 0x000fe80003800000 */
[----:B------:R-:W-:-:S07]  /*13050*/  MOV R29, R28 ;  /* 0x0000001c001d7202 */ /* 0x000fce0000000f00 */
[----:B------:R-:W-:Y:S05]  /*13060*/  WARPSYNC.COLLECTIVE R29, `(.L_x_659) ;  /* 0x000000001d087348 */ /* 0x000fea0003c00000 */
[----:B------:R-:W-:Y:S01]  /*13070*/  NOP ;  /* 0x0000000000007918 */ /* 0x000fe20000000000 */
[----:B------:R-:W-:Y:S05]  /*13080*/  ENDCOLLECTIVE ;  /* 0x000000000000791b */ /* 0x000fea0003800000 */
.L_x_659:
[----:B------:R-:W-:Y:S05]  /*13090*/  BSYNC B1 ;  /* 0x0000000000017941 */ /* 0x000fea0003800000 */
.L_x_658:
[----:B------:R-:W-:Y:S05]  /*130a0*/  BRA `(.L_x_660) ;  /* 0xffffffa400247947 */ /* 0x000fea000383ffff */
.L_x_554:
[----:B------:R-:W-:Y:S01]  /*130b0*/  IMAD.U32 R28, RZ, RZ, UR7 ;  /* 0x00000007ff1c7e24 */ /* 0x000fe2000f8e00ff */
[----:B------:R-:W-:Y:S03]  /*130c0*/  BSSY B1, `(.L_x_661) ;  /* 0x0000005000017945 */ /* 0x000fe60003800000 */
[----:B------:R-:W-:-:S07]  /*130d0*/  IMAD.MOV.U32 R29, RZ, RZ, R28 ;  /* 0x000000ffff1d7224 */ /* 0x000fce00078e001c */
[----:B0-----:R-:W-:Y:S05]  /*130e0*/  WARPSYNC.COLLECTIVE R29, `(.L_x_662) ;  /* 0x000000001d087348 */ /* 0x001fea0003c00000 */
[----:B------:R-:W-:Y:S01]  /*130f0*/  NOP ;  /* 0x0000000000007918 */ /* 0x000fe20000000000 */
[----:B0-----:R-:W-:Y:S05]  /*13100*/  ENDCOLLECTIVE ;  /* 0x000000000000791b */ /* 0x001fea0003800000 */
.L_x_662:
[----:B------:R-:W-:Y:S05]  /*13110*/  BSYNC B1 ;  /* 0x0000000000017941 */ /* 0x000fea0003800000 */
.L_x_661:
[----:B------:R-:W-:Y:S05]  /*13120*/  BRA `(.L_x_663) ;  /* 0xffffffb000587947 */ /* 0x000fea000383ffff */
.L_x_581:
[----:B------:R-:W-:Y:S01]  /*13130*/  IMAD.U32 R28, RZ, RZ, UR7 ;  /* 0x00000007ff1c7e24 */ /* 0x000fe2000f8e00ff */
[----:B------:R-:W-:Y:S03]  /*13140*/  BSSY B1, `(.L_x_664) ;  /* 0x0000005000017945 */ /* 0x000fe60003800000 */
[----:B------:R-:W-:-:S07]  /*13150*/  IMAD.MOV.U32 R29, RZ, RZ, R28 ;  /* 0x000000ffff1d7224 */ /* 0x000fce00078e001c */
[----:B012---:R-:W-:Y:S05]  /*13160*/  WARPSYNC.COLLECTIVE R29, `(.L_x_665) ;  /* 0x000000001d087348 */ /* 0x007fea0003c00000 */
[----:B------:R-:W-:Y:S01]  /*13170*/  NOP ;  /* 0x0000000000007918 */ /* 0x000fe20000000000 */
[----:B012---:R-:W-:Y:S05]  /*13180*/  ENDCOLLECTIVE ;  /* 0x000000000000791b */ /* 0x007fea0003800000 */
.L_x_665:
[----:B------:R-:W-:Y:S05]  /*13190*/  BSYNC B1 ;  /* 0x0000000000017941 */ /* 0x000fea0003800000 */
.L_x_664:
[----:B------:R-:W-:Y:S05]  /*131a0*/  BRA `(.L_x_666) ;  /* 0xffffffc400087947 */ /* 0x000fea000383ffff */
.L_x_621:
[----:B------:R-:W-:Y:S01]  /*131b0*/  BSSY B1, `(.L_x_667) ;  /* 0x0000005000017945 */ /* 0x000fe20003800000 */
[----:B------:R-:W-:-:S07]  /*131c0*/  MOV R29, UR7 ;  /* 0x00000007001d7c02 */ /* 0x000fce0008000f00 */
[----:B012---:R-:W-:Y:S05]  /*131d0*/  WARPSYNC.COLLECTIVE R29, `(.L_x_668) ;  /* 0x000000001d087348 */ /* 0x007fea0003c00000 */
[----:B------:R-:W-:Y:S01]  /*131e0*/  NOP ;  /* 0x0000000000007918 */ /* 0x000fe20000000000 */
[----:B012---:R-:W-:Y:S05]  /*131f0*/  ENDCOLLECTIVE ;  /* 0x000000000000791b */ /* 0x007fea0003800000 */
.L_x_668:
[----:B------:R-:W-:Y:S05]  /*13200*/  BSYNC B1 ;  /* 0x0000000000017941 */ /* 0x000fea0003800000 */
.L_x_667:
[----:B------:R-:W-:Y:S05]  /*13210*/  BRA `(.L_x_669) ;  /* 0xffffffe000587947 */ /* 0x000fea000383ffff */
.L_x_634:
[----:B------:R-:W-:Y:S01]  /*13220*/  BSSY B1, `(.L_x_670) ;  /* 0x0000005000017945 */ /* 0x000fe20003800000 */
[----:B------:R-:W-:-:S07]  /*13230*/  IMAD.U32 R29, RZ, RZ, UR7 ;  /* 0x00000007ff1d7e24 */ /* 0x000fce000f8e00ff */
[----:B012---:R-:W-:Y:S05]  /*13240*/  WARPSYNC.COLLECTIVE R29, `(.L_x_671) ;  /* 0x000000001d087348 */ /* 0x007fea0003c00000 */
[----:B------:R-:W-:Y:S01]  /*13250*/  NOP ;  /* 0x0000000000007918 */ /* 0x000fe20000000000 */
[----:B012---:R-:W-:Y:S05]  /*13260*/  ENDCOLLECTIVE ;  /* 0x000000000000791b */ /* 0x007fea0003800000 */
.L_x_671:
[----:B------:R-:W-:Y:S05]  /*13270*/  BSYNC B1 ;  /* 0x0000000000017941 */ /* 0x000fea0003800000 */
.L_x_670:
[----:B------:R-:W-:Y:S05]  /*13280*/  BRA `(.L_x_672) ;  /* 0xffffffe8009c7947 */ /* 0x000fea000383ffff */
.L_x_636:
[----:B------:R-:W-:Y:S01]  /*13290*/  BSSY B1, `(.L_x_673) ;  /* 0x0000005000017945 */ /* 0x000fe20003800000 */
[----:B------:R-:W-:-:S07]  /*132a0*/  IMAD.MOV.U32 R29, RZ, RZ, -0x1 ;  /* 0xffffffffff1d7424 */ /* 0x000fce00078e00ff */
[----:B012---:R-:W-:Y:S05]  /*132b0*/  WARPSYNC.COLLECTIVE R29, `(.L_x_674) ;  /* 0x000000001d087348 */ /* 0x007fea0003c00000 */
[----:B------:R-:W-:Y:S01]  /*132c0*/  VOTE.ANY R28, PT, P1 ;  /* 0x00000000001c7806 */ /* 0x000fe200008e0100 */
[----:B012---:R-:W-:Y:S06]  /*132d0*/  ENDCOLLECTIVE ;  /* 0x000000000000791b */ /* 0x007fec0003800000 */
.L_x_674:
[----:B------:R-:W-:Y:S05]  /*132e0*/  BSYNC B1 ;  /* 0x0000000000017941 */ /* 0x000fea0003800000 */
.L_x_673:
[----:B------:R-:W-:Y:S05]  /*132f0*/  BRA `(.L_x_637) ;  /* 0xfffffff400487947 */ /* 0x000fea000383ffff */
.L_x_638:
[----:B------:R-:W-:Y:S01]  /*13300*/  BSSY B1, `(.L_x_675) ;  /* 0x0000004000017945 */ /* 0x000fe20003800000 */
[----:B012---:R-:W-:Y:S05]  /*13310*/  WARPSYNC.COLLECTIVE R29, `(.L_x_676) ;  /* 0x000000001d087348 */ /* 0x007fea0003c00000 */
[----:B------:R-:W-:Y:S01]  /*13320*/  VOTE.ANY R28, PT, P1 ;  /* 0x00000000001c7806 */ /* 0x000fe200008e0100 */
[----:B012---:R-:W-:Y:S06]  /*13330*/  ENDCOLLECTIVE ;  /* 0x000000000000791b */ /* 0x007fec0003800000 */
.L_x_676:
[----:B------:R-:W-:Y:S05]  /*13340*/  BSYNC B1 ;  /* 0x0000000000017941 */ /* 0x000fea0003800000 */
.L_x_675:
[----:B------:R-:W-:Y:S05]  /*13350*/  BRA `(.L_x_677) ;  /* 0xffffffe8009c7947 */ /* 0x000fea000383ffff */
.L_x_642:
[----:B------:R-:W-:Y:S01]  /*13360*/  IMAD.U32 R28, RZ, RZ, UR7 ;  /* 0x00000007ff1c7e24 */ /* 0x000fe2000f8e00ff */
[----:B------:R-:W-:Y:S01]  /*13370*/  BSSY B1, `(.L_x_678) ;  /* 0x0000006000017945 */ /* 0x000fe20003800000 */
[----:B------:R-:W-:Y:S02]  /*13380*/  PLOP3.LUT P1, PT, P1, PT, PT, 0x8, 0x80 ;  /* 0x000000000080781c */ /* 0x000fe40000f2e170 */
[----:B------:R-:W-:-:S11]  /*13390*/  IMAD.MOV.U32 R29, RZ, RZ, R28 ;  /* 0x000000ffff1d7224 */ /* 0x000fd600078e001c */
[----:B012---:R-:W-:Y:S05]  /*133a0*/  WARPSYNC.COLLECTIVE R29, `(.L_x_679) ;  /* 0x000000001d087348 */ /* 0x007fea0003c00000 */
[----:B------:R-:W-:Y:S01]  /*133b0*/  VOTE.ANY R28, PT, P1 ;  /* 0x00000000001c7806 */ /* 0x000fe200008e0100 */
[----:B012---:R-:W-:Y:S06]  /*133c0*/  ENDCOLLECTIVE ;  /* 0x000000000000791b */ /* 0x007fec0003800000 */
.L_x_679:
[----:B------:R-:W-:Y:S05]  /*133d0*/  BSYNC B1 ;  /* 0x0000000000017941 */ /* 0x000fea0003800000 */
.L_x_678:
[----:B------:R-:W-:Y:S05]  /*133e0*/  BRA `(.L_x_680) ;  /* 0xfffffff4005c7947 */ /* 0x000fea000383ffff */
.L_x_644:
[----:B------:R-:W-:Y:S01]  /*133f0*/  BSSY B0, `(.L_x_681) ;  /* 0x0000005000007945 */ /* 0x000fe20003800000 */
[----:B------:R-:W-:-:S07]  /*13400*/  MOV R29, R41 ;  /* 0x00000029001d7202 */ /* 0x000fce0000000f00 */
[----:B012---:R-:W-:Y:S05]  /*13410*/  WARPSYNC.COLLECTIVE R29, `(.L_x_682) ;  /* 0x000000001d087348 */ /* 0x007fea0003c00000 */
[----:B------:R-:W-:Y:S01]  /*13420*/  NOP ;  /* 0x0000000000007918 */ /* 0x000fe20000000000 */
[----:B012---:R-:W-:Y:S05]  /*13430*/  ENDCOLLECTIVE ;  /* 0x000000000000791b */ /* 0x007fea0003800000 */
.L_x_682:
[----:B------:R-:W-:Y:S05]  /*13440*/  BSYNC B0 ;  /* 0x0000000000007941 */ /* 0x000fea0003800000 */
.L_x_681:
[----:B------:R-:W-:Y:S05]  /*13450*/  BRA `(.L_x_683) ;  /* 0xfffffff400707947 */ /* 0x000fea000383ffff */
.L_x_651:
[----:B------:R-:W-:Y:S01]  /*13460*/  BSSY B0, `(.L_x_684) ;  /* 0x0000005000007945 */ /* 0x000fe20003800000 */
[----:B------:R-:W-:-:S07]  /*13470*/  IMAD.MOV.U32 R29, RZ, RZ, R41 ;  /* 0x000000ffff1d7224 */ /* 0x000fce00078e0029 */
[----:B0123--:R-:W-:Y:S05]  /*13480*/  WARPSYNC.COLLECTIVE R29, `(.L_x_685) ;  /* 0x000000001d087348 */ /* 0x00ffea0003c00000 */
[----:B------:R-:W-:Y:S01]  /*13490*/  NOP ;  /* 0x0000000000007918 */ /* 0x000fe20000000000 */
[----:B0123--:R-:W-:Y:S05]  /*134a0*/  ENDCOLLECTIVE ;  /* 0x000000000000791b */ /* 0x00ffea0003800000 */
.L_x_685:
[----:B------:R-:W-:Y:S05]  /*134b0*/  BSYNC B0 ;  /* 0x0000000000007941 */ /* 0x000fea0003800000 */
.L_x_684:
[----:B------:R-:W-:Y:S05]  /*134c0*/  BRA `(.L_x_686) ;  /* 0xfffffff8003c7947 */ /* 0x000fea000383ffff */
.L_x_656:
[----:B------:R-:W-:Y:S01]  /*134d0*/  BSSY B1, `(.L_x_687) ;  /* 0x0000005000017945 */ /* 0x000fe20003800000 */
[----:B------:R-:W-:-:S07]  /*134e0*/  IMAD.MOV.U32 R29, RZ, RZ, R41 ;  /* 0x000000ffff1d7224 */ /* 0x000fce00078e0029 */
[----:B01-3--:R-:W-:Y:S05]  /*134f0*/  WARPSYNC.COLLECTIVE R29, `(.L_x_688) ;  /* 0x000000001d087348 */ /* 0x00bfea0003c00000 */
[----:B------:R-:W-:Y:S01]  /*13500*/  NOP ;  /* 0x0000000000007918 */ /* 0x000fe20000000000 */
[----:B01-3--:R-:W-:Y:S05]  /*13510*/  ENDCOLLECTIVE ;  /* 0x000000000000791b */ /* 0x00bfea0003800000 */
.L_x_688:
[----:B------:R-:W-:Y:S05]  /*13520*/  BSYNC B1 ;  /* 0x0000000000017941 */ /* 0x000fea0003800000 */
.L_x_687:
[----:B------:R-:W-:Y:S05]  /*13530*/  BRA `(.L_x_653) ;  /* 0xfffffff800787947 */ /* 0x000fea000383ffff */
        .weak           $__internal_3_$__cuda_sm20_rcp_rn_f32_slowpath
        .type           $__internal_3_$__cuda_sm20_rcp_rn_f32_slowpath,@function
        .size           $__internal_3_$__cuda_sm20_rcp_rn_f32_slowpath,($__internal_4_$__cuda_sm20_sqrt_rn_f32_slowpath - $__internal_3_$__cuda_sm20_rcp_rn_f32_slowpath)
$__internal_3_$__cuda_sm20_rcp_rn_f32_slowpath:
[----:B------:R-:W-:Y:S01]  /*13540*/  IMAD.SHL.U32 R2, R3, 0x2, RZ ;  /* 0x0000000203027824 */ /* 0x000fe200078e00ff */
[----:B------:R-:W-:Y:S04]  /*13550*/  BSSY.RECONVERGENT B4, `(.L_x_689) ;  /* 0x0000030000047945 */ /* 0x000fe80003800200 */
[----:B------:R-:W-:-:S04]  /*13560*/  SHF.R.U32.HI R14, RZ, 0x18, R2 ;  /* 0x00000018ff0e7819 */ /* 0x000fc80000011602 */
[----:B------:R-:W-:-:S13]  /*13570*/  ISETP.NE.U32.AND P0, PT, R14, RZ, PT ;  /* 0x000000ff0e00720c */ /* 0x000fda0003f05070 */
[----:B------:R-:W-:Y:S05]  /*13580*/  @P0 BRA `(.L_x_690) ;  /* 0x0000000000280947 */ /* 0x000fea0003800000 */
[----:B------:R-:W-:-:S05]  /*13590*/  IMAD.SHL.U32 R2, R3, 0x2, RZ ;  /* 0x0000000203027824 */ /* 0x000fca00078e00ff */
[----:B------:R-:W-:-:S13]  /*135a0*/  ISETP.NE.AND P0, PT, R2, RZ, PT ;  /* 0x000000ff0200720c */ /* 0x000fda0003f05270 */
[----:B------:R-:W-:Y:S01]  /*135b0*/  @P0 FFMA R10, R3, 1.84467440737095516160e+19, RZ ;  /* 0x5f800000030a0823 */ /* 0x000fe200000000ff */
[----:B------:R-:W-:Y:S08]  /*135c0*/  @!P0 MUFU.RCP R9, R3 ;  /* 0x0000000300098308 */ /* 0x000ff00000001000 */
[----:B------:R-:W0:Y:S02]  /*135d0*/  @P0 MUFU.RCP R11, R10 ;  /* 0x0000000a000b0308 */ /* 0x000e240000001000 */
[----:B0-----:R-:W-:-:S04]  /*135e0*/  @P0 FFMA R2, R10, R11, -1 ;  /* 0xbf8000000a020423 */ /* 0x001fc8000000000b */
[----:B------:R-:W-:-:S04]  /*135f0*/  @P0 FADD.FTZ R2, -R2, -RZ ;  /* 0x800000ff02020221 */ /* 0x000fc80000010100 */
[----:B------:R-:W-:-:S04]  /*13600*/  @P0 FFMA R2, R11, R2, R11 ;  /* 0x000000020b020223 */ /* 0x000fc8000000000b */
[----:B------:R-:W-:Y:S01]  /*13610*/  @P0 FFMA R9, R2, 1.84467440737095516160e+19, RZ ;  /* 0x5f80000002090823 */ /* 0x000fe200000000ff */
[----:B------:R-:W-:Y:S06]  /*13620*/  BRA `(.L_x_691) ;  /* 0x0000000000887947 */ /* 0x000fec0003800000 */
.L_x_690:
[----:B------:R-:W-:-:S04]  /*13630*/  IADD3 R45, PT, PT, R14, -0xfd, RZ ;  /* 0xffffff030e2d7810 */ /* 0x000fc80007ffe0ff */
        /* <DEDUP_REMOVED lines=28> */
[----:B------:R-:W-:-:S05]  /*13800*/  @!P0 IADD3 R2, PT, PT, R2, 0x1, RZ ;  /* 0x0000000102028810 */ /* 0x000fca0007ffe0ff */
[----:B------:R-:W-:-:S05]  /*13810*/  @!P1 IMAD.SHL.U32 R2, R2, 0x2, RZ ;  /* 0x0000000202029824 */ /* 0x000fca00078e00ff */
[----:B------:R-:W-:Y:S01]  /*13820*/  LOP3.LUT R9, R2, 0x80000000, R3, 0xf8, !PT ;  /* 0x8000000002097812 */ /* 0x000fe200078ef803 */
[----:B------:R-:W-:Y:S06]  /*13830*/  BRA `(.L_x_691) ;  /* 0x0000000000047947 */ /* 0x000fec0003800000 */
.L_x_692:
[----:B------:R0:W1:Y:S02]  /*13840*/  MUFU.RCP R9, R3 ;  /* 0x0000000300097308 */ /* 0x0000640000001000 */
.L_x_691:
[----:B------:R-:W-:Y:S05]  /*13850*/  BSYNC.RECONVERGENT B4 ;  /* 0x0000000000047941 */ /* 0x000fea0003800200 */
.L_x_689:
[----:B------:R-:W-:Y:S02]  /*13860*/  IMAD.MOV.U32 R2, RZ, RZ, R13 ;  /* 0x000000ffff027224 */ /* 0x000fe400078e000d */
[----:B0-----:R-:W-:-:S04]  /*13870*/  IMAD.MOV.U32 R3, RZ, RZ, 0x0 ;  /* 0x00000000ff037424 */ /* 0x001fc800078e00ff */
[----:B-1----:R-:W-:Y:S05]  /*13880*/  RET.REL.NODEC R2 `(_Z24phase2_relaxation_kernelPtPiPKfS2_S2_i) ;  /* 0xfffffec402dc7950 */ /* 0x002fea0003c3ffff */
        .weak           $__internal_4_$__cuda_sm20_sqrt_rn_f32_slowpath
        .type           $__internal_4_$__cuda_sm20_sqrt_rn_f32_slowpath,@function
        .size           $__internal_4_$__cuda_sm20_sqrt_rn_f32_slowpath,($__internal_5_$__cuda_sm3x_div_rn_noftz_f32_slowpath - $__internal_4_$__cuda_sm20_sqrt_rn_f32_slowpath)
$__internal_4_$__cuda_sm20_sqrt_rn_f32_slowpath:
[----:B------:R-:W-:-:S13]  /*13890*/  LOP3.LUT P0, RZ, R5, 0x7fffffff, RZ, 0xc0, !PT ;  /* 0x7fffffff05ff7812 */ /* 0x000fda000780c0ff */
[----:B------:R-:W-:Y:S01]  /*138a0*/  @!P0 IMAD.MOV.U32 R2, RZ, RZ, R5 ;  /* 0x000000ffff028224 */ /* 0x000fe200078e0005 */
[----:B------:R-:W-:Y:S06]  /*138b0*/  @!P0 BRA `(.L_x_693) ;  /* 0x0000000000488947 */ /* 0x000fec0003800000 */
[----:B------:R-:W-:Y:S02]  /*138c0*/  FSETP.GEU.FTZ.AND P0, PT, R5, RZ, PT ;  /* 0x000000ff0500720b */ /* 0x000fe40003f1e000 */
[----:B------:R-:W-:-:S11]  /*138d0*/  MOV R0, R5 ;  /* 0x0000000500007202 */ /* 0x000fd60000000f00 */
        /* <DEDUP_REMOVED lines=16> */
.L_x_693:
[----:B------:R-:W-:Y:S02]  /*139e0*/  HFMA2 R3, -RZ, RZ, 0, 0 ;  /* 0x00000000ff037431 */ /* 0x000fe400000001ff */
[----:B------:R-:W-:Y:S02]  /*139f0*/  IMAD.MOV.U32 R7, RZ, RZ, R2 ;  /* 0x000000ffff077224 */ /* 0x000fe400078e0002 */
[----:B------:R-:W-:-:S04]  /*13a00*/  IMAD.MOV.U32 R2, RZ, RZ, R8 ;  /* 0x000000ffff027224 */ /* 0x000fc800078e0008 */
[----:B------:R-:W-:Y:S05]  /*13a10*/  RET.REL.NODEC R2 `(_Z24phase2_relaxation_kernelPtPiPKfS2_S2_i) ;  /* 0xfffffec402787950 */ /* 0x000fea0003c3ffff */
        .weak           $__internal_5_$__cuda_sm3x_div_rn_noftz_f32_slowpath
        .type           $__internal_5_$__cuda_sm3x_div_rn_noftz_f32_slowpath,@function
        .size           $__internal_5_$__cuda_sm3x_div_rn_noftz_f32_slowpath,(.L_x_933 - $__internal_5_$__cuda_sm3x_div_rn_noftz_f32_slowpath)
$__internal_5_$__cuda_sm3x_div_rn_noftz_f32_slowpath:
        /* <DEDUP_REMOVED lines=29> */
[----:B------:R-:W-:Y:S01]  /*13bf0*/  @P0 IMAD.MOV.U32 R33, RZ, RZ, RZ ;  /* 0x000000ffff210224 */ /* 0x000fe200078e00ff */
[----:B------:R-:W-:Y:S01]  /*13c00*/  @!P0 MOV R33, 0xffffffc0 ;  /* 0xffffffc000218802 */ /* 0x000fe20000000f00 */
[----:B------:R-:W-:Y:S01]  /*13c10*/  @!P0 FFMA R3, R3, 1.84467440737095516160e+19, RZ ;  /* 0x5f80000003038823 */ /* 0x000fe200000000ff */
[----:B------:R-:W-:-:S03]  /*13c20*/  @!P1 FFMA R2, R2, 1.84467440737095516160e+19, RZ ;  /* 0x5f80000002029823 */ /* 0x000fc600000000ff */
[----:B------:R-:W-:-:S07]  /*13c30*/  @!P1 VIADD R33, R33, 0x40 ;  /* 0x0000004021219836 */ /* 0x000fce0000000000 */
.L_x_695:
[----:B------:R-:W-:Y:S01]  /*13c40*/  LEA R45, R34, 0xc0800000, 0x17 ;  /* 0xc0800000222d7811 */ /* 0x000fe200078eb8ff */
[----:B------:R-:W-:Y:S01]  /*13c50*/  VIADD R47, R47, 0xffffff81 ;  /* 0xffffff812f2f7836 */ /* 0x000fe20000000000 */
[----:B------:R-:W-:Y:S03]  /*13c60*/  BSSY.RECONVERGENT B1, `(.L_x_700) ;  /* 0x0000035000017945 */ /* 0x000fe60003800200 */
[----:B------:R-:W-:Y:S02]  /*13c70*/  IMAD.IADD R64, R2, 0x1, -R45 ;  /* 0x0000000102407824 */ /* 0x000fe400078e0a2d */
[----:B------:R-:W-:Y:S02]  /*13c80*/  IMAD R2, R47, -0x800000, R3 ;  /* 0xff8000002f027824 */ /* 0x000fe400078e0203 */
[----:B------:R-:W0:Y:S01]  /*13c90*/  MUFU.RCP R36, R64 ;  /* 0x0000004000247308 */ /* 0x000e220000001000 */
[----:B------:R-:W-:-:S04]  /*13ca0*/  FADD.FTZ R45, -R64, -RZ ;  /* 0x800000ff402d7221 */ /* 0x000fc80000010100 */
[----:B0-----:R-:W-:-:S04]  /*13cb0*/  FFMA R63, R36, R45, 1 ;  /* 0x3f800000243f7423 */ /* 0x001fc8000000002d */
[----:B------:R-:W-:-:S04]  /*13cc0*/  FFMA R3, R36, R63, R36 ;  /* 0x0000003f24037223 */ /* 0x000fc80000000024 */
[----:B------:R-:W-:-:S04]  /*13cd0*/  FFMA R36, R2, R3, RZ ;  /* 0x0000000302247223 */ /* 0x000fc800000000ff */
[----:B------:R-:W-:-:S04]  /*13ce0*/  FFMA R62, R45, R36, R2 ;  /* 0x000000242d3e7223 */ /* 0x000fc80000000002 */
[----:B------:R-:W-:Y:S01]  /*13cf0*/  FFMA R36, R3, R62, R36 ;  /* 0x0000003e03247223 */ /* 0x000fe20000000024 */
[----:B------:R-:W-:-:S03]  /*13d00*/  IADD3 R62, PT, PT, R47, 0x7f, -R34 ;  /* 0x0000007f2f3e7810 */ /* 0x000fc60007ffe822 */
[----:B------:R-:W-:Y:S02]  /*13d10*/  FFMA R45, R45, R36, R2 ;  /* 0x000000242d2d7223 */ /* 0x000fe40000000002 */
[----:B------:R-:W-:Y:S02]  /*13d20*/  IMAD.IADD R47, R62, 0x1, R33 ;  /* 0x000000013e2f7824 */ /* 0x000fe400078e0221 */
[----:B------:R-:W-:-:S05]  /*13d30*/  FFMA R2, R3, R45, R36 ;  /* 0x0000002d03027223 */ /* 0x000fca0000000024 */
[----:B------:R-:W-:-:S04]  /*13d40*/  SHF.R.U32.HI R34, RZ, 0x17, R2 ;  /* 0x00000017ff227819 */ /* 0x000fc80000011602 */
[----:B------:R-:W-:-:S04]  /*13d50*/  LOP3.LUT R34, R34, 0xff, RZ, 0xc0, !PT ;  /* 0x000000ff22227812 */ /* 0x000fc800078ec0ff */
[----:B------:R-:W-:-:S05]  /*13d60*/  IADD3 R33, PT, PT, R34, R47, RZ ;  /* 0x0000002f22217210 */ /* 0x000fca0007ffe0ff */
        /* <DEDUP_REMOVED lines=11> */
[CCC-:B------:R-:W-:Y:S01]  /*13e20*/  FFMA.RP R34, R3.reuse, R45.reuse, R36.reuse ;  /* 0x0000002d03227223 */ /* 0x1c0fe20000008024 */
[----:B------:R-:W-:Y:S01]  /*13e30*/  FFMA.RM R3, R3, R45, R36 ;  /* 0x0000002d03037223 */ /* 0x000fe20000004024 */
[C---:B------:R-:W-:Y:S01]  /*13e40*/  VIADD R36, R33.reuse, 0x20 ;  /* 0x0000002021247836 */ /* 0x040fe20000000000 */
[----:B------:R-:W-:Y:S02]  /*13e50*/  ISETP.NE.AND P2, PT, R33, RZ, PT ;  /* 0x000000ff2100720c */ /* 0x000fe40003f45270 */
[----:B------:R-:W-:Y:S02]  /*13e60*/  LOP3.LUT R47, R47, 0x7fffff, RZ, 0xc0, !PT ;  /* 0x007fffff2f2f7812 */ /* 0x000fe400078ec0ff */
[----:B------:R-:W-:Y:S01]  /*13e70*/  ISETP.NE.AND P1, PT, R33, RZ, PT ;  /* 0x000000ff2100720c */ /* 0x000fe20003f25270 */
[----:B------:R-:W-:Y:S01]  /*13e80*/  IMAD.MOV R33, RZ, RZ, -R33 ;  /* 0x000000ffff217224 */ /* 0x000fe200078e0a21 */
        /* <DEDUP_REMOVED lines=14> */
.L_x_702:
[----:B------:R-:W-:-:S04]  /*13f70*/  LOP3.LUT R2, R2, 0x80000000, RZ, 0xc0, !PT ;  /* 0x8000000002027812 */ /* 0x000fc800078ec0ff */
[----:B------:R-:W-:Y:S01]  /*13f80*/  LOP3.LUT R2, R2, 0x7f800000, RZ, 0xfc, !PT ;  /* 0x7f80000002027812 */ /* 0x000fe200078efcff */
[----:B------:R-:W-:Y:S06]  /*13f90*/  BRA `(.L_x_703) ;  /* 0x0000000000047947 */ /* 0x000fec0003800000 */
.L_x_701:
[----:B------:R-:W-:-:S07]  /*13fa0*/  LEA R2, R47, R2, 0x17 ;  /* 0x000000022f027211 */ /* 0x000fce00078eb8ff */
.L_x_703:
[----:B------:R-:W-:Y:S05]  /*13fb0*/  BSYNC.RECONVERGENT B1 ;  /* 0x0000000000017941 */ /* 0x000fea0003800200 */
.L_x_700:
[----:B------:R-:W-:Y:S05]  /*13fc0*/  BRA `(.L_x_704) ;  /* 0x0000000000207947 */ /* 0x000fea0003800000 */
.L_x_699:
[----:B------:R-:W-:-:S04]  /*13fd0*/  LOP3.LUT R2, R2, 0x80000000, R3, 0x48, !PT ;  /* 0x8000000002027812 */ /* 0x000fc800078e4803 */
[----:B------:R-:W-:Y:S01]  /*13fe0*/  LOP3.LUT R2, R2, 0x7f800000, RZ, 0xfc, !PT ;  /* 0x7f80000002027812 */ /* 0x000fe200078efcff */
[----:B------:R-:W-:Y:S06]  /*13ff0*/  BRA `(.L_x_704) ;  /* 0x0000000000147947 */ /* 0x000fec0003800000 */
.L_x_698:
[----:B------:R-:W-:Y:S01]  /*14000*/  LOP3.LUT R2, R2, 0x80000000, R3, 0x48, !PT ;  /* 0x8000000002027812 */ /* 0x000fe200078e4803 */
[----:B------:R-:W-:Y:S06]  /*14010*/  BRA `(.L_x_704) ;  /* 0x00000000000c7947 */ /* 0x000fec0003800000 */
.L_x_697:
[----:B------:R-:W0:Y:S01]  /*14020*/  MUFU.RSQ R2, -QNAN ;  /* 0xffc0000000027908 */ /* 0x000e220000001400 */
[----:B------:R-:W-:Y:S05]  /*14030*/  BRA `(.L_x_704) ;  /* 0x0000000000047947 */ /* 0x000fea0003800000 */
.L_x_696:
[----:B------:R-:W-:-:S07]  /*14040*/  FADD.FTZ R2, R3, R2 ;  /* 0x0000000203027221 */ /* 0x000fce0000010000 */
.L_x_704:
[----:B------:R-:W-:Y:S05]  /*14050*/  BSYNC.RECONVERGENT B0 ;  /* 0x0000000000007941 */ /* 0x000fea0003800200 */
.L_x_694:
[----:B0-----:R-:W-:Y:S02]  /*14060*/  IMAD.MOV.U32 R33, RZ, RZ, R2 ;  /* 0x000000ffff217224 */ /* 0x001fe400078e0002 */
[----:B------:R-:W-:Y:S02]  /*14070*/  IMAD.MOV.U32 R2, RZ, RZ, R32 ;  /* 0x000000ffff027224 */ /* 0x000fe400078e0020 */
[----:B------:R-:W-:-:S04]  /*14080*/  IMAD.MOV.U32 R3, RZ, RZ, 0x0 ;  /* 0x00000000ff037424 */ /* 0x000fc800078e00ff */
[----:B------:R-:W-:Y:S05]  /*14090*/  RET.REL.NODEC R2 `(_Z24phase2_relaxation_kernelPtPiPKfS2_S2_i) ;  /* 0xfffffebc02d87950 */ /* 0x000fea0003c3ffff */
.L_x_705:
        /* <DEDUP_REMOVED lines=14> */
.L_x_933:


//--------------------- .text._Z17trichotomy_kernelPKtPKfS2_Pfi --------------------------
	.section	.text._Z17trichotomy_kernelPKtPKfS2_Pfi,"ax",@progbits
	.align	128
        .global         _Z17trichotomy_kernelPKtPKfS2_Pfi
        .type           _Z17trichotomy_kernelPKtPKfS2_Pfi,@function
        .size           _Z17trichotomy_kernelPKtPKfS2_Pfi,(.L_x_935 - _Z17trichotomy_kernelPKtPKfS2_Pfi)
        .other          _Z17trichotomy_kernelPKtPKfS2_Pfi,@"STO_CUDA_ENTRY STV_DEFAULT"
_Z17trichotomy_kernelPKtPKfS2_Pfi:
.text._Z17trichotomy_kernelPKtPKfS2_Pfi:
[----:B------:R-:W-:Y:S01]  /*0000*/  LDC R1, c[0x0][0x37c] ;  /* 0x0000df00ff017b82 */ /* 0x000fe20000000800 */
[----:B------:R-:W0:Y:S01]  /*0010*/  S2R R6, SR_CTAID.X ;  /* 0x0000000000067919 */ /* 0x000e220000002500 */
[----:B------:R-:W0:Y:S02]  /*0020*/  LDCU UR4, c[0x0][0x3a0] ;  /* 0x00007400ff0477ac */ /* 0x000e240008000800 */
[----:B0-----:R-:W-:-:S13]  /*0030*/  ISETP.GE.AND P0, PT, R6, UR4, PT ;  /* 0x0000000406007c0c */ /* 0x001fda000bf06270 */
[----:B------:R-:W-:Y:S05]  /*0040*/  @P0 EXIT ;  /* 0x000000000000094d */ /* 0x000fea0003800000 */
[----:B------:R-:W0:Y:S01]  /*0050*/  S2R R5, SR_LTMASK ;  /* 0x0000000000057919 */ /* 0x000e220000003900 */
[----:B------:R-:W-:Y:S01]  /*0060*/  VOTE.ANY R4, PT, PT ;  /* 0x0000000000047806 */ /* 0x000fe200038e0100 */
[----:B------:R-:W1:Y:S01]  /*0070*/  LDCU.64 UR6, c[0x0][0x380] ;  /* 0x00007000ff0677ac */ /* 0x000e620008000a00 */
[----:B------:R-:W-:Y:S01]  /*0080*/  IMAD R13, R6, 0x51, RZ ;  /* 0x00000051060d7824 */ /* 0x000fe200078e02ff */
[----:B------:R-:W-:Y:S01]  /*0090*/  BSSY.RECONVERGENT B0, `(.L_x_706) ;  /* 0x000002a000007945 */ /* 0x000fe20003800200 */
[----:B------:R-:W-:Y:S01]  /*00a0*/  POPC R8, R4 ;  /* 0x0000000400087309 */ /* 0x000fe20000000000 */
[----:B------:R-:W-:Y:S01]  /*00b0*/  IMAD.MOV.U32 R9, RZ, RZ, RZ ;  /* 0x000000ffff097224 */ /* 0x000fe200078e00ff */
[----:B------:R-:W2:Y:S01]  /*00c0*/  LDCU.64 UR4, c[0x0][0x358] ;  /* 0x00006b00ff0477ac */ /* 0x000ea20008000a00 */
[----:B------:R-:W-:Y:S02]  /*00d0*/  IMAD.MOV.U32 R3, RZ, RZ, RZ ;  /* 0x000000ffff037224 */ /* 0x000fe400078e00ff */
[----:B------:R-:W-:Y:S01]  /*00e0*/  IMAD.MOV.U32 R7, RZ, RZ, RZ ;  /* 0x000000ffff077224 */ /* 0x000fe200078e00ff */
[----:B0-----:R-:W-:-:S06]  /*00f0*/  LOP3.LUT R10, R4, R5, RZ, 0xc0, !PT ;  /* 0x00000005040a7212 */ /* 0x001fcc00078ec0ff */
[----:B------:R-:W0:Y:S02]  /*0100*/  POPC R10, R10 ;  /* 0x0000000a000a7309 */ /* 0x000e240000000000 */
[----:B0-----:R-:W-:-:S05]  /*0110*/  IADD3 R13, P0, PT, R13, R10, RZ ;  /* 0x0000000a0d0d7210 */ /* 0x001fca0007f1e0ff */
[----:B------:R-:W-:Y:S01]  /*0120*/  IMAD.X R0, RZ, RZ, RZ, P0 ;  /* 0x000000ffff007224 */ /* 0x000fe200000e06ff */
[----:B-1----:R-:W-:-:S04]  /*0130*/  LEA R12, P0, R13, UR6, 0x1 ;  /* 0x000000060d0c7c11 */ /* 0x002fc8000f8008ff */
[----:B--2---:R-:W-:-:S09]  /*0140*/  LEA.HI.X R13, R13, UR7, R0, 0x1, P0 ;  /* 0x000000070d0d7c11 */ /* 0x004fd200080f0c00 */
.L_x_712:
[----:B------:R-:W2:Y:S01]  /*0150*/  LDG.E.U16.CONSTANT R0, desc[UR4][R12.64] ;  /* 0x000000040c007981 */ /* 0x000ea2000c1e9500 */
[----:B------:R-:W-:Y:S01]  /*0160*/  BSSY.RECONVERGENT B1, `(.L_x_707) ;  /* 0x0000019000017945 */ /* 0x000fe20003800200 */
[C---:B------:R-:W-:Y:S01]  /*0170*/  ISETP.GE.U32.AND P3, PT, R10.reuse, 0x31, PT ;  /* 0x000000310a00780c */ /* 0x040fe20003f66070 */
[----:B------:R-:W-:Y:S01]  /*0180*/  VIADD R10, R10, 0x20 ;  /* 0x000000200a0a7836 */ /* 0x000fe20000000000 */
[----:B--2---:R-:W0:Y:S02]  /*0190*/  POPC R11, R0 ;  /* 0x00000000000b7309 */ /* 0x004e240000000000 */
[----:B0-----:R-:W-:-:S04]  /*01a0*/  LOP3.LUT R2, R11, 0xffff, RZ, 0xc0, !PT ;  /* 0x0000ffff0b027812 */ /* 0x001fc800078ec0ff */
[----:B------:R-:W-:-:S13]  /*01b0*/  ISETP.GE.U32.AND P0, PT, R2, 0x2, PT ;  /* 0x000000020200780c */ /* 0x000fda0003f06070 */
[----:B------:R-:W-:Y:S05]  /*01c0*/  @!P0 BRA `(.L_x_708) ;  /* 0x0000000000488947 */ /* 0x000fea0003800000 */
[----:B------:R-:W0:Y:S01]  /*01d0*/  I2F.U16 R15, R11 ;  /* 0x0000000b000f7306 */ /* 0x000e220000101000 */
[----:B------:R-:W-:Y:S01]  /*01e0*/  BSSY.RECONVERGENT B2, `(.L_x_709) ;  /* 0x000000d000027945 */ /* 0x000fe20003800200 */
[----:B0-----:R-:W-:-:S05]  /*01f0*/  VIADD R0, R15, 0x1800000 ;  /* 0x018000000f007836 */ /* 0x001fca0000000000 */
[----:B------:R-:W-:-:S04]  /*0200*/  LOP3.LUT R0, R0, 0x7f800000, RZ, 0xc0, !PT ;  /* 0x7f80000000007812 */ /* 0x000fc800078ec0ff */
[----:B------:R-:W-:-:S13]  /*0210*/  ISETP.GT.U32.AND P0, PT, R0, 0x1ffffff, PT ;  /* 0x01ffffff0000780c */ /* 0x000fda0003f04070 */
[----:B------:R-:W-:Y:S05]  /*0220*/  @P0 BRA `(.L_x_710) ;  /* 0x0000000000100947 */ /* 0x000fea0003800000 */
[----:B------:R-:W-:-:S07]  /*0230*/  MOV R14, 0x250 ;  /* 0x00000250000e7802 */ /* 0x000fce0000000f00 */
[----:B------:R-:W-:Y:S05]  /*0240*/  CALL.REL.NOINC `($__internal_6_$__cuda_sm20_rcp_rn_f32_slowpath) ;  /* 0x0000000c00e07944 */ /* 0x000fea0003c00000 */
[----:B------:R-:W-:Y:S01]  /*0250*/  IMAD.MOV.U32 R0, RZ, RZ, R11 ;  /* 0x000000ffff007224 */ /* 0x000fe200078e000b */
[----:B------:R-:W-:Y:S06]  /*0260*/  BRA `(.L_x_711) ;  /* 0x0000000000107947 */ /* 0x000fec0003800000 */
.L_x_710:
[----:B------:R-:W0:Y:S02]  /*0270*/  MUFU.RCP R0, R15 ;  /* 0x0000000f00007308 */ /* 0x000e240000001000 */
[----:B0-----:R-:W-:-:S04]  /*0280*/  FFMA R2, R15, R0, -1 ;  /* 0xbf8000000f027423 */ /* 0x001fc80000000000 */
[----:B------:R-:W-:-:S04]  /*0290*/  FADD.FTZ R11, -R2, -RZ ;  /* 0x800000ff020b7221 */ /* 0x000fc80000010100 */
[----:B------:R-:W-:-:S07]  /*02a0*/  FFMA R0, R0, R11, R0 ;  /* 0x0000000b00007223 */ /* 0x000fce0000000000 */
.L_x_711:
[----:B------:R-:W-:Y:S05]  /*02b0*/  BSYNC.RECONVERGENT B2 ;  /* 0x0000000000027941 */ /* 0x000fea0003800200 */
.L_x_709:
[----:B------:R-:W-:Y:S01]  /*02c0*/  FADD R3, R3, R0 ;  /* 0x0000000003037221 */ /* 0x000fe20000000000 */
[----:B------:R-:W-:Y:S01]  /*02d0*/  FFMA R7, R0, R0, R7 ;  /* 0x0000000000077223 */ /* 0x000fe20000000007 */
[----:B------:R-:W-:-:S07]  /*02e0*/  VIADD R9, R9, 0x1 ;  /* 0x0000000109097836 */ /* 0x000fce0000000000 */
.L_x_708:
[----:B------:R-:W-:Y:S05]  /*02f0*/  BSYNC.RECONVERGENT B1 ;  /* 0x0000000000017941 */ /* 0x000fea0003800200 */
.L_x_707:
[----:B------:R-:W-:-:S05]  /*0300*/  IADD3 R12, P0, PT, R12, 0x40, RZ ;  /* 0x000000400c0c7810 */ /* 0x000fca0007f1e0ff */
[----:B------:R-:W-:Y:S01]  /*0310*/  IMAD.X R13, RZ, RZ, R13, P0 ;  /* 0x000000ffff0d7224 */ /* 0x000fe200000e060d */
[----:B------:R-:W-:Y:S07]  /*0320*/  @!P3 BRA `(.L_x_712) ;  /* 0xfffffffc0088b947 */ /* 0x000fee000383ffff */
[----:B------:R-:W-:Y:S05]  /*0330*/  BSYNC.RECONVERGENT B0 ;  /* 0x0000000000007941 */ /* 0x000fea0003800200 */
.L_x_706:
[----:B------:R-:W-:-:S13]  /*0340*/  ISETP.GE.U32.AND P0, PT, R8, 0x2, PT ;  /* 0x000000020800780c */ /* 0x000fda0003f06070 */
[----:B------:R-:W-:Y:S05]  /*0350*/  @!P0 BRA `(.L_x_713) ;  /* 0x0000000c00008947 */ /* 0x000fea0003800000 */
[----:B------:R-:W-:-:S13]  /*0360*/  ISETP.NE.AND P1, PT, R4, -0x1, PT ;  /* 0xffffffff0400780c */ /* 0x000fda0003f25270 */
.L_x_726:
[----:B------:R-:W-:Y:S01]  /*0370*/  SHF.R.U32.HI R0, RZ, 0x1, R8 ;  /* 0x00000001ff007819 */ /* 0x000fe20000011608 */
[----:B------:R-:W-:Y:S06]  /*0380*/  @P1 BRA `(.L_x_714) ;  /* 0x0000000000081947 */ /* 0x000fec0003800000 */
[----:B------:R0:W1:Y:S01]  /*0390*/  SHFL.DOWN PT, R2, R3, R0, 0x1f ;  /* 0x08001f0003027589 */ /* 0x00006200000e0000 */
[----:B------:R-:W-:Y:S05]  /*03a0*/  BRA `(.L_x_715) ;  /* 0x0000000000e87947 */ /* 0x000fea0003800000 */
.L_x_714:
        /* <DEDUP_REMOVED lines=14> */
.L_x_716:
[----:B------:R-:W-:Y:S02]  /*0490*/  IMAD.MOV.U32 R13, RZ, RZ, 0x1 ;  /* 0x00000001ff0d7424 */ /* 0x000fe400078e00ff */
[----:B------:R-:W-:-:S03]  /*04a0*/  IMAD.MOV.U32 R10, RZ, RZ, 0x1 ;  /* 0x00000001ff0a7424 */ /* 0x000fc600078e00ff */
[----:B------:R-:W-:-:S04]  /*04b0*/  SHF.L.U32 R14, R13, R12, RZ ;  /* 0x0000000c0d0e7219 */ /* 0x000fc800000006ff */
[----:B------:R-:W-:-:S07]  /*04c0*/  LOP3.LUT R11, R11, R14, RZ, 0xc0, !PT ;  /* 0x0000000e0b0b7212 */ /* 0x000fce00078ec0ff */
.L_x_717:
        /* <DEDUP_REMOVED lines=36> */
[----:B------:R-:W-:-:S04]  /*0710*/  SEL R11, R12, 0xffffffff, !P1 ;  /* 0xffffffff0c0b7807 */ /* 0x000fc80004800000 */
[----:B------:R-:W-:-:S04]  /*0720*/  ISETP.GT.U32.AND P0, PT, R11, 0x1f, PT ;  /* 0x0000001f0b00780c */ /* 0x000fc80003f04070 */
[----:B------:R-:W-:-:S06]  /*0730*/  SEL R2, R2, R11, P0 ;  /* 0x0000000b02027207 */ /* 0x000fcc0000000000 */
[----:B------:R2:W3:Y:S03]  /*0740*/  SHFL.IDX PT, R2, R3, R2, 0x1f ;  /* 0x00001f0203027589 */ /* 0x0004e600000e0000 */
.L_x_715:
[----:B------:R-:W-:Y:S01]  /*0750*/  ISETP.NE.AND P1, PT, R4, -0x1, PT ;  /* 0xffffffff0400780c */ /* 0x000fe20003f25270 */
[----:B0123--:R-:W-:-:S12]  /*0760*/  FADD R3, R2, R3 ;  /* 0x0000000302037221 */ /* 0x00ffd80000000000 */
[----:B------:R-:W-:Y:S05]  /*0770*/  @P1 BRA `(.L_x_718) ;  /* 0x0000000000081947 */ /* 0x000fea0003800000 */
[----:B------:R2:W3:Y:S01]  /*0780*/  SHFL.DOWN PT, R2, R7, R0, 0x1f ;  /* 0x08001f0007027589 */ /* 0x0004e200000e0000 */
[----:B------:R-:W-:Y:S05]  /*0790*/  BRA `(.L_x_719) ;  /* 0x0000000000e87947 */ /* 0x000fea0003800000 */
.L_x_718:
        /* <DEDUP_REMOVED lines=14> */
.L_x_720:
[----:B------:R-:W-:Y:S02]  /*0880*/  IMAD.MOV.U32 R13, RZ, RZ, 0x1 ;  /* 0x00000001ff0d7424 */ /* 0x000fe400078e00ff */
[----:B------:R-:W-:-:S03]  /*0890*/  IMAD.MOV.U32 R10, RZ, RZ, 0x1 ;  /* 0x00000001ff0a7424 */ /* 0x000fc600078e00ff */
[----:B------:R-:W-:-:S04]  /*08a0*/  SHF.L.U32 R14, R13, R12, RZ ;  /* 0x0000000c0d0e7219 */ /* 0x000fc800000006ff */
[----:B------:R-:W-:-:S07]  /*08b0*/  LOP3.LUT R11, R11, R14, RZ, 0xc0, !PT ;  /* 0x0000000e0b0b7212 */ /* 0x000fce00078ec0ff */
.L_x_721:
        /* <DEDUP_REMOVED lines=32> */
[----:B------:R-:W-:Y:S01]  /*0ac0*/  @P2 VIADD R12, R12, 0x2 ;  /* 0x000000020c0c2836 */ /* 0x000fe20000000000 */
[----:B------:R-:W-:-:S03]  /*0ad0*/  ISETP.LT.AND P2, PT, R11, R10, PT ;  /* 0x0000000a0b00720c */ /* 0x000fc60003f41270 */
[----:B------:R-:W-:-:S05]  /*0ae0*/  @P5 VIADD R12, R12, 0x1 ;  /* 0x000000010c0c5836 */ /* 0x000fca0000000000 */
[----:B------:R-:W-:-:S04]  /*0af0*/  @P0 IADD3 R12, PT, PT, -R12, 0x1f, RZ ;  /* 0x0000001f0c0c0810 */ /* 0x000fc80007ffe1ff */
[----:B------:R-:W-:-:S04]  /*0b00*/  SEL R11, R12, 0xffffffff, !P2 ;  /* 0xffffffff0c0b7807 */ /* 0x000fc80005000000 */
[----:B------:R-:W-:-:S04]  /*0b10*/  ISETP.GT.U32.AND P0, PT, R11, 0x1f, PT ;  /* 0x0000001f0b00780c */ /* 0x000fc80003f04070 */
[----:B------:R-:W-:-:S06]  /*0b20*/  SEL R2, R2, R11, P0 ;  /* 0x0000000b02027207 */ /* 0x000fcc0000000000 */
[----:B------:R0:W1:Y:S03]  /*0b30*/  SHFL.IDX PT, R2, R7, R2, 0x1f ;  /* 0x00001f0207027589 */ /* 0x00006600000e0000 */
.L_x_719:
[----:B0123--:R-:W-:Y:S01]  /*0b40*/  FADD R7, R2, R7 ;  /* 0x0000000702077221 */ /* 0x00ffe20000000000 */
[----:B------:R-:W-:Y:S06]  /*0b50*/  @P1 BRA `(.L_x_722) ;  /* 0x0000000000081947 */ /* 0x000fec0003800000 */
[----:B------:R0:W1:Y:S01]  /*0b60*/  SHFL.DOWN PT, R2, R9, R0, 0x1f ;  /* 0x08001f0009027589 */ /* 0x00006200000e0000 */
[----:B------:R-:W-:Y:S05]  /*0b70*/  BRA `(.L_x_723) ;  /* 0x0000000000e87947 */ /* 0x000fea0003800000 */
.L_x_722:
        /* <DEDUP_REMOVED lines=14> */
.L_x_724:
[----:B------:R-:W-:Y:S02]  /*0c60*/  IMAD.MOV.U32 R13, RZ, RZ, 0x1 ;  /* 0x00000001ff0d7424 */ /* 0x000fe400078e00ff */
[----:B------:R-:W-:-:S03]  /*0c70*/  IMAD.MOV.U32 R10, RZ, RZ, 0x1 ;  /* 0x00000001ff0a7424 */ /* 0x000fc600078e00ff */
[----:B------:R-:W-:-:S04]  /*0c80*/  SHF.L.U32 R14, R13, R12, RZ ;  /* 0x0000000c0d0e7219 */ /* 0x000fc800000006ff */
[----:B------:R-:W-:-:S07]  /*0c90*/  LOP3.LUT R11, R11, R14, RZ, 0xc0, !PT ;  /* 0x0000000e0b0b7212 */ /* 0x000fce00078ec0ff */
.L_x_725:
        /* <DEDUP_REMOVED lines=39> */
[----:B------:R2:W3:Y:S03]  /*0f10*/  SHFL.IDX PT, R2, R9, R2, 0x1f ;  /* 0x00001f0209027589 */ /* 0x0004e600000e0000 */
.L_x_723:
[----:B------:R-:W-:Y:S01]  /*0f20*/  ISETP.GT.U32.AND P0, PT, R8, 0x3, PT ;  /* 0x000000030800780c */ /* 0x000fe20003f04070 */
[----:B0123--:R-:W-:Y:S02]  /*0f30*/  IMAD.IADD R9, R2, 0x1, R9 ;  /* 0x0000000102097824 */ /* 0x00ffe400078e0209 */
[----:B------:R-:W-:-:S10]  /*0f40*/  IMAD.MOV.U32 R8, RZ, RZ, R0 ;  /* 0x000000ffff087224 */ /* 0x000fd400078e0000 */
[----:B------:R-:W-:Y:S05]  /*0f50*/  @P0 BRA `(.L_x_726) ;  /* 0xfffffff400040947 */ /* 0x000fea000383ffff */
.L_x_713:
[----:B------:R-:W0:Y:S08]  /*0f60*/  BREV R2, R4 ;  /* 0x0000000400027301 */ /* 0x000e300000000000 */
[----:B0-----:R-:W0:Y:S02]  /*0f70*/  FLO.U32.SH R2, R2 ;  /* 0x0000000200027300 */ /* 0x001e2400000e0400 */
[----:B0-----:R-:W0:Y:S04]  /*0f80*/  SHFL.IDX PT, R9, R9, R2, 0x1f ;  /* 0x00001f0209097589 */ /* 0x001e2800000e0000 */
[----:B------:R-:W1:Y:S01]  /*0f90*/  SHFL.IDX PT, R0, R3, R2, 0x1f ;  /* 0x00001f0203007589 */ /* 0x000e6200000e0000 */
[----:B0-----:R-:W-:-:S04]  /*0fa0*/  I2FP.F32.S32 R11, R9 ;  /* 0x00000009000b7245 */ /* 0x001fc80000201400 */
[----:B------:R-:W-:-:S04]  /*0fb0*/  FMNMX R11, R11, 1, !PT ;  /* 0x3f8000000b0b7809 */ /* 0x000fc80007800000 */
[----:B------:R-:W0:Y:S08]  /*0fc0*/  MUFU.RCP R8, R11 ;  /* 0x0000000b00087308 */ /* 0x000e300000001000 */
[----:B-1----:R-:W1:Y:S01]  /*0fd0*/  FCHK P0, R0, R11 ;  /* 0x0000000b00007302 */ /* 0x002e620000000000 */
        /* <DEDUP_REMOVED lines=8> */
[----:B------:R-:W-:Y:S05]  /*1060*/  CALL.REL.NOINC `($__internal_7_$__cuda_sm3x_div_rn_noftz_f32_slowpath) ;  /* 0x00000004002c7944 */ /* 0x000fea0003c00000 */
[----:B------:R-:W-:-:S07]  /*1070*/  IMAD.MOV.U32 R8, RZ, RZ, R0 ;  /* 0x000000ffff087224 */ /* 0x000fce00078e0000 */
.L_x_727:
[----:B------:R-:W0:Y:S01]  /*1080*/  SHFL.IDX PT, R2, R7, R2, 0x1f ;  /* 0x00001f0207027589 */ /* 0x000e2200000e0000 */
[----:B------:R-:W1:Y:S02]  /*1090*/  MUFU.RCP R0, R11 ;  /* 0x0000000b00007308 */ /* 0x000e640000001000 */
[----:B-1----:R-:W-:-:S04]  /*10a0*/  FFMA R3, -R11, R0, 1 ;  /* 0x3f8000000b037423 */ /* 0x002fc80000000100 */
[----:B------:R-:W-:Y:S02]  /*10b0*/  FFMA R0, R0, R3, R0 ;  /* 0x0000000300007223 */ /* 0x000fe40000000000 */
[----:B0-----:R-:W0:Y:S02]  /*10c0*/  FCHK P0, R2, R11 ;  /* 0x0000000b02007302 */ /* 0x001e240000000000 */
[----:B------:R-:W-:-:S04]  /*10d0*/  FFMA R3, R0, R2, RZ ;  /* 0x0000000200037223 */ /* 0x000fc800000000ff */
[----:B------:R-:W-:-:S04]  /*10e0*/  FFMA R10, -R11, R3, R2 ;  /* 0x000000030b0a7223 */ /* 0x000fc80000000102 */
[----:B------:R-:W-:Y:S01]  /*10f0*/  FFMA R9, R0, R10, R3 ;  /* 0x0000000a00097223 */ /* 0x000fe20000000003 */
[----:B0-----:R-:W-:Y:S06]  /*1100*/  @!P0 BRA `(.L_x_728) ;  /* 0x0000000000148947 */ /* 0x001fec0003800000 */
[----:B------:R-:W-:Y:S01]  /*1110*/  IMAD.MOV.U32 R0, RZ, RZ, R2 ;  /* 0x000000ffff007224 */ /* 0x000fe200078e0002 */
[----:B------:R-:W-:Y:S01]  /*1120*/  MOV R10, 0x1150 ;  /* 0x00001150000a7802 */ /* 0x000fe20000000f00 */
[----:B------:R-:W-:-:S07]  /*1130*/  IMAD.MOV.U32 R3, RZ, RZ, R11 ;  /* 0x000000ffff037224 */ /* 0x000fce00078e000b */
[----:B------:R-:W-:Y:S05]  /*1140*/  CALL.REL.NOINC `($__internal_7_$__cuda_sm3x_div_rn_noftz_f32_slowpath) ;  /* 0x0000000000f47944 */ /* 0x000fea0003c00000 */
[----:B------:R-:W-:-:S07]  /*1150*/  IMAD.MOV.U32 R9, RZ, RZ, R0 ;  /* 0x000000ffff097224 */ /* 0x000fce00078e0000 */
.L_x_728:
[----:B------:R-:W-:-:S13]  /*1160*/  LOP3.LUT P0, RZ, R5, R4, RZ, 0xc0, !PT ;  /* 0x0000000405ff7212 */ /* 0x000fda000780c0ff */
[----:B------:R-:W-:Y:S05]  /*1170*/  @P0 EXIT ;  /* 0x000000000000094d */ /* 0x000fea0003800000 */
[----:B------:R-:W0:Y:S01]  /*1180*/  LDC.64 R2, c[0x0][0x398] ;  /* 0x0000e600ff027b82 */ /* 0x000e220000000a00 */
[----:B------:R-:W-:Y:S01]  /*1190*/  FFMA R9, -R8, R8, R9 ;  /* 0x0000000808097223 */ /* 0x000fe20000000109 */
[----:B0-----:R-:W-:-:S05]  /*11a0*/  IMAD.WIDE.U32 R6, R6, 0x4, R2 ;  /* 0x0000000406067825 */ /* 0x001fca00078e0002 */
[----:B------:R-:W-:Y:S01]  /*11b0*/  STG.E desc[UR4][R6.64], R9 ;  /* 0x0000000906007986 */ /* 0x000fe2000c101904 */
[----:B------:R-:W-:Y:S05]  /*11c0*/  EXIT ;  /* 0x000000000000794d */ /* 0x000fea0003800000 */
        .weak           $__internal_6_$__cuda_sm20_rcp_rn_f32_slowpath
        .type           $__internal_6_$__cuda_sm20_rcp_rn_f32_slowpath,@function
        .size           $__internal_6_$__cuda_sm20_rcp_rn_f32_slowpath,($__internal_7_$__cuda_sm3x_div_rn_noftz_f32_slowpath - $__internal_6_$__cuda_sm20_rcp_rn_f32_slowpath)
$__internal_6_$__cuda_sm20_rcp_rn_f32_slowpath:
[----:B------:R-:W-:Y:S01]  /*11d0*/  IMAD.SHL.U32 R2, R15, 0x2, RZ ;  /* 0x000000020f027824 */ /* 0x000fe200078e00ff */
[----:B------:R-:W-:Y:S01]  /*11e0*/  BSSY.RECONVERGENT B3, `(.L_x_729) ;  /* 0x0000031000037945 */ /* 0x000fe20003800200 */
[----:B------:R-:W-:-:S03]  /*11f0*/  IMAD.MOV.U32 R0, RZ, RZ, R15 ;  /* 0x000000ffff007224 */ /* 0x000fc600078e000f */
        /* <DEDUP_REMOVED lines=13> */
.L_x_730:
[----:B------:R-:W-:-:S05]  /*12d0*/  VIADD R19, R2, 0xffffff03 ;  /* 0xffffff0302137836 */ /* 0x000fca0000000000 */
[----:B------:R-:W-:-:S13]  /*12e0*/  ISETP.GT.U32.AND P0, PT, R19, 0x1, PT ;  /* 0x000000011300780c */ /* 0x000fda0003f04070 */
[----:B------:R-:W-:Y:S05]  /*12f0*/  @P0 BRA `(.L_x_732) ;  /* 0x0000000000780947 */ /* 0x000fea0003800000 */
[----:B------:R-:W-:Y:S01]  /*1300*/  LOP3.LUT R11, R0, 0x7fffff, RZ, 0xc0, !PT ;  /* 0x007fffff000b7812 */ /* 0x000fe200078ec0ff */
[----:B------:R-:W-:Y:S02]  /*1310*/  IMAD.MOV.U32 R18, RZ, RZ, 0x3 ;  /* 0x00000003ff127424 */ /* 0x000fe400078e00ff */
[----:B------:R-:W-:Y:S01]  /*1320*/  VIADD R2, R2, 0xffffff04 ;  /* 0xffffff0402027836 */ /* 0x000fe20000000000 */
        /* <DEDUP_REMOVED lines=21> */
[----:B------:R-:W-:Y:S02]  /*1480*/  ISETP.GE.AND P0, PT, R11, RZ, PT ;  /* 0x000000ff0b00720c */ /* 0x000fe40003f06270 */
[----:B------:R-:W-:-:S11]  /*1490*/  SHF.R.U32.HI R11, RZ, R2, R15 ;  /* 0x00000002ff0b7219 */ /* 0x000fd6000001160f */
[----:B------:R-:W-:-:S04]  /*14a0*/  @!P0 VIADD R11, R11, 0x1 ;  /* 0x000000010b0b8836 */ /* 0x000fc80000000000 */
[----:B------:R-:W-:-:S05]  /*14b0*/  @!P1 IMAD.SHL.U32 R11, R11, 0x2, RZ ;  /* 0x000000020b0b9824 */ /* 0x000fca00078e00ff */
[----:B------:R-:W-:Y:S01]  /*14c0*/  LOP3.LUT R11, R11, 0x80000000, R0, 0xf8, !PT ;  /* 0x800000000b0b7812 */ /* 0x000fe200078ef800 */
[----:B------:R-:W-:Y:S06]  /*14d0*/  BRA `(.L_x_731) ;  /* 0x0000000000047947 */ /* 0x000fec0003800000 */
.L_x_732:
[----:B------:R0:W1:Y:S02]  /*14e0*/  MUFU.RCP R11, R0 ;  /* 0x00000000000b7308 */ /* 0x0000640000001000 */
.L_x_731:
[----:B------:R-:W-:Y:S05]  /*14f0*/  BSYNC.RECONVERGENT B3 ;  /* 0x0000000000037941 */ /* 0x000fea0003800200 */
.L_x_729:
[----:B------:R-:W-:-:S04]  /*1500*/  IMAD.MOV.U32 R15, RZ, RZ, 0x0 ;  /* 0x00000000ff0f7424 */ /* 0x000fc800078e00ff */
[----:B01----:R-:W-:Y:S05]  /*1510*/  RET.REL.NODEC R14 `(_Z17trichotomy_kernelPKtPKfS2_Pfi) ;  /* 0xffffffe80eb87950 */ /* 0x003fea0003c3ffff */
        .weak           $__internal_7_$__cuda_sm3x_div_rn_noftz_f32_slowpath
        .type           $__internal_7_$__cuda_sm3x_div_rn_noftz_f32_slowpath,@function
        .size           $__internal_7_$__cuda_sm3x_div_rn_noftz_f32_slowpath,(.L_x_935 - $__internal_7_$__cuda_sm3x_div_rn_noftz_f32_slowpath)
$__internal_7_$__cuda_sm3x_div_rn_noftz_f32_slowpath:
[----:B------:R-:W-:Y:S02]  /*1520*/  SHF.R.U32.HI R12, RZ, 0x17, R3 ;  /* 0x00000017ff0c7819 */ /* 0x000fe40000011603 */
        /* <DEDUP_REMOVED lines=32> */
.L_x_733:
[----:B------:R-:W-:-:S05]  /*1730*/  LEA R14, R12, 0xc0800000, 0x17 ;  /* 0xc08000000c0e7811 */ /* 0x000fca00078eb8ff */
[----:B------:R-:W-:Y:S02]  /*1740*/  IMAD.IADD R14, R3, 0x1, -R14 ;  /* 0x00000001030e7824 */ /* 0x000fe400078e0a0e */
[----:B------:R-:W-:Y:S02]  /*1750*/  VIADD R3, R16, 0xffffff81 ;  /* 0xffffff8110037836 */ /* 0x000fe40000000000 */
[----:B------:R-:W0:Y:S01]  /*1760*/  MUFU.RCP R13, R14 ;  /* 0x0000000e000d7308 */ /* 0x000e220000001000 */
[----:B------:R-:W-:Y:S01]  /*1770*/  FADD.FTZ R15, -R14, -RZ ;  /* 0x800000ff0e0f7221 */ /* 0x000fe20000010100 */
[C---:B------:R-:W-:Y:S01]  /*1780*/  IMAD R0, R3.reuse, -0x800000, R0 ;  /* 0xff80000003007824 */ /* 0x040fe200078e0200 */
[----:B------:R-:W-:-:S05]  /*1790*/  IADD3 R12, PT, PT, R3, 0x7f, -R12 ;  /* 0x0000007f030c7810 */ /* 0x000fca0007ffe80c */
[----:B------:R-:W-:Y:S02]  /*17a0*/  IMAD.IADD R12, R12, 0x1, R9 ;  /* 0x000000010c0c7824 */ /* 0x000fe400078e0209 */
[----:B0-----:R-:W-:-:S04]  /*17b0*/  FFMA R16, R13, R15, 1 ;  /* 0x3f8000000d107423 */ /* 0x001fc8000000000f */
        /* <DEDUP_REMOVED lines=21> */
[CCC-:B------:R-:W-:Y:S01]  /*1910*/  FFMA.RM R12, R18.reuse, R16.reuse, R13.reuse ;  /* 0x00000010120c7223 */ /* 0x1c0fe2000000400d */
[----:B------:R-:W-:Y:S02]  /*1920*/  ISETP.NE.AND P2, PT, R15, RZ, PT ;  /* 0x000000ff0f00720c */ /* 0x000fe40003f45270 */
        /* <DEDUP_REMOVED lines=18> */
.L_x_739:
[----:B------:R-:W-:-:S04]  /*1a50*/  LOP3.LUT R0, R0, 0x80000000, RZ, 0xc0, !PT ;  /* 0x8000000000007812 */ /* 0x000fc800078ec0ff */
[----:B------:R-:W-:Y:S01]  /*1a60*/  LOP3.LUT R0, R0, 0x7f800000, RZ, 0xfc, !PT ;  /* 0x7f80000000007812 */ /* 0x000fe200078efcff */
[----:B------:R-:W-:Y:S06]  /*1a70*/  BRA `(.L_x_740) ;  /* 0x0000000000287947 */ /* 0x000fec0003800000 */
.L_x_738:
[----:B------:R-:W-:Y:S01]  /*1a80*/  IMAD R0, R12, 0x800000, R0 ;  /* 0x008000000c007824 */ /* 0x000fe200078e0200 */
[----:B------:R-:W-:Y:S06]  /*1a90*/  BRA `(.L_x_740) ;  /* 0x0000000000207947 */ /* 0x000fec0003800000 */
.L_x_737:
[----:B------:R-:W-:-:S04]  /*1aa0*/  LOP3.LUT R0, R3, 0x80000000, R0, 0x48, !PT ;  /* 0x8000000003007812 */ /* 0x000fc800078e4800 */
[----:B------:R-:W-:Y:S01]  /*1ab0*/  LOP3.LUT R0, R0, 0x7f800000, RZ, 0xfc, !PT ;  /* 0x7f80000000007812 */ /* 0x000fe200078efcff */
[----:B------:R-:W-:Y:S06]  /*1ac0*/  BRA `(.L_x_740) ;  /* 0x0000000000147947 */ /* 0x000fec0003800000 */
.L_x_736:
[----:B------:R-:W-:Y:S01]  /*1ad0*/  LOP3.LUT R0, R3, 0x80000000, R0, 0x48, !PT ;  /* 0x8000000003007812 */ /* 0x000fe200078e4800 */
[----:B------:R-:W-:Y:S06]  /*1ae0*/  BRA `(.L_x_740) ;  /* 0x00000000000c7947 */ /* 0x000fec0003800000 */
.L_x_735:
[----:B------:R-:W0:Y:S01]  /*1af0*/  MUFU.RSQ R0, -QNAN ;  /* 0xffc0000000007908 */ /* 0x000e220000001400 */
[----:B------:R-:W-:Y:S05]  /*1b00*/  BRA `(.L_x_740) ;  /* 0x0000000000047947 */ /* 0x000fea0003800000 */
.L_x_734:
[----:B------:R-:W-:-:S07]  /*1b10*/  FADD.FTZ R0, R0, R3 ;  /* 0x0000000300007221 */ /* 0x000fce0000010000 */
.L_x_740:
[----:B------:R-:W-:Y:S02]  /*1b20*/  IMAD.MOV.U32 R12, RZ, RZ, R10 ;  /* 0x000000ffff0c7224 */ /* 0x000fe400078e000a */
[----:B------:R-:W-:-:S04]  /*1b30*/  IMAD.MOV.U32 R13, RZ, RZ, 0x0 ;  /* 0x00000000ff0d7424 */ /* 0x000fc800078e00ff */
[----:B0-----:R-:W-:Y:S05]  /*1b40*/  RET.REL.NODEC R12 `(_Z17trichotomy_kernelPKtPKfS2_Pfi) ;  /* 0xffffffe40c2c7950 */ /* 0x001fea0003c3ffff */
.L_x_741:
        /* <DEDUP_REMOVED lines=11> */
.L_x_935:


//--------------------- .text._Z25phase1_propagation_kernelPKiPtPiPfS3_i --------------------------
	.section	.text._Z25phase1_propagation_kernelPKiPtPiPfS3_i,"ax",@progbits
	.align	128
        .global         _Z25phase1_propagation_kernelPKiPtPiPfS3_i
        .type           _Z25phase1_propagation_kernelPKiPtPiPfS3_i,@function
        .size           _Z25phase1_propagation_kernelPKiPtPiPfS3_i,(.L_x_936 - _Z25phase1_propagation_kernelPKiPtPiPfS3_i)
        .other          _Z25phase1_propagation_kernelPKiPtPiPfS3_i,@"STO_CUDA_ENTRY STV_DEFAULT"
_Z25phase1_propagation_kernelPKiPtPiPfS3_i:
.text._Z25phase1_propagation_kernelPKiPtPiPfS3_i:
[----:B------:R-:W-:Y:S01]  /*0000*/  LDC R1, c[0x0][0x37c] ;  /* 0x0000df00ff017b82 */ /* 0x000fe20000000800 */
[----:B------:R-:W0:Y:S01]  /*0010*/  S2R R12, SR_CTAID.X ;  /* 0x00000000000c7919 */ /* 0x000e220000002500 */
[----:B------:R-:W0:Y:S02]  /*0020*/  LDCU UR4, c[0x0][0x3a8] ;  /* 0x00007500ff0477ac */ /* 0x000e240008000800 */
[----:B0-----:R-:W-:-:S13]  /*0030*/  ISETP.GE.AND P0, PT, R12, UR4, PT ;  /* 0x000000040c007c0c */ /* 0x001fda000bf06270 */
[----:B------:R-:W-:Y:S05]  /*0040*/  @P0 EXIT ;  /* 0x000000000000094d */ /* 0x000fea0003800000 */
[----:B------:R-:W0:Y:S01]  /*0050*/  S2R R6, SR_LTMASK ;  /* 0x0000000000067919 */ /* 0x000e220000003900 */
[----:B------:R-:W1:Y:S01]  /*0060*/  S2UR UR5, SR_CgaCtaId ;  /* 0x00000000000579c3 */ /* 0x000e620000008800 */
[----:B------:R-:W-:Y:S01]  /*0070*/  VOTEU.ANY UR6, UPT, PT ;  /* 0x0000000000067886 */ /* 0x000fe200038e0100 */
[----:B------:R-:W-:Y:S01]  /*0080*/  UMOV UR4, 0x400 ;  /* 0x0000040000047882 */ /* 0x000fe20000000000 */
[----:B------:R-:W-:Y:S01]  /*0090*/  BSSY.RECONVERGENT B0, `(.L_x_742) ;  /* 0x0000017000007945 */ /* 0x000fe20003800200 */
[----:B------:R-:W2:Y:S04]  /*00a0*/  LDCU.64 UR8, c[0x0][0x358] ;  /* 0x00006b00ff0877ac */ /* 0x000ea80008000a00 */
[----:B------:R-:W3:Y:S01]  /*00b0*/  LDC.64 R4, c[0x0][0x380] ;  /* 0x0000e000ff047b82 */ /* 0x000ee20000000a00 */
[----:B-1----:R-:W-:-:S02]  /*00c0*/  ULEA UR4, UR5, UR4, 0x18 ;  /* 0x0000000405047291 */ /* 0x002fc4000f8ec0ff */
[----:B------:R-:W-:Y:S02]  /*00d0*/  UPOPC UR5, UR6 ;  /* 0x00000006000572bf */ /* 0x000fe40008000000 */
[----:B0-----:R-:W-:-:S04]  /*00e0*/  LOP3.LUT P0, R15, R6, UR6, RZ, 0xc0, !PT ;  /* 0x00000006060f7c12 */ /* 0x001fc8000f80c0ff */
[----:B------:R-:W-:Y:S02]  /*00f0*/  IMAD.U32 R13, RZ, RZ, UR5 ;  /* 0x00000005ff0d7e24 */ /* 0x000fe4000f8e00ff */
[----:B------:R-:W0:Y:S07]  /*0100*/  POPC R15, R15 ;  /* 0x0000000f000f7309 */ /* 0x000e2e0000000000 */
[----:B------:R-:W-:Y:S01]  /*0110*/  @!P0 STS.U16 [UR4+0xa2], RZ ;  /* 0x0000a2ffff008988 */ /* 0x000fe20008000404 */
[----:B0-2---:R-:W-:-:S07]  /*0120*/  IMAD.MOV.U32 R7, RZ, RZ, R15 ;  /* 0x000000ffff077224 */ /* 0x005fce00078e000f */
.L_x_743:
[----:B------:R-:W-:-:S04]  /*0130*/  IMAD R3, R12, 0x51, R7 ;  /* 0x000000510c037824 */ /* 0x000fc800078e0207 */
[----:B---3--:R-:W-:-:S06]  /*0140*/  IMAD.WIDE.U32 R2, R3, 0x4, R4 ;  /* 0x0000000403027825 */ /* 0x008fcc00078e0004 */
[----:B------:R-:W2:Y:S01]  /*0150*/  LDG.E.CONSTANT R2, desc[UR8][R2.64] ;  /* 0x0000000802027981 */ /* 0x000ea2000c1e9900 */
[----:B------:R-:W-:Y:S01]  /*0160*/  IMAD.MOV.U32 R24, RZ, RZ, 0x1 ;  /* 0x00000001ff187424 */ /* 0x000fe200078e00ff */
[----:B------:R-:W-:Y:S01]  /*0170*/  LEA R0, R7, UR4, 0x1 ;  /* 0x0000000407007c11 */ /* 0x000fe2000f8e08ff */
[----:B--2---:R-:W-:-:S05]  /*0180*/  VIADD R9, R2, 0xffffffff ;  /* 0xffffffff02097836 */ /* 0x004fca0000000000 */
[----:B------:R-:W-:Y:S02]  /*0190*/  ISETP.GE.U32.AND P0, PT, R9, 0x9, PT ;  /* 0x000000090900780c */ /* 0x000fe40003f06070 */
[----:B------:R-:W-:-:S04]  /*01a0*/  SHF.L.U32 R9, R24, R9, RZ ;  /* 0x0000000918097219 */ /* 0x000fc800000006ff */
[----:B------:R-:W-:Y:S02]  /*01b0*/  SEL R9, R9, 0x1ff, !P0 ;  /* 0x000001ff09097807 */ /* 0x000fe40004000000 */
[C---:B------:R-:W-:Y:S01]  /*01c0*/  ISETP.GE.U32.AND P0, PT, R7.reuse, 0x31, PT ;  /* 0x000000310700780c */ /* 0x040fe20003f06070 */
[----:B------:R-:W-:Y:S02]  /*01d0*/  VIADD R7, R7, 0x20 ;  /* 0x0000002007077836 */ /* 0x000fe40000000000 */
[----:B------:R0:W-:Y:S10]  /*01e0*/  STS.U16 [R0], R9 ;  /* 0x0000000900007388 */ /* 0x0001f40000000400 */
[----:B0-----:R-:W-:Y:S05]  /*01f0*/  @!P0 BRA `(.L_x_743) ;  /* 0xfffffffc00cc8947 */ /* 0x001fea000383ffff */
[----:B------:R-:W-:Y:S05]  /*0200*/  BSYNC.RECONVERGENT B0 ;  /* 0x0000000000007941 */ /* 0x000fea0003800200 */
.L_x_742:
[----:B------:R-:W-:Y:S01]  /*0210*/  VOTEU.ANY UR7, UPT, PT ;  /* 0x0000000000077886 */ /* 0x000fe200038e0100 */
[----:B------:R-:W-:Y:S01]  /*0220*/  UMOV UR5, 0x1bd8 ;  /* 0x00001bd800057882 */ /* 0x000fe20000000000 */
[----:B------:R-:W-:Y:S01]  /*0230*/  LOP3.LUT R0, R6, UR7, RZ, 0xc0, !PT ;  /* 0x0000000706007c12 */ /* 0x000fe2000f8ec0ff */
[----:B------:R-:W-:Y:S01]  /*0240*/  BSSY B0, `(.L_x_744) ;  /* 0x00006d2000007945 */ /* 0x000fe20003800000 */
[----:B------:R-:W-:-:S04]  /*0250*/  IMAD.MOV.U32 R54, RZ, RZ, RZ ;  /* 0x000000ffff367224 */ /* 0x000fc800078e00ff */
[----:B------:R-:W0:Y:S02]  /*0260*/  POPC R0, R0 ;  /* 0x0000000000007309 */ /* 0x000e240000000000 */
[C---:B0-----:R-:W-:Y:S01]  /*0270*/  VIADD R33, R0.reuse, 0xfffffff7 ;  /* 0xfffffff700217836 */ /* 0x041fe20000000000 */
[C---:B------:R-:W-:Y:S01]  /*0280*/  ISETP.GT.U32.AND P0, PT, R0.reuse, 0x8, PT ;  /* 0x000000080000780c */ /* 0x040fe20003f04070 */
[C---:B------:R-:W-:Y:S02]  /*0290*/  VIADD R35, R0.reuse, 0x9 ;  /* 0x0000000900237836 */ /* 0x040fe40000000000 */
[C---:B------:R-:W-:Y:S01]  /*02a0*/  VIADD R37, R0.reuse, 0x1b ;  /* 0x0000001b00257836 */ /* 0x040fe20000000000 */
[----:B------:R-:W-:Y:S01]  /*02b0*/  SEL R14, R33, R0, P0 ;  /* 0x00000000210e7207 */ /* 0x000fe20000000000 */
[C---:B------:R-:W-:Y:S01]  /*02c0*/  VIADD R36, R0.reuse, 0x12 ;  /* 0x0000001200247836 */ /* 0x040fe20000000000 */
[----:B------:R-:W-:Y:S01]  /*02d0*/  P2R R2, PR, RZ, 0x1 ;  /* 0x00000001ff027803 */ /* 0x000fe20000000000 */
[----:B------:R-:W-:-:S02]  /*02e0*/  VIADD R38, R0, 0x24 ;  /* 0x0000002400267836 */ /* 0x000fc40000000000 */
[----:B------:R-:W-:Y:S02]  /*02f0*/  IMAD R4, R14, 0x9, RZ ;  /* 0x000000090e047824 */ /* 0x000fe400078e02ff */
[----:B------:R-:W-:Y:S02]  /*0300*/  VIADD R39, R0, 0x2d ;  /* 0x0000002d00277836 */ /* 0x000fe40000000000 */
[C---:B------:R-:W-:Y:S01]  /*0310*/  VIADD R2, R4.reuse, 0x2 ;  /* 0x0000000204027836 */ /* 0x040fe20000000000 */
[----:B------:R-:W-:Y:S01]  /*0320*/  SEL R33, R33, R4, P0 ;  /* 0x0000000421217207 */ /* 0x000fe20000000000 */
[C---:B------:R-:W-:Y:S02]  /*0330*/  VIADD R3, R4.reuse, 0x3 ;  /* 0x0000000304037836 */ /* 0x040fe40000000000 */
[C---:B------:R-:W-:Y:S01]  /*0340*/  VIADD R5, R4.reuse, 0x5 ;  /* 0x0000000504057836 */ /* 0x040fe20000000000 */
[----:B------:R-:W-:Y:S01]  /*0350*/  SEL R35, R35, R2, P0 ;  /* 0x0000000223237207 */ /* 0x000fe20000000000 */
[----:B------:R-:W-:Y:S01]  /*0360*/  VIADD R2, R4, 0x4 ;  /* 0x0000000404027836 */ /* 0x000fe20000000000 */
        /* <DEDUP_REMOVED lines=8> */
[----:B------:R-:W-:Y:S01]  /*03f0*/  LEA R8, R36, UR5, 0x2 ;  /* 0x0000000524087c11 */ /* 0x000fe2000f8e10ff */
[----:B------:R-:W-:Y:S01]  /*0400*/  VIADD R6, R4, 0x8 ;  /* 0x0000000804067836 */ /* 0x000fe20000000000 */
[----:B------:R-:W-:Y:S01]  /*0410*/  LOP3.LUT R3, R2, 0xff, RZ, 0xc0, !PT ;  /* 0x000000ff02037812 */ /* 0x000fe200078ec0ff */
[C---:B------:R-:W-:Y:S01]  /*0420*/  VIADD R40, R0.reuse, 0x36 ;  /* 0x0000003600287836 */ /* 0x040fe20000000000 */
[----:B------:R-:W-:Y:S01]  /*0430*/  LEA R4, R33, UR5, 0x2 ;  /* 0x0000000521047c11 */ /* 0x000fe2000f8e10ff */
[C---:B------:R-:W-:Y:S01]  /*0440*/  VIADD R41, R0.reuse, 0x3f ;  /* 0x0000003f00297836 */ /* 0x040fe20000000000 */
[----:B------:R-:W-:Y:S01]  /*0450*/  SEL R34, R0, R5, P0 ;  /* 0x0000000500227207 */ /* 0x000fe20000000000 */
[----:B------:R-:W-:Y:S01]  /*0460*/  IMAD R3, R3, 0xab, RZ ;  /* 0x000000ab03037824 */ /* 0x000fe200078e02ff */
[----:B------:R0:W1:Y:S01]  /*0470*/  LDC R19, c[0x3][R4] ;  /* 0x00c0000004137b82 */ /* 0x0000620000000800 */
[----:B------:R-:W-:-:S02]  /*0480*/  SEL R40, R40, R7, P0 ;  /* 0x0000000728287207 */ /* 0x000fc40000000000 */
[----:B------:R-:W-:Y:S02]  /*0490*/  SEL R41, R41, R6, P0 ;  /* 0x0000000629297207 */ /* 0x000fe40000000000 */
[----:B------:R-:W-:Y:S02]  /*04a0*/  SHF.R.U32.HI R3, RZ, 0x9, R3 ;  /* 0x00000009ff037819 */ /* 0x000fe40000011603 */
[----:B------:R-:W-:Y:S01]  /*04b0*/  LEA R6, R34, UR5, 0x2 ;  /* 0x0000000522067c11 */ /* 0x000fe2000f8e10ff */
[----:B------:R-:W2:Y:S01]  /*04c0*/  LDC R23, c[0x3][R8] ;  /* 0x00c0000008177b82 */ /* 0x000ea20000000800 */
[----:B------:R-:W-:Y:S02]  /*04d0*/  PRMT R3, R3, 0x9910, RZ ;  /* 0x0000991003037816 */ /* 0x000fe400000000ff */
[----:B0-----:R-:W-:Y:S02]  /*04e0*/  PRMT R4, R0, 0x9910, RZ ;  /* 0x0000991000047816 */ /* 0x001fe400000000ff */
[----:B------:R-:W-:Y:S01]  /*04f0*/  LEA R10, R38, UR5, 0x2 ;  /* 0x00000005260a7c11 */ /* 0x000fe2000f8e10ff */
[----:B------:R-:W-:Y:S01]  /*0500*/  IMAD R3, R3, 0x3, RZ ;  /* 0x0000000303037824 */ /* 0x000fe200078e02ff */
[----:B------:R-:W-:Y:S01]  /*0510*/  LEA R17, R40, UR5, 0x2 ;  /* 0x0000000528117c11 */ /* 0x000fe2000f8e10ff */
[----:B------:R-:W0:Y:S01]  /*0520*/  LDC R21, c[0x3][R6] ;  /* 0x00c0000006157b82 */ /* 0x000e220000000800 */
[----:B------:R-:W-:Y:S01]  /*0530*/  LEA R7, R35, UR5, 0x2 ;  /* 0x0000000523077c11 */ /* 0x000fe2000f8e10ff */
[----:B------:R-:W-:Y:S01]  /*0540*/  IMAD.MOV R5, RZ, RZ, -R3 ;  /* 0x000000ffff057224 */ /* 0x000fe200078e0a03 */
[----:B------:R-:W-:Y:S01]  /*0550*/  LEA R9, R37, UR5, 0x2 ;  /* 0x0000000525097c11 */ /* 0x000fe2000f8e10ff */
[----:B------:R-:W-:Y:S01]  /*0560*/  IMAD R3, R4, 0x56, RZ ;  /* 0x0000005604037824 */ /* 0x000fe200078e02ff */
[----:B------:R-:W-:-:S02]  /*0570*/  LEA R11, R39, UR5, 0x2 ;  /* 0x00000005270b7c11 */ /* 0x000fc4000f8e10ff */
[----:B------:R-:W-:Y:S01]  /*0580*/  PRMT R5, R5, 0x7710, RZ ;  /* 0x0000771005057816 */ /* 0x000fe200000000ff */
[----:B------:R-:W3:Y:S01]  /*0590*/  LDC R25, c[0x3][R10] ;  /* 0x00c000000a197b82 */ /* 0x000ee20000000800 */
[----:B------:R-:W-:Y:S02]  /*05a0*/  LOP3.LUT R4, R3, 0xffff, RZ, 0xc0, !PT ;  /* 0x0000ffff03047812 */ /* 0x000fe400078ec0ff */
[----:B------:R-:W-:Y:S01]  /*05b0*/  LEA R18, R41, UR5, 0x2 ;  /* 0x0000000529127c11 */ /* 0x000fe2000f8e10ff */
[----:B------:R-:W-:Y:S01]  /*05c0*/  IMAD.IADD R3, R2, 0x1, R5 ;  /* 0x0000000102037824 */ /* 0x000fe200078e0205 */
[----:B------:R-:W-:Y:S02]  /*05d0*/  SHF.R.U32.HI R4, RZ, 0x8, R4 ;  /* 0x00000008ff047819 */ /* 0x000fe40000011604 */
[----:B------:R-:W-:Y:S01]  /*05e0*/  LEA R33, R33, UR4, 0x1 ;  /* 0x0000000421217c11 */ /* 0x000fe2000f8e08ff */
[----:B------:R0:W4:Y:S01]  /*05f0*/  LDC R27, c[0x3][R17] ;  /* 0x00c00000111b7b82 */ /* 0x0001220000000800 */
[----:B------:R-:W-:-:S02]  /*0600*/  LOP3.LUT R5, R3, 0xff, RZ, 0xc0, !PT ;  /* 0x000000ff03057812 */ /* 0x000fc400078ec0ff */
[----:B------:R-:W-:Y:S02]  /*0610*/  PRMT R4, R4, 0x9910, RZ ;  /* 0x0000991004047816 */ /* 0x000fe400000000ff */
[----:B------:R-:W-:Y:S01]  /*0620*/  LEA R34, R34, UR4, 0x1 ;  /* 0x0000000422227c11 */ /* 0x000fe2000f8e08ff */
[----:B------:R-:W-:Y:S01]  /*0630*/  IMAD.IADD R5, R2, 0x1, -R5 ;  /* 0x0000000102057824 */ /* 0x000fe200078e0a05 */
[----:B------:R-:W-:Y:S01]  /*0640*/  LOP3.LUT R2, R3, 0xff, RZ, 0xc0, !PT ;  /* 0x000000ff03027812 */ /* 0x000fe200078ec0ff */
[----:B------:R-:W5:Y:S01]  /*0650*/  LDC R7, c[0x3][R7] ;  /* 0x00c0000007077b82 */ /* 0x000f620000000800 */
[----:B------:R-:W-:Y:S01]  /*0660*/  IMAD.MOV.U32 R3, RZ, RZ, R4 ;  /* 0x000000ffff037224 */ /* 0x000fe200078e0004 */
[----:B------:R-:W-:Y:S01]  /*0670*/  LEA R35, R35, UR4, 0x1 ;  /* 0x0000000423237c11 */ /* 0x000fe2000f8e08ff */
[----:B------:R-:W-:Y:S01]  /*0680*/  IMAD.U32 R4, RZ, RZ, UR6 ;  /* 0x00000006ff047e24 */ /* 0x000fe2000f8e00ff */
[----:B------:R-:W-:Y:S01]  /*0690*/  LEA R36, R36, UR4, 0x1 ;  /* 0x0000000424247c11 */ /* 0x000fe2000f8e08ff */
[----:B------:R-:W-:Y:S01]  /*06a0*/  IMAD R5, R5, 0x3, R2 ;  /* 0x0000000305057824 */ /* 0x000fe200078e0202 */
[----:B------:R-:W-:Y:S01]  /*06b0*/  LEA R37, R37, UR4, 0x1 ;  /* 0x0000000425257c11 */ /* 0x000fe2000f8e08ff */
[----:B------:R-:W-:Y:S01]  /*06c0*/  IMAD R2, R3, 0x3, RZ ;  /* 0x0000000303027824 */ /* 0x000fe200078e02ff */
[----:B------:R-:W5:Y:S01]  /*06d0*/  LDC R9, c[0x3][R9] ;  /* 0x00c0000009097b82 */ /* 0x000f620000000800 */
[----:B-1----:R-:W-:Y:S01]  /*06e0*/  SHF.L.U32 R16, R24, R19, RZ ;  /* 0x0000001318107219 */ /* 0x002fe200000006ff */
[----:B------:R-:W-:Y:S01]  /*06f0*/  IMAD R42, R5, 0x3, RZ ;  /* 0x00000003052a7824 */ /* 0x000fe200078e02ff */
[----:B------:R-:W-:Y:S01]  /*0700*/  LEA R38, R38, UR4, 0x1 ;  /* 0x0000000426267c11 */ /* 0x000fe2000f8e08ff */
[----:B------:R-:W-:Y:S01]  /*0710*/  IMAD.MOV R2, RZ, RZ, -R2 ;  /* 0x000000ffff027224 */ /* 0x000fe200078e0a02 */
[----:B------:R-:W-:Y:S01]  /*0720*/  LEA R39, R39, UR4, 0x1 ;  /* 0x0000000427277c11 */ /* 0x000fe2000f8e08ff */
[----:B------:R-:W-:-:S02]  /*0730*/  NOP ;  /* 0x0000000000007918 */ /* 0x000fc40000000000 */
[----:B------:R-:W1:Y:S01]  /*0740*/  LDC R11, c[0x3][R11] ;  /* 0x00c000000b0b7b82 */ /* 0x000e620000000800 */
[----:B------:R-:W-:Y:S02]  /*0750*/  PRMT R3, R2, 0x7710, RZ ;  /* 0x0000771002037816 */ /* 0x000fe400000000ff */
[C---:B--2---:R-:W-:Y:S02]  /*0760*/  SHF.L.U32 R19, R24.reuse, R23, RZ ;  /* 0x0000001718137219 */ /* 0x044fe400000006ff */
[----:B0-----:R-:W-:Y:S01]  /*0770*/  SHF.L.U32 R17, R24, R21, RZ ;  /* 0x0000001518117219 */ /* 0x001fe200000006ff */
[----:B------:R-:W-:Y:S01]  /*0780*/  IMAD.IADD R26, R0, 0x1, R3 ;  /* 0x00000001001a7824 */ /* 0x000fe200078e0203 */
[----:B------:R-:W-:Y:S01]  /*0790*/  LEA R40, R40, UR4, 0x1 ;  /* 0x0000000428287c11 */ /* 0x000fe2000f8e08ff */
[----:B------:R5:W0:Y:S01]  /*07a0*/  LDC R29, c[0x3][R18] ;  /* 0x00c00000121d7b82 */ /* 0x000a220000000800 */
[----:B------:R-:W-:Y:S02]  /*07b0*/  LEA R41, R41, UR4, 0x1 ;  /* 0x0000000429297c11 */ /* 0x000fe4000f8e08ff */
[----:B------:R-:W-:-:S02]  /*07c0*/  LOP3.LUT R31, R26, 0xff, RZ, 0xc0, !PT ;  /* 0x000000ff1a1f7812 */ /* 0x000fc400078ec0ff */
[----:B------:R-:W-:Y:S02]  /*07d0*/  LOP3.LUT R2, R26, 0xff, RZ, 0xc0, !PT ;  /* 0x000000ff1a027812 */ /* 0x000fe400078ec0ff */
[----:B---3--:R-:W-:Y:S01]  /*07e0*/  SHF.L.U32 R21, R24, R25, RZ ;  /* 0x0000001918157219 */ /* 0x008fe200000006ff */
[C---:B------:R-:W-:Y:S02]  /*07f0*/  IMAD.IADD R31, R0.reuse, 0x1, -R31 ;  /* 0x00000001001f7824 */ /* 0x040fe400078e0a1f */
[----:B------:R-:W-:Y:S02]  /*0800*/  IMAD R25, R0, 0x9, RZ ;  /* 0x0000000900197824 */ /* 0x000fe400078e02ff */
[----:B------:R-:W-:Y:S01]  /*0810*/  IMAD R2, R31, 0x3, R2 ;  /* 0x000000031f027824 */ /* 0x000fe200078e0202 */
[----:B----4-:R-:W-:Y:S01]  /*0820*/  SHF.L.U32 R23, R24, R27, RZ ;  /* 0x0000001b18177219 */ /* 0x010fe200000006ff */
[----:B------:R-:W-:Y:S02]  /*0830*/  IMAD.MOV.U32 R27, RZ, RZ, 0x28 ;  /* 0x00000028ff1b7424 */ /* 0x000fe400078e00ff */
[----:B------:R-:W-:-:S02]  /*0840*/  IMAD R44, R2, 0x3, RZ ;  /* 0x00000003022c7824 */ /* 0x000fc400078e02ff */
[----:B------:R-:W-:Y:S02]  /*0850*/  IMAD R27, R0, 0x50, R27 ;  /* 0x00000050001b7824 */ /* 0x000fe400078e021b */
[----:B------:R-:W-:Y:S01]  /*0860*/  VIADD R45, R44, 0x9 ;  /* 0x000000092c2d7836 */ /* 0x000fe20000000000 */
[----:B-----5:R-:W-:Y:S01]  /*0870*/  SHF.L.U32 R18, R24, R7, RZ ;  /* 0x0000000718127219 */ /* 0x020fe200000006ff */
[C---:B------:R-:W-:Y:S01]  /*0880*/  VIADD R46, R44.reuse, 0x12 ;  /* 0x000000122c2e7836 */ /* 0x040fe20000000000 */
[----:B------:R-:W-:Y:S01]  /*0890*/  LEA R43, R44, UR4, 0x1 ;  /* 0x000000042c2b7c11 */ /* 0x000fe2000f8e08ff */
[C---:B------:R-:W-:Y:S02]  /*08a0*/  VIADD R28, R25.reuse, 0x5 ;  /* 0x00000005191c7836 */ /* 0x040fe40000000000 */
[C---:B------:R-:W-:Y:S01]  /*08b0*/  VIADD R30, R25.reuse, 0x7 ;  /* 0x00000007191e7836 */ /* 0x040fe20000000000 */
[----:B------:R-:W-:Y:S01]  /*08c0*/  SHF.L.U32 R20, R24, R9, RZ ;  /* 0x0000000918147219 */ /* 0x000fe200000006ff */
[----:B------:R-:W-:-:S02]  /*08d0*/  VIADD R32, R25, 0x8 ;  /* 0x0000000819207836 */ /* 0x000fc40000000000 */
[----:B------:R-:W-:Y:S02]  /*08e0*/  IMAD.SHL.U32 R44, R44, 0x4, RZ ;  /* 0x000000042c2c7824 */ /* 0x000fe400078e00ff */
[----:B------:R-:W-:Y:S02]  /*08f0*/  IMAD.SHL.U32 R45, R45, 0x4, RZ ;  /* 0x000000042d2d7824 */ /* 0x000fe400078e00ff */
[----:B------:R-:W-:Y:S01]  /*0900*/  IMAD.SHL.U32 R46, R46, 0x4, RZ ;  /* 0x000000042e2e7824 */ /* 0x000fe200078e00ff */
[C---:B-1----:R-:W-:Y:S02]  /*0910*/  SHF.L.U32 R22, R24.reuse, R11, RZ ;  /* 0x0000000b18167219 */ /* 0x042fe400000006ff */
[----:B0-----:R-:W-:Y:S01]  /*0920*/  SHF.L.U32 R24, R24, R29, RZ ;  /* 0x0000001d18187219 */ /* 0x001fe200000006ff */
[----:B------:R-:W-:-:S07]  /*0930*/  VIADD R29, R25, 0x6 ;  /* 0x00000006191d7836 */ /* 0x000fce0000000000 */
.L_x_851:
[----:B0-----:R-:W0:Y:S01]  /*0940*/  S2UR UR5, SR_CgaCtaId ;  /* 0x00000000000579c3 */ /* 0x001e220000008800 */
[----:B------:R-:W-:Y:S01]  /*0950*/  UMOV UR4, 0x400 ;  /* 0x0000040000047882 */ /* 0x000fe20000000000 */
[----:B------:R-:W-:Y:S01]  /*0960*/  BSSY B1, `(.L_x_745) ;  /* 0x00000cd000017945 */ /* 0x000fe20003800000 */
[----:B------:R-:W-:Y:S01]  /*0970*/  PRMT R50, RZ, 0x7610, R50 ;  /* 0x00007610ff327816 */ /* 0x000fe20000000032 */
[----:B------:R-:W-:Y:S02]  /*0980*/  IMAD.MOV.U32 R48, RZ, RZ, R27 ;  /* 0x000000ffff307224 */ /* 0x000fe400078e001b */
[----:B------:R-:W-:Y:S01]  /*0990*/  IMAD.MOV.U32 R49, RZ, RZ, R0 ;  /* 0x000000ffff317224 */ /* 0x000fe200078e0000 */
[----:B0-----:R-:W-:-:S06]  /*09a0*/  ULEA UR4, UR5, UR4, 0x18 ;  /* 0x0000000405047291 */ /* 0x001fcc000f8ec0ff */
[----:B------:R-:W-:-:S07]  /*09b0*/  LEA R47, R0, UR4, 0x1 ;  /* 0x00000004002f7c11 */ /* 0x000fce000f8e08ff */
.L_x_748:
        /* <DEDUP_REMOVED lines=13> */
[----:B------:R-:W2:Y:S08]  /*0a90*/  S2UR UR5, SR_CgaCtaId ;  /* 0x00000000000579c3 */ /* 0x000eb00000008800 */
[----:B------:R-:W3:Y:S01]  /*0aa0*/  LDC.64 R6, c[0x3][R48+-0x18] ;  /* 0x00fffa0030067b82 */ /* 0x000ee20000000a00 */
[----:B--2---:R-:W-:Y:S01]  /*0ab0*/  ULEA UR4, UR5, UR4, 0x18 ;  /* 0x0000000405047291 */ /* 0x004fe2000f8ec0ff */
[----:B0-----:R-:W-:-:S02]  /*0ac0*/  IMAD.SHL.U32 R8, R4, 0x10, RZ ;  /* 0x0000001004087824 */ /* 0x001fc400078e00ff */
[C---:B------:R-:W-:Y:S02]  /*0ad0*/  IMAD.SHL.U32 R9, R5.reuse, 0x10, RZ ;  /* 0x0000001005097824 */ /* 0x040fe400078e00ff */
[----:B------:R-:W-:Y:S02]  /*0ae0*/  IMAD.SHL.U32 R4, R4, 0x2, RZ ;  /* 0x0000000204047824 */ /* 0x000fe400078e00ff */
[----:B------:R-:W-:Y:S01]  /*0af0*/  IMAD.SHL.U32 R5, R5, 0x2, RZ ;  /* 0x0000000205057824 */ /* 0x000fe200078e00ff */
[----:B------:R-:W-:Y:S01]  /*0b00*/  LOP3.LUT R52, R9, 0x10, RZ, 0xc0, !PT ;  /* 0x0000001009347812 */ /* 0x000fe200078ec0ff */
[----:B-1----:R-:W-:Y:S01]  /*0b10*/  IMAD.SHL.U32 R10, R2, 0x10, RZ ;  /* 0x00000010020a7824 */ /* 0x002fe200078e00ff */
[----:B------:R-:W-:Y:S01]  /*0b20*/  LOP3.LUT R55, R4, 0xfffffffc, RZ, 0xc0, !PT ;  /* 0xfffffffc04377812 */ /* 0x000fe200078ec0ff */
[----:B------:R-:W-:Y:S01]  /*0b30*/  IMAD.SHL.U32 R11, R2, 0x2, RZ ;  /* 0x00000002020b7824 */ /* 0x000fe200078e00ff */
[----:B------:R-:W-:Y:S02]  /*0b40*/  LOP3.LUT R2, R8, 0x10, RZ, 0xc0, !PT ;  /* 0x0000001008027812 */ /* 0x000fe400078ec0ff */
[----:B------:R-:W-:-:S02]  /*0b50*/  LOP3.LUT R57, R5, 0xfffffffc, RZ, 0xc0, !PT ;  /* 0xfffffffc05397812 */ /* 0x000fc400078ec0ff */
[C---:B------:R-:W-:Y:S02]  /*0b60*/  SHF.L.U32 R4, R51.reuse, R2, RZ ;  /* 0x0000000233047219 */ /* 0x040fe400000006ff */
[C---:B------:R-:W-:Y:S02]  /*0b70*/  SHF.L.U32 R5, R51.reuse, R52, RZ ;  /* 0x0000003433057219 */ /* 0x040fe400000006ff */
[----:B------:R-:W-:Y:S02]  /*0b80*/  LOP3.LUT R58, R10, 0x10, RZ, 0xc0, !PT ;  /* 0x000000100a3a7812 */ /* 0x000fe400078ec0ff */
[----:B------:R-:W-:Y:S02]  /*0b90*/  LOP3.LUT R10, RZ, R4, RZ, 0x33, !PT ;  /* 0x00000004ff0a7212 */ /* 0x000fe400078e33ff */
[----:B------:R-:W-:Y:S02]  /*0ba0*/  LOP3.LUT R56, RZ, R5, RZ, 0x33, !PT ;  /* 0x00000005ff387212 */ /* 0x000fe400078e33ff */
[----:B------:R-:W-:Y:S01]  /*0bb0*/  SHF.L.U32 R8, R51, R58, RZ ;  /* 0x0000003a33087219 */ /* 0x000fe200000006ff */
[----:B------:R3:W0:Y:S01]  /*0bc0*/  ATOMS.AND R55, [R55+UR4], R10 ;  /* 0x0000000a3737798c */ /* 0x000622000a800004 */
[----:B------:R-:W-:Y:S01]  /*0bd0*/  LOP3.LUT R60, R11, 0xfffffffc, RZ, 0xc0, !PT ;  /* 0xfffffffc0b3c7812 */ /* 0x000fe200078ec0ff */
[----:B------:R-:W1:Y:S01]  /*0be0*/  LDC.64 R4, c[0x3][R48+-0x8] ;  /* 0x00fffe0030047b82 */ /* 0x000e620000000a00 */
[----:B------:R-:W-:Y:S01]  /*0bf0*/  LOP3.LUT R59, RZ, R8, RZ, 0x33, !PT ;  /* 0x00000008ff3b7212 */ /* 0x000fe200078e33ff */
[----:B------:R2:W4:Y:S04]  /*0c00*/  ATOMS.AND R11, [R57+UR4], R56 ;  /* 0x00000038390b798c */ /* 0x000528000a800004 */
[----:B------:R-:W5:Y:S02]  /*0c10*/  ATOMS.AND R53, [R60+UR4], R59 ;  /* 0x0000003b3c35798c */ /* 0x000f64000a800004 */
[----:B------:R-:W1:Y:S01]  /*0c20*/  LDC.64 R8, c[0x3][R48+-0x10] ;  /* 0x00fffc0030087b82 */ /* 0x000e620000000a00 */
[----:B---3--:R-:W-:-:S02]  /*0c30*/  IMAD.SHL.U32 R10, R7, 0x10, RZ ;  /* 0x00000010070a7824 */ /* 0x008fc400078e00ff */
[----:B--2---:R-:W-:-:S03]  /*0c40*/  IMAD.SHL.U32 R57, R7, 0x2, RZ ;  /* 0x0000000207397824 */ /* 0x004fc600078e00ff */
[----:B------:R-:W-:Y:S02]  /*0c50*/  LOP3.LUT R10, R10, 0x10, RZ, 0xc0, !PT ;  /* 0x000000100a0a7812 */ /* 0x000fe400078ec0ff */
[----:B------:R-:W-:Y:S02]  /*0c60*/  LOP3.LUT R62, R57, 0xfffffffc, RZ, 0xc0, !PT ;  /* 0xfffffffc393e7812 */ /* 0x000fe400078ec0ff */
[----:B0-----:R-:W-:Y:S01]  /*0c70*/  SHF.R.U32.HI R2, RZ, R2, R55 ;  /* 0x00000002ff027219 */ /* 0x001fe20000011637 */
[C---:B------:R-:W-:Y:S01]  /*0c80*/  IMAD.SHL.U32 R55, R6.reuse, 0x2, RZ ;  /* 0x0000000206377824 */ /* 0x040fe200078e00ff */
[----:B----4-:R-:W-:Y:S01]  /*0c90*/  SHF.R.U32.HI R11, RZ, R52, R11 ;  /* 0x00000034ff0b7219 */ /* 0x010fe2000001160b */
[C---:B------:R-:W-:Y:S02]  /*0ca0*/  IMAD.SHL.U32 R52, R3.reuse, 0x10, RZ ;  /* 0x0000001003347824 */ /* 0x040fe400078e00ff */
[----:B------:R-:W-:Y:S01]  /*0cb0*/  IMAD.SHL.U32 R3, R3, 0x2, RZ ;  /* 0x0000000203037824 */ /* 0x000fe200078e00ff */
[----:B-----5:R-:W-:Y:S01]  /*0cc0*/  SHF.R.U32.HI R53, RZ, R58, R53 ;  /* 0x0000003aff357219 */ /* 0x020fe20000011635 */
[----:B------:R-:W-:Y:S01]  /*0cd0*/  IMAD.SHL.U32 R58, R6, 0x10, RZ ;  /* 0x00000010063a7824 */ /* 0x000fe200078e00ff */
[----:B------:R-:W-:-:S02]  /*0ce0*/  LOP3.LUT R52, R52, 0x10, RZ, 0xc0, !PT ;  /* 0x0000001034347812 */ /* 0x000fc400078ec0ff */
[----:B------:R-:W-:Y:S02]  /*0cf0*/  LOP3.LUT R6, R3, 0xfffffffc, RZ, 0xc0, !PT ;  /* 0xfffffffc03067812 */ /* 0x000fe400078ec0ff */
[----:B------:R-:W-:Y:S02]  /*0d00*/  SHF.L.U32 R3, R51, R52, RZ ;  /* 0x0000003433037219 */ /* 0x000fe400000006ff */
[----:B------:R-:W-:Y:S02]  /*0d10*/  LOP3.LUT R11, R53, R11, R2, 0xfe, !PT ;  /* 0x0000000b350b7212 */ /* 0x000fe400078efe02 */
[----:B------:R-:W-:Y:S02]  /*0d20*/  LOP3.LUT R59, RZ, R3, RZ, 0x33, !PT ;  /* 0x00000003ff3b7212 */ /* 0x000fe400078e33ff */
[----:B------:R-:W0:Y:S01]  /*0d30*/  LDC.64 R2, c[0x3][R48] ;  /* 0x00c0000030027b82 */ /* 0x000e220000000a00 */
[----:B------:R-:W-:Y:S02]  /*0d40*/  LOP3.LUT R56, R58, 0x10, RZ, 0xc0, !PT ;  /* 0x000000103a387812 */ /* 0x000fe400078ec0ff */
[----:B------:R-:W-:Y:S01]  /*0d50*/  LOP3.LUT R58, R55, 0xfffffffc, RZ, 0xc0, !PT ;  /* 0xfffffffc373a7812 */ /* 0x000fe200078ec0ff */
[----:B------:R-:W2:Y:S01]  /*0d60*/  ATOMS.AND R59, [R6+UR4], R59 ;  /* 0x0000003b063b798c */ /* 0x000ea2000a800004 */
[C---:B------:R-:W-:Y:S01]  /*0d70*/  SHF.L.U32 R7, R51.reuse, R56, RZ ;  /* 0x0000003833077219 */ /* 0x040fe200000006ff */
[C---:B-1----:R-:W-:Y:S01]  /*0d80*/  IMAD.SHL.U32 R53, R4.reuse, 0x10, RZ ;  /* 0x0000001004357824 */ /* 0x042fe200078e00ff */
[----:B------:R-:W-:Y:S01]  /*0d90*/  SHF.L.U32 R55, R51, R10, RZ ;  /* 0x0000000a33377219 */ /* 0x000fe200000006ff */
[----:B------:R-:W-:Y:S01]  /*0da0*/  IMAD.SHL.U32 R65, R4, 0x2, RZ ;  /* 0x0000000204417824 */ /* 0x000fe200078e00ff */
[----:B------:R-:W-:-:S02]  /*0db0*/  LOP3.LUT R7, RZ, R7, RZ, 0x33, !PT ;  /* 0x00000007ff077212 */ /* 0x000fc400078e33ff */
[----:B------:R-:W-:Y:S02]  /*0dc0*/  LOP3.LUT R55, RZ, R55, RZ, 0x33, !PT ;  /* 0x00000037ff377212 */ /* 0x000fe400078e33ff */
[----:B------:R-:W-:Y:S01]  /*0dd0*/  LOP3.LUT R66, R65, 0xfffffffc, RZ, 0xc0, !PT ;  /* 0xfffffffc41427812 */ /* 0x000fe200078ec0ff */
[C---:B------:R-:W-:Y:S01]  /*0de0*/  IMAD.SHL.U32 R64, R8.reuse, 0x10, RZ ;  /* 0x0000001008407824 */ /* 0x040fe200078e00ff */
[----:B------:R1:W3:Y:S01]  /*0df0*/  ATOMS.AND R63, [R58+UR4], R7 ;  /* 0x000000073a3f798c */ /* 0x0002e2000a800004 */
[C---:B------:R-:W-:Y:S02]  /*0e00*/  IMAD.SHL.U32 R60, R9.reuse, 0x10, RZ ;  /* 0x00000010093c7824 */ /* 0x040fe400078e00ff */
[----:B------:R-:W-:Y:S01]  /*0e10*/  IMAD.SHL.U32 R8, R8, 0x2, RZ ;  /* 0x0000000208087824 */ /* 0x000fe200078e00ff */
[----:B------:R-:W-:Y:S01]  /*0e20*/  LOP3.LUT R64, R64, 0x10, RZ, 0xc0, !PT ;  /* 0x0000001040407812 */ /* 0x000fe200078ec0ff */
[----:B------:R4:W5:Y:S01]  /*0e30*/  ATOMS.AND R57, [R62+UR4], R55 ;  /* 0x000000373e39798c */ /* 0x000962000a800004 */
[----:B------:R-:W-:Y:S01]  /*0e40*/  LOP3.LUT R60, R60, 0x10, RZ, 0xc0, !PT ;  /* 0x000000103c3c7812 */ /* 0x000fe200078ec0ff */
[----:B------:R-:W-:Y:S01]  /*0e50*/  IMAD.SHL.U32 R9, R9, 0x2, RZ ;  /* 0x0000000209097824 */ /* 0x000fe200078e00ff */
[----:B------:R-:W-:-:S02]  /*0e60*/  SHF.L.U32 R4, R51, R64, RZ ;  /* 0x0000004033047219 */ /* 0x000fc400000006ff */
[----:B------:R-:W-:Y:S01]  /*0e70*/  LOP3.LUT R61, R8, 0xfffffffc, RZ, 0xc0, !PT ;  /* 0xfffffffc083d7812 */ /* 0x000fe200078ec0ff */
[----:B-1----:R-:W-:Y:S01]  /*0e80*/  IMAD.SHL.U32 R58, R5, 0x10, RZ ;  /* 0x00000010053a7824 */ /* 0x002fe200078e00ff */
[----:B------:R-:W-:Y:S02]  /*0e90*/  SHF.L.U32 R6, R51, R60, RZ ;  /* 0x0000003c33067219 */ /* 0x000fe400000006ff */
[----:B------:R-:W-:Y:S02]  /*0ea0*/  LOP3.LUT R4, RZ, R4, RZ, 0x33, !PT ;  /* 0x00000004ff047212 */ /* 0x000fe400078e33ff */
[----:B----4-:R-:W-:Y:S02]  /*0eb0*/  LOP3.LUT R62, R53, 0x10, RZ, 0xc0, !PT ;  /* 0x00000010353e7812 */ /* 0x010fe400078ec0ff */
[----:B------:R-:W-:Y:S01]  /*0ec0*/  LOP3.LUT R53, RZ, R6, RZ, 0x33, !PT ;  /* 0x00000006ff357212 */ /* 0x000fe200078e33ff */
[----:B------:R-:W1:Y:S01]  /*0ed0*/  ATOMS.AND R61, [R61+UR4], R4 ;  /* 0x000000043d3d798c */ /* 0x000e62000a800004 */
[----:B------:R-:W-:-:S02]  /*0ee0*/  SHF.L.U32 R7, R51, R62, RZ ;  /* 0x0000003e33077219 */ /* 0x000fc400000006ff */
[----:B------:R-:W-:Y:S01]  /*0ef0*/  LOP3.LUT R8, R9, 0xfffffffc, RZ, 0xc0, !PT ;  /* 0xfffffffc09087812 */ /* 0x000fe200078ec0ff */
[----:B------:R-:W-:Y:S01]  /*0f00*/  IMAD.SHL.U32 R9, R5, 0x2, RZ ;  /* 0x0000000205097824 */ /* 0x000fe200078e00ff */
[----:B------:R-:W-:Y:S02]  /*0f10*/  LOP3.LUT R55, RZ, R7, RZ, 0x33, !PT ;  /* 0x00000007ff377212 */ /* 0x000fe400078e33ff */
[----:B------:R-:W4:Y:S01]  /*0f20*/  LDC.64 R6, c[0x3][R48+0x8] ;  /* 0x00c0020030067b82 */ /* 0x000f220000000a00 */
[----:B------:R-:W1:Y:S01]  /*0f30*/  ATOMS.AND R53, [R8+UR4], R53 ;  /* 0x000000350835798c */ /* 0x000e62000a800004 */
[----:B--2---:R-:W-:Y:S02]  /*0f40*/  SHF.R.U32.HI R52, RZ, R52, R59 ;  /* 0x00000034ff347219 */ /* 0x004fe4000001163b */
[----:B---3--:R-:W-:Y:S01]  /*0f50*/  SHF.R.U32.HI R63, RZ, R56, R63 ;  /* 0x00000038ff3f7219 */ /* 0x008fe2000001163f */
[----:B------:R-:W2:Y:S01]  /*0f60*/  ATOMS.AND R55, [R66+UR4], R55 ;  /* 0x000000374237798c */ /* 0x000ea2000a800004 */
[----:B------:R-:W-:Y:S01]  /*0f70*/  LOP3.LUT R58, R58, 0x10, RZ, 0xc0, !PT ;  /* 0x000000103a3a7812 */ /* 0x000fe200078ec0ff */
[C---:B0-----:R-:W-:Y:S01]  /*0f80*/  IMAD.SHL.U32 R56, R2.reuse, 0x2, RZ ;  /* 0x0000000202387824 */ /* 0x041fe200078e00ff */
[----:B------:R-:W-:Y:S01]  /*0f90*/  LOP3.LUT R11, R63, R52, R11, 0xfe, !PT ;  /* 0x000000343f0b7212 */ /* 0x000fe200078efe0b */
[----:B------:R-:W-:Y:S01]  /*0fa0*/  IMAD.SHL.U32 R52, R2, 0x10, RZ ;  /* 0x0000001002347824 */ /* 0x000fe200078e00ff */
[----:B------:R-:W-:-:S02]  /*0fb0*/  SHF.L.U32 R5, R51, R58, RZ ;  /* 0x0000003a33057219 */ /* 0x000fc400000006ff */
[----:B-----5:R-:W-:Y:S02]  /*0fc0*/  SHF.R.U32.HI R10, RZ, R10, R57 ;  /* 0x0000000aff0a7219 */ /* 0x020fe40000011639 */
[----:B------:R-:W-:Y:S02]  /*0fd0*/  LOP3.LUT R52, R52, 0x10, RZ, 0xc0, !PT ;  /* 0x0000001034347812 */ /* 0x000fe400078ec0ff */
[----:B------:R-:W-:Y:S02]  /*0fe0*/  LOP3.LUT R65, RZ, R5, RZ, 0x33, !PT ;  /* 0x00000005ff417212 */ /* 0x000fe400078e33ff */
[----:B-1----:R-:W-:Y:S01]  /*0ff0*/  SHF.R.U32.HI R61, RZ, R64, R61 ;  /* 0x00000040ff3d7219 */ /* 0x002fe2000001163d */
[----:B------:R-:W0:Y:S01]  /*1000*/  LDC.64 R4, c[0x3][R48+0x10] ;  /* 0x00c0040030047b82 */ /* 0x000e220000000a00 */
[----:B------:R-:W-:Y:S02]  /*1010*/  LOP3.LUT R68, R9, 0xfffffffc, RZ, 0xc0, !PT ;  /* 0xfffffffc09447812 */ /* 0x000fe400078ec0ff */
[----:B------:R-:W-:-:S02]  /*1020*/  LOP3.LUT R10, R61, R10, R11, 0xfe, !PT ;  /* 0x0000000a3d0a7212 */ /* 0x000fc400078efe0b */
[----:B------:R-:W-:Y:S01]  /*1030*/  SHF.L.U32 R11, R51, R52, RZ ;  /* 0x00000034330b7219 */ /* 0x000fe200000006ff */
[----:B------:R-:W1:Y:S01]  /*1040*/  ATOMS.AND R59, [R68+UR4], R65 ;  /* 0x00000041443b798c */ /* 0x000e62000a800004 */
[----:B------:R-:W-:Y:S01]  /*1050*/  SHF.R.U32.HI R53, RZ, R60, R53 ;  /* 0x0000003cff357219 */ /* 0x000fe20000011635 */
[----:B------:R-:W3:Y:S01]  /*1060*/  LDC.64 R8, c[0x3][R48+0x18] ;  /* 0x00c0060030087b82 */ /* 0x000ee20000000a00 */
[----:B------:R-:W-:Y:S01]  /*1070*/  LOP3.LUT R60, R56, 0xfffffffc, RZ, 0xc0, !PT ;  /* 0xfffffffc383c7812 */ /* 0x000fe200078ec0ff */
[C---:B------:R-:W-:Y:S01]  /*1080*/  IMAD.SHL.U32 R56, R3.reuse, 0x10, RZ ;  /* 0x0000001003387824 */ /* 0x040fe200078e00ff */
[----:B--2---:R-:W-:Y:S01]  /*1090*/  SHF.R.U32.HI R2, RZ, R62, R55 ;  /* 0x0000003eff027219 */ /* 0x004fe20000011637 */
[----:B------:R-:W-:Y:S01]  /*10a0*/  IMAD.SHL.U32 R3, R3, 0x2, RZ ;  /* 0x0000000203037824 */ /* 0x000fe200078e00ff */
[----:B------:R-:W-:Y:S02]  /*10b0*/  LOP3.LUT R55, RZ, R11, RZ, 0x33, !PT ;  /* 0x0000000bff377212 */ /* 0x000fe400078e33ff */
[----:B------:R-:W-:-:S02]  /*10c0*/  LOP3.LUT R2, R2, R53, R10, 0xfe, !PT ;  /* 0x0000003502027212 */ /* 0x000fc400078efe0a */
[----:B------:R-:W2:Y:S01]  /*10d0*/  LDC.64 R10, c[0x3][R48+0x20] ;  /* 0x00c00800300a7b82 */ /* 0x000ea20000000a00 */
[----:B------:R-:W-:Y:S01]  /*10e0*/  LOP3.LUT R56, R56, 0x10, RZ, 0xc0, !PT ;  /* 0x0000001038387812 */ /* 0x000fe200078ec0ff */
[----:B------:R0:W5:Y:S01]  /*10f0*/  ATOMS.AND R55, [R60+UR4], R55 ;  /* 0x000000373c37798c */ /* 0x000162000a800004 */
[----:B------:R-:W-:Y:S02]  /*1100*/  LOP3.LUT R62, R3, 0xfffffffc, RZ, 0xc0, !PT ;  /* 0xfffffffc033e7812 */ /* 0x000fe400078ec0ff */
[----:B------:R-:W-:Y:S01]  /*1110*/  SHF.L.U32 R3, R51, R56, RZ ;  /* 0x0000003833037219 */ /* 0x000fe200000006ff */
[C---:B----4-:R-:W-:Y:S01]  /*1120*/  IMAD.SHL.U32 R57, R6.reuse, 0x2, RZ ;  /* 0x0000000206397824 */ /* 0x050fe200078e00ff */
[----:B-1----:R-:W-:Y:S01]  /*1130*/  SHF.R.U32.HI R53, RZ, R58, R59 ;  /* 0x0000003aff357219 */ /* 0x002fe2000001163b */
[----:B------:R-:W-:Y:S02]  /*1140*/  IMAD.SHL.U32 R58, R6, 0x10, RZ ;  /* 0x00000010063a7824 */ /* 0x000fe400078e00ff */
[----:B------:R-:W-:Y:S01]  /*1150*/  IMAD.SHL.U32 R6, R7, 0x10, RZ ;  /* 0x0000001007067824 */ /* 0x000fe200078e00ff */
[----:B------:R-:W-:Y:S01]  /*1160*/  LOP3.LUT R64, R57, 0xfffffffc, RZ, 0xc0, !PT ;  /* 0xfffffffc39407812 */ /* 0x000fe200078ec0ff */
[----:B------:R-:W-:Y:S01]  /*1170*/  IMAD.SHL.U32 R61, R7, 0x2, RZ ;  /* 0x00000002073d7824 */ /* 0x000fe200078e00ff */
[----:B------:R-:W-:-:S02]  /*1180*/  LOP3.LUT R58, R58, 0x10, RZ, 0xc0, !PT ;  /* 0x000000103a3a7812 */ /* 0x000fc400078ec0ff */
[----:B------:R-:W-:Y:S02]  /*1190*/  LOP3.LUT R6, R6, 0x10, RZ, 0xc0, !PT ;  /* 0x0000001006067812 */ /* 0x000fe400078ec0ff */
[C---:B------:R-:W-:Y:S02]  /*11a0*/  SHF.L.U32 R7, R51.reuse, R58, RZ ;  /* 0x0000003a33077219 */ /* 0x040fe400000006ff */
[----:B------:R-:W-:Y:S02]  /*11b0*/  SHF.L.U32 R59, R51, R6, RZ ;  /* 0x00000006333b7219 */ /* 0x000fe400000006ff */
[----:B------:R-:W-:Y:S02]  /*11c0*/  LOP3.LUT R57, RZ, R3, RZ, 0x33, !PT ;  /* 0x00000003ff397212 */ /* 0x000fe400078e33ff */
[----:B------:R-:W-:Y:S01]  /*11d0*/  LOP3.LUT R7, RZ, R7, RZ, 0x33, !PT ;  /* 0x00000007ff077212 */ /* 0x000fe200078e33ff */
[C---:B0-----:R-:W-:Y:S01]  /*11e0*/  IMAD.SHL.U32 R60, R4.reuse, 0x10, RZ ;  /* 0x00000010043c7824 */ /* 0x041fe200078e00ff */
[----:B------:R-:W-:Y:S01]  /*11f0*/  LOP3.LUT R3, RZ, R59, RZ, 0x33, !PT ;  /* 0x0000003bff037212 */ /* 0x000fe200078e33ff */
[----:B------:R-:W-:Y:S01]  /*1200*/  IMAD.SHL.U32 R4, R4, 0x2, RZ ;  /* 0x0000000204047824 */ /* 0x000fe200078e00ff */
[----:B------:R-:W-:Y:S01]  /*1210*/  LOP3.LUT R66, R61, 0xfffffffc, RZ, 0xc0, !PT ;  /* 0xfffffffc3d427812 */ /* 0x000fe200078ec0ff */
[C---:B------:R-:W-:Y:S01]  /*1220*/  IMAD.SHL.U32 R59, R5.reuse, 0x10, RZ ;  /* 0x00000010053b7824 */ /* 0x040fe200078e00ff */
[----:B------:R-:W-:Y:S01]  /*1230*/  LOP3.LUT R60, R60, 0x10, RZ, 0xc0, !PT ;  /* 0x000000103c3c7812 */ /* 0x000fe200078ec0ff */
[----:B------:R-:W0:Y:S01]  /*1240*/  ATOMS.AND R57, [R62+UR4], R57 ;  /* 0x000000393e39798c */ /* 0x000e22000a800004 */
[----:B------:R-:W-:Y:S01]  /*1250*/  IMAD.SHL.U32 R61, R5, 0x2, RZ ;  /* 0x00000002053d7824 */ /* 0x000fe200078e00ff */
[----:B------:R-:W-:Y:S01]  /*1260*/  LOP3.LUT R5, R4, 0xfffffffc, RZ, 0xc0, !PT ;  /* 0xfffffffc04057812 */ /* 0x000fe200078ec0ff */
[C---:B---3--:R-:W-:Y:S01]  /*1270*/  IMAD.SHL.U32 R63, R8.reuse, 0x10, RZ ;  /* 0x00000010083f7824 */ /* 0x048fe200078e00ff */
[----:B------:R2:W1:Y:S01]  /*1280*/  ATOMS.AND R7, [R64+UR4], R7 ;  /* 0x000000074007798c */ /* 0x000462000a800004 */
[----:B------:R-:W-:Y:S01]  /*1290*/  IMAD.SHL.U32 R65, R8, 0x2, RZ ;  /* 0x0000000208417824 */ /* 0x000fe200078e00ff */
[----:B------:R-:W-:-:S02]  /*12a0*/  LOP3.LUT R4, R59, 0x10, RZ, 0xc0, !PT ;  /* 0x000000103b047812 */ /* 0x000fc400078ec0ff */
[----:B------:R-:W-:Y:S01]  /*12b0*/  LOP3.LUT R8, R63, 0x10, RZ, 0xc0, !PT ;  /* 0x000000103f087812 */ /* 0x000fe200078ec0ff */
[----:B------:R3:W4:Y:S01]  /*12c0*/  ATOMS.AND R3, [R66+UR4], R3 ;  /* 0x000000034203798c */ /* 0x000722000a800004 */
[C---:B------:R-:W-:Y:S02]  /*12d0*/  SHF.L.U32 R59, R51.reuse, R60, RZ ;  /* 0x0000003c333b7219 */ /* 0x040fe400000006ff */
[C---:B------:R-:W-:Y:S01]  /*12e0*/  SHF.L.U32 R63, R51.reuse, R8, RZ ;  /* 0x00000008333f7219 */ /* 0x040fe200000006ff */
[----:B--2---:R-:W-:Y:S01]  /*12f0*/  IMAD.SHL.U32 R64, R10, 0x10, RZ ;  /* 0x000000100a407824 */ /* 0x004fe200078e00ff */
[----:B------:R-:W-:Y:S02]  /*1300*/  SHF.L.U32 R62, R51, R4, RZ ;  /* 0x00000004333e7219 */ /* 0x000fe400000006ff */
[----:B------:R-:W-:Y:S02]  /*1310*/  LOP3.LUT R61, R61, 0xfffffffc, RZ, 0xc0, !PT ;  /* 0xfffffffc3d3d7812 */ /* 0x000fe400078ec0ff */
[----:B---3--:R-:W-:-:S02]  /*1320*/  LOP3.LUT R66, RZ, R59, RZ, 0x33, !PT ;  /* 0x0000003bff427212 */ /* 0x008fc400078e33ff */
[----:B------:R-:W-:Y:S02]  /*1330*/  LOP3.LUT R64, R64, 0x10, RZ, 0xc0, !PT ;  /* 0x0000001040407812 */ /* 0x000fe400078ec0ff */
[----:B------:R-:W-:Y:S01]  /*1340*/  LOP3.LUT R59, RZ, R63, RZ, 0x33, !PT ;  /* 0x0000003fff3b7212 */ /* 0x000fe200078e33ff */
[----:B------:R-:W-:Y:S01]  /*1350*/  IMAD.SHL.U32 R63, R10, 0x2, RZ ;  /* 0x000000020a3f7824 */ /* 0x000fe200078e00ff */
[----:B------:R-:W-:Y:S01]  /*1360*/  SHF.L.U32 R10, R51, R64, RZ ;  /* 0x00000040330a7219 */ /* 0x000fe200000006ff */
[----:B------:R2:W3:Y:S01]  /*1370*/  ATOMS.AND R5, [R5+UR4], R66 ;  /* 0x000000420505798c */ /* 0x0004e2000a800004 */
[----:B------:R-:W-:Y:S01]  /*1380*/  LOP3.LUT R68, RZ, R62, RZ, 0x33, !PT ;  /* 0x0000003eff447212 */ /* 0x000fe200078e33ff */
[----:B------:R-:W-:Y:S01]  /*1390*/  IMAD.SHL.U32 R62, R9, 0x10, RZ ;  /* 0x00000010093e7824 */ /* 0x000fe200078e00ff */
[----:B------:R-:W-:Y:S01]  /*13a0*/  LOP3.LUT R65, R65, 0xfffffffc, RZ, 0xc0, !PT ;  /* 0xfffffffc41417812 */ /* 0x000fe200078ec0ff */
[----:B------:R-:W-:Y:S01]  /*13b0*/  IMAD.SHL.U32 R9, R9, 0x2, RZ ;  /* 0x0000000209097824 */ /* 0x000fe200078e00ff */
[----:B-----5:R-:W-:Y:S01]  /*13c0*/  SHF.R.U32.HI R55, RZ, R52, R55 ;  /* 0x00000034ff377219 */ /* 0x020fe20000011637 */
[----:B------:R-:W5:Y:S01]  /*13d0*/  ATOMS.AND R61, [R61+UR4], R68 ;  /* 0x000000443d3d798c */ /* 0x000f62000a800004 */
[----:B------:R-:W-:-:S02]  /*13e0*/  LOP3.LUT R62, R62, 0x10, RZ, 0xc0, !PT ;  /* 0x000000103e3e7812 */ /* 0x000fc400078ec0ff */
[----:B------:R-:W-:Y:S01]  /*13f0*/  LOP3.LUT R67, R9, 0xfffffffc, RZ, 0xc0, !PT ;  /* 0xfffffffc09437812 */ /* 0x000fe200078ec0ff */
[----:B------:R0:W5:Y:S01]  /*1400*/  ATOMS.AND R59, [R65+UR4], R59 ;  /* 0x0000003b413b798c */ /* 0x000162000a800004 */
[----:B--2---:R-:W-:Y:S02]  /*1410*/  LOP3.LUT R66, R63, 0xfffffffc, RZ, 0xc0, !PT ;  /* 0xfffffffc3f427812 */ /* 0x004fe400078ec0ff */
[----:B------:R-:W-:Y:S01]  /*1420*/  LOP3.LUT R63, RZ, R10, RZ, 0x33, !PT ;  /* 0x0000000aff3f7212 */ /* 0x000fe200078e33ff */
[----:B------:R-:W-:Y:S01]  /*1430*/  IMAD.SHL.U32 R10, R11, 0x10, RZ ;  /* 0x000000100b0a7824 */ /* 0x000fe200078e00ff */
[----:B------:R-:W-:Y:S02]  /*1440*/  SHF.L.U32 R9, R51, R62, RZ ;  /* 0x0000003e33097219 */ /* 0x000fe400000006ff */
[----:B------:R-:W-:Y:S02]  /*1450*/  LOP3.LUT R2, R55, R53, R2, 0xfe, !PT ;  /* 0x0000003537027212 */ /* 0x000fe400078efe02 */
[----:B------:R-:W-:Y:S01]  /*1460*/  LOP3.LUT R10, R10, 0x10, RZ, 0xc0, !PT ;  /* 0x000000100a0a7812 */ /* 0x000fe200078ec0ff */
[----:B0-----:R-:W-:Y:S01]  /*1470*/  IMAD.SHL.U32 R65, R11, 0x2, RZ ;  /* 0x000000020b417824 */ /* 0x001fe200078e00ff */
[----:B------:R-:W-:-:S02]  /*1480*/  LOP3.LUT R9, RZ, R9, RZ, 0x33, !PT ;  /* 0x00000009ff097212 */ /* 0x000fc400078e33ff */
[----:B------:R-:W-:Y:S02]  /*1490*/  SHF.L.U32 R11, R51, R10, RZ ;  /* 0x0000000a330b7219 */ /* 0x000fe400000006ff */
[----:B------:R-:W-:Y:S02]  /*14a0*/  LOP3.LUT R68, R65, 0xfffffffc, RZ, 0xc0, !PT ;  /* 0xfffffffc41447812 */ /* 0x000fe400078ec0ff */
[----:B------:R-:W-:Y:S01]  /*14b0*/  LOP3.LUT R11, RZ, R11, RZ, 0x33, !PT ;  /* 0x0000000bff0b7212 */ /* 0x000fe200078e33ff */
[----:B------:R-:W0:Y:S01]  /*14c0*/  ATOMS.AND R9, [R67+UR4], R9 ;  /* 0x000000094309798c */ /* 0x000e22000a800004 */
[----:B------:R-:W-:Y:S02]  /*14d0*/  SHF.R.U32.HI R57, RZ, R56, R57 ;  /* 0x00000038ff397219 */ /* 0x000fe40000011639 */
[----:B-1----:R-:W-:Y:S01]  /*14e0*/  SHF.R.U32.HI R7, RZ, R58, R7 ;  /* 0x0000003aff077219 */ /* 0x002fe20000011607 */
[----:B------:R-:W1:Y:S01]  /*14f0*/  ATOMS.AND R63, [R66+UR4], R63 ;  /* 0x0000003f423f798c */ /* 0x000e62000a800004 */
[----:B----4-:R-:W-:-:S02]  /*1500*/  SHF.R.U32.HI R3, RZ, R6, R3 ;  /* 0x00000006ff037219 */ /* 0x010fc40000011603 */
[----:B------:R-:W-:Y:S01]  /*1510*/  LOP3.LUT R2, R7, R57, R2, 0xfe, !PT ;  /* 0x0000003907027212 */ /* 0x000fe200078efe02 */
[----:B------:R-:W2:Y:S01]  /*1520*/  ATOMS.AND R11, [R68+UR4], R11 ;  /* 0x0000000b440b798c */ /* 0x000ea2000a800004 */
[----:B---3--:R-:W-:Y:S02]  /*1530*/  SHF.R.U32.HI R5, RZ, R60, R5 ;  /* 0x0000003cff057219 */ /* 0x008fe40000011605 */
[----:B-----5:R-:W-:Y:S02]  /*1540*/  SHF.R.U32.HI R61, RZ, R4, R61 ;  /* 0x00000004ff3d7219 */ /* 0x020fe4000001163d */
        /* <DEDUP_REMOVED lines=10> */
.L_x_747:
[----:B------:R-:W-:Y:S05]  /*15f0*/  BSYNC.RECONVERGENT B2 ;  /* 0x0000000000027941 */ /* 0x000fea0003800200 */
.L_x_746:
[----:B------:R-:W-:Y:S02]  /*1600*/  VIADD R47, R47, 0x40 ;  /* 0x000000402f2f7836 */ /* 0x000fe40000000000 */
[----:B------:R-:W-:Y:S01]  /*1610*/  VIADD R48, R48, 0xa00 ;  /* 0x00000a0030307836 */ /* 0x000fe20000000000 */
[----:B------:R-:W-:Y:S06]  /*1620*/  @!P1 BRA `(.L_x_748) ;  /* 0xfffffff000e49947 */ /* 0x000fec000383ffff */
[----:B------:R-:W-:Y:S05]  /*1630*/  BSYNC B1 ;  /* 0x0000000000017941 */ /* 0x000fea0003800000 */
.L_x_745:
[----:B------:R-:W-:Y:S01]  /*1640*/  ISETP.GT.U32.AND P0, PT, R0, 0x1a, PT ;  /* 0x0000001a0000780c */ /* 0x000fe20003f04070 */
[----:B------:R-:W-:-:S12]  /*1650*/  BRA.DIV UR7, `(.L_x_749) ;  /* 0x0000007a07987947 */ /* 0x000fd8000b800000 */
[----:B------:R-:W-:Y:S01]  /*1660*/  IMAD.U32 R2, RZ, RZ, UR7 ;  /* 0x00000007ff027e24 */ /* 0x000fe2000f8e00ff */
[----:B------:R-:W-:-:S06]  /*1670*/  NOP ;  /* 0x0000000000007918 */ /* 0x000fcc0000000000 */
.L_x_884:
        /* <DEDUP_REMOVED lines=8> */
[----:B------:R-:W-:Y:S02]  /*1700*/  VIADD R6, R25, 0x3 ;  /* 0x0000000319067836 */ /* 0x000fe40000000000 */
[----:B------:R-:W-:-:S02]  /*1710*/  IMAD.MOV.U32 R7, RZ, RZ, R32 ;  /* 0x000000ffff077224 */ /* 0x000fc400078e0020 */
[----:B------:R-:W-:Y:S02]  /*1720*/  IMAD.MOV.U32 R8, RZ, RZ, R30 ;  /* 0x000000ffff087224 */ /* 0x000fe400078e001e */
[----:B------:R-:W-:Y:S02]  /*1730*/  IMAD.MOV.U32 R9, RZ, RZ, R29 ;  /* 0x000000ffff097224 */ /* 0x000fe400078e001d */
[----:B------:R-:W-:Y:S02]  /*1740*/  IMAD.MOV.U32 R10, RZ, RZ, R28 ;  /* 0x000000ffff0a7224 */ /* 0x000fe400078e001c */
[----:B------:R-:W-:Y:S01]  /*1750*/  IMAD.MOV.U32 R11, RZ, RZ, R25 ;  /* 0x000000ffff0b7224 */ /* 0x000fe200078e0019 */
[----:B------:R-:W-:Y:S06]  /*1760*/  @!P1 BRA `(.L_x_753) ;  /* 0x0000000000689947 */ /* 0x000fec0003800000 */
[----:B------:R-:W-:Y:S01]  /*1770*/  VIADD R7, R42, 0x14 ;  /* 0x000000142a077836 */ /* 0x000fe20000000000 */
[C---:B------:R-:W-:Y:S01]  /*1780*/  ISETP.GE.U32.AND P1, PT, R0.reuse, 0x12, PT ;  /* 0x000000120000780c */ /* 0x040fe20003f26070 */
[----:B------:R-:W-:Y:S02]  /*1790*/  VIADD R2, R0, 0x3f ;  /* 0x0000003f00027836 */ /* 0x000fe40000000000 */
[----:B------:R-:W-:Y:S02]  /*17a0*/  VIADD R10, R42, 0xb ;  /* 0x0000000b2a0a7836 */ /* 0x000fe40000000000 */
[----:B------:R-:W-:Y:S01]  /*17b0*/  VIADD R11, R0, 0x24 ;  /* 0x00000024000b7836 */ /* 0x000fe20000000000 */
[----:B------:R-:W-:Y:S01]  /*17c0*/  SEL R7, R2, R7, !P1 ;  /* 0x0000000702077207 */ /* 0x000fe20004800000 */
[----:B------:R-:W-:Y:S02]  /*17d0*/  VIADD R5, R0, 0x36 ;  /* 0x0000003600057836 */ /* 0x000fe40000000000 */
[C---:B------:R-:W-:Y:S01]  /*17e0*/  VIADD R8, R42.reuse, 0x13 ;  /* 0x000000132a087836 */ /* 0x040fe20000000000 */
[----:B------:R-:W-:Y:S01]  /*17f0*/  SEL R10, R11, R10, !P1 ;  /* 0x0000000a0b0a7207 */ /* 0x000fe20004800000 */
[----:B------:R-:W-:-:S02]  /*1800*/  VIADD R3, R42, 0xa ;  /* 0x0000000a2a037836 */ /* 0x000fc40000000000 */
[----:B------:R-:W-:Y:S01]  /*1810*/  VIADD R2, R0, 0x1b ;  /* 0x0000001b00027836 */ /* 0x000fe20000000000 */
[----:B------:R-:W-:Y:S01]  /*1820*/  SEL R8, R5, R8, !P1 ;  /* 0x0000000805087207 */ /* 0x000fe20004800000 */
[----:B------:R-:W-:Y:S02]  /*1830*/  VIADD R9, R42, 0x12 ;  /* 0x000000122a097836 */ /* 0x000fe40000000000 */
[----:B------:R-:W-:Y:S01]  /*1840*/  VIADD R4, R0, 0x2d ;  /* 0x0000002d00047836 */ /* 0x000fe20000000000 */
[----:B------:R-:W-:Y:S01]  /*1850*/  SEL R3, R2, R3, !P1 ;  /* 0x0000000302037207 */ /* 0x000fe20004800000 */
[----:B------:R-:W-:Y:S02]  /*1860*/  VIADD R6, R42, 0x9 ;  /* 0x000000092a067836 */ /* 0x000fe40000000000 */
[----:B------:R-:W-:Y:S01]  /*1870*/  VIADD R11, R0, 0x12 ;  /* 0x00000012000b7836 */ /* 0x000fe20000000000 */
[----:B------:R-:W-:Y:S01]  /*1880*/  SEL R9, R4, R9, !P1 ;  /* 0x0000000904097207 */ /* 0x000fe20004800000 */
[----:B------:R-:W-:-:S02]  /*1890*/  VIADD R5, R0, 0x9 ;  /* 0x0000000900057836 */ /* 0x000fc40000000000 */
[C---:B------:R-:W-:Y:S01]  /*18a0*/  VIADD R2, R42.reuse, 0x2 ;  /* 0x000000022a027836 */ /* 0x040fe20000000000 */
[----:B------:R-:W-:Y:S01]  /*18b0*/  SEL R6, R11, R6, !P1 ;  /* 0x000000060b067207 */ /* 0x000fe20004800000 */
[----:B------:R-:W-:Y:S02]  /*18c0*/  VIADD R49, R42, 0x1 ;  /* 0x000000012a317836 */ /* 0x000fe40000000000 */
[C---:B------:R-:W-:Y:S01]  /*18d0*/  VIADD R47, R0.reuse, 0xfffffff7 ;  /* 0xfffffff7002f7836 */ /* 0x040fe20000000000 */
[----:B------:R-:W-:Y:S02]  /*18e0*/  SEL R5, R5, R2, !P1 ;  /* 0x0000000205057207 */ /* 0x000fe40004800000 */
[----:B------:R-:W-:Y:S02]  /*18f0*/  SEL R4, R0, R49, !P1 ;  /* 0x0000003100047207 */ /* 0x000fe40004800000 */
[----:B------:R-:W-:-:S07]  /*1900*/  SEL R11, R47, R42, !P1 ;  /* 0x0000002a2f0b7207 */ /* 0x000fce0004800000 */
.L_x_753:
[----:B------:R-:W-:Y:S05]  /*1910*/  BSYNC.RECONVERGENT B2 ;  /* 0x0000000000027941 */ /* 0x000fea0003800200 */
.L_x_752:
        /* <DEDUP_REMOVED lines=15> */
.L_x_759:
        /* <DEDUP_REMOVED lines=10> */
[----:B------:R-:W0:Y:S01]  /*1ab0*/  LDS.U16 R64, [R53] ;  /* 0x0000000035407984 */ /* 0x000e220000000400 */
[-C--:B-1----:R-:W-:Y:S02]  /*1ac0*/  LOP3.LUT R66, R66, R59.reuse, RZ, 0xc0, !PT ;  /* 0x0000003b42427212 */ /* 0x082fe400078ec0ff */
[----:B--2---:R-:W-:Y:S02]  /*1ad0*/  LOP3.LUT R68, R68, R59, RZ, 0xc0, !PT ;  /* 0x0000003b44447212 */ /* 0x004fe400078ec0ff */
[----:B------:R-:W-:Y:S02]  /*1ae0*/  PRMT R63, R66, 0x9910, RZ ;  /* 0x00009910423f7816 */ /* 0x000fe400000000ff */
[----:B------:R-:W1:Y:S01]  /*1af0*/  LDS.U16 R66, [R55] ;  /* 0x0000000037427984 */ /* 0x000e620000000400 */
[----:B------:R-:W-:-:S02]  /*1b00*/  ISETP.NE.AND P1, PT, R61, RZ, PT ;  /* 0x000000ff3d00720c */ /* 0x000fc40003f25270 */
[----:B------:R-:W-:Y:S02]  /*1b10*/  PRMT R61, R68, 0x9910, RZ ;  /* 0x00009910443d7816 */ /* 0x000fe400000000ff */
[----:B---3--:R-:W-:Y:S01]  /*1b20*/  LOP3.LUT R62, R62, R59, RZ, 0xc0, !PT ;  /* 0x0000003b3e3e7212 */ /* 0x008fe200078ec0ff */
[----:B------:R-:W2:Y:S01]  /*1b30*/  LDS.U16 R68, [R56] ;  /* 0x0000000038447984 */ /* 0x000ea20000000400 */
[----:B------:R-:W-:Y:S01]  /*1b40*/  ISETP.NE.AND P3, PT, R61, RZ, PT ;  /* 0x000000ff3d00720c */ /* 0x000fe20003f65270 */
[----:B------:R-:W-:Y:S01]  /*1b50*/  IMAD.MOV.U32 R61, RZ, RZ, 0x2 ;  /* 0x00000002ff3d7424 */ /* 0x000fe200078e00ff */
[----:B------:R-:W-:Y:S02]  /*1b60*/  ISETP.NE.AND P5, PT, R63, RZ, PT ;  /* 0x000000ff3f00720c */ /* 0x000fe40003fa5270 */
[----:B------:R-:W-:Y:S02]  /*1b70*/  PRMT R63, R62, 0x9910, RZ ;  /* 0x000099103e3f7816 */ /* 0x000fe400000000ff */
[----:B------:R-:W-:Y:S01]  /*1b80*/  SEL R62, RZ, 0x1, !P1 ;  /* 0x00000001ff3e7807 */ /* 0x000fe20004800000 */
[----:B------:R-:W-:-:S06]  /*1b90*/  @!P1 IMAD.MOV R61, RZ, RZ, 0x1 ;  /* 0x00000001ff3d9424 */ /* 0x000fcc00078e02ff */
[----:B------:R-:W-:Y:S02]  /*1ba0*/  @!P3 IMAD.MOV R61, RZ, RZ, R62 ;  /* 0x000000ffff3db224 */ /* 0x000fe400078e023e */
[----:B------:R-:W-:-:S05]  /*1bb0*/  IMAD.MOV.U32 R62, RZ, RZ, R63 ;  /* 0x000000ffff3e7224 */ /* 0x000fca00078e003f */
[----:B------:R-:W-:Y:S01]  /*1bc0*/  ISETP.NE.AND P4, PT, R62, RZ, PT ;  /* 0x000000ff3e00720c */ /* 0x000fe20003f85270 */
[----:B------:R-:W-:Y:S02]  /*1bd0*/  VIADD R62, R61, 0x1 ;  /* 0x000000013d3e7836 */ /* 0x000fe40000000000 */
[----:B------:R-:W-:Y:S01]  /*1be0*/  @!P5 IMAD.MOV R62, RZ, RZ, R61 ;  /* 0x000000ffff3ed224 */ /* 0x000fe200078e023d */
[----:B0-----:R-:W-:-:S03]  /*1bf0*/  LOP3.LUT R64, R64, R59, RZ, 0xc0, !PT ;  /* 0x0000003b40407212 */ /* 0x001fc600078ec0ff */
[----:B------:R-:W-:Y:S01]  /*1c00*/  VIADD R63, R62, 0x1 ;  /* 0x000000013e3f7836 */ /* 0x000fe20000000000 */
[----:B------:R-:W-:Y:S02]  /*1c10*/  PRMT R64, R64, 0x9910, RZ ;  /* 0x0000991040407816 */ /* 0x000fe400000000ff */
[----:B-1----:R-:W-:-:S03]  /*1c20*/  LOP3.LUT R66, R66, R59, RZ, 0xc0, !PT ;  /* 0x0000003b42427212 */ /* 0x002fc600078ec0ff */
[----:B------:R-:W-:Y:S02]  /*1c30*/  @!P4 IMAD.MOV R63, RZ, RZ, R62 ;  /* 0x000000ffff3fc224 */ /* 0x000fe400078e023e */
[----:B------:R-:W-:Y:S01]  /*1c40*/  IMAD.MOV.U32 R61, RZ, RZ, R64 ;  /* 0x000000ffff3d7224 */ /* 0x000fe200078e0040 */
[----:B------:R-:W-:Y:S01]  /*1c50*/  PRMT R62, R66, 0x9910, RZ ;  /* 0x00009910423e7816 */ /* 0x000fe200000000ff */
[----:B------:R-:W0:Y:S01]  /*1c60*/  LDS.U16 R64, [R57] ;  /* 0x0000000039407984 */ /* 0x000e220000000400 */
[----:B--2---:R-:W-:Y:S02]  /*1c70*/  LOP3.LUT R68, R68, R59, RZ, 0xc0, !PT ;  /* 0x0000003b44447212 */ /* 0x004fe400078ec0ff */
[----:B------:R-:W-:Y:S01]  /*1c80*/  ISETP.NE.AND P2, PT, R61, RZ, PT ;  /* 0x000000ff3d00720c */ /* 0x000fe20003f45270 */
[----:B------:R-:W-:Y:S01]  /*1c90*/  VIADD R61, R63, 0x1 ;  /* 0x000000013f3d7836 */ /* 0x000fe20000000000 */
[----:B------:R-:W-:-:S11]  /*1ca0*/  PRMT R66, R68, 0x9910, RZ ;  /* 0x0000991044427816 */ /* 0x000fd600000000ff */
[----:B------:R-:W-:Y:S01]  /*1cb0*/  @!P2 IMAD.MOV R61, RZ, RZ, R63 ;  /* 0x000000ffff3da224 */ /* 0x000fe200078e023f */
[----:B------:R-:W-:Y:S02]  /*1cc0*/  SEL R63, R11, 0xffffffff, P3 ;  /* 0xffffffff0b3f7807 */ /* 0x000fe40001800000 */
[----:B------:R-:W-:Y:S02]  /*1cd0*/  ISETP.NE.AND P3, PT, R62, RZ, PT ;  /* 0x000000ff3e00720c */ /* 0x000fe40003f65270 */
[----:B------:R-:W1:Y:S01]  /*1ce0*/  LDS.U16 R62, [R58] ;  /* 0x000000003a3e7984 */ /* 0x000e620000000400 */
[----:B0-----:R-:W-:Y:S02]  /*1cf0*/  LOP3.LUT R65, R64, R59, RZ, 0xc0, !PT ;  /* 0x0000003b40417212 */ /* 0x001fe400078ec0ff */
[----:B------:R-:W-:Y:S01]  /*1d00*/  SEL R64, R4, R63, P1 ;  /* 0x0000003f04407207 */ /* 0x000fe20000800000 */
[----:B------:R-:W-:Y:S01]  /*1d10*/  VIADD R63, R61, 0x1 ;  /* 0x000000013d3f7836 */ /* 0x000fe20000000000 */
[----:B------:R-:W-:-:S06]  /*1d20*/  ISETP.NE.AND P1, PT, R66, RZ, PT ;  /* 0x000000ff4200720c */ /* 0x000fcc0003f25270 */
[----:B------:R-:W-:Y:S01]  /*1d30*/  @!P3 IMAD.MOV R63, RZ, RZ, R61 ;  /* 0x000000ffff3fb224 */ /* 0x000fe200078e023d */
[----:B------:R-:W-:Y:S02]  /*1d40*/  PRMT R65, R65, 0x9910, RZ ;  /* 0x0000991041417816 */ /* 0x000fe400000000ff */
[----:B------:R-:W-:Y:S01]  /*1d50*/  SEL R61, R5, R64, P5 ;  /* 0x00000040053d7207 */ /* 0x000fe20002800000 */
[----:B------:R-:W-:Y:S01]  /*1d60*/  VIADD R64, R63, 0x1 ;  /* 0x000000013f407836 */ /* 0x000fe20000000000 */
[----:B------:R-:W-:Y:S02]  /*1d70*/  ISETP.NE.AND P5, PT, R65, RZ, PT ;  /* 0x000000ff4100720c */ /* 0x000fe40003fa5270 */
[----:B------:R-:W-:Y:S01]  /*1d80*/  @!P1 IMAD.MOV R64, RZ, RZ, R63 ;  /* 0x000000ffff409224 */ /* 0x000fe200078e023f */
[----:B-1----:R-:W-:-:S04]  /*1d90*/  LOP3.LUT R62, R62, R59, RZ, 0xc0, !PT ;  /* 0x0000003b3e3e7212 */ /* 0x002fc800078ec0ff */
[----:B------:R-:W-:-:S05]  /*1da0*/  PRMT R62, R62, 0x9910, RZ ;  /* 0x000099103e3e7816 */ /* 0x000fca00000000ff */
[----:B------:R-:W-:Y:S01]  /*1db0*/  IMAD.MOV.U32 R63, RZ, RZ, R62 ;  /* 0x000000ffff3f7224 */ /* 0x000fe200078e003e */
[----:B------:R-:W-:-:S04]  /*1dc0*/  SEL R62, R6, R61, P4 ;  /* 0x0000003d063e7207 */ /* 0x000fc80002000000 */
[----:B------:R-:W-:Y:S01]  /*1dd0*/  ISETP.NE.AND P4, PT, R63, RZ, PT ;  /* 0x000000ff3f00720c */ /* 0x000fe20003f85270 */
[----:B------:R-:W-:Y:S01]  /*1de0*/  VIADD R63, R64, 0x1 ;  /* 0x00000001403f7836 */ /* 0x000fe20000000000 */
[----:B------:R-:W-:Y:S01]  /*1df0*/  SEL R61, R3, R62, P2 ;  /* 0x0000003e033d7207 */ /* 0x000fe20001000000 */
[----:B------:R-:W-:-:S03]  /*1e00*/  @!P5 IMAD.MOV R63, RZ, RZ, R64 ;  /* 0x000000ffff3fd224 */ /* 0x000fc600078e0240 */
[----:B------:R-:W-:Y:S01]  /*1e10*/  SEL R62, R10, R61, P3 ;  /* 0x0000003d0a3e7207 */ /* 0x000fe20001800000 */
[----:B------:R-:W-:Y:S01]  /*1e20*/  VIADD R64, R63, 0x1 ;  /* 0x000000013f407836 */ /* 0x000fe20000000000 */
[----:B------:R-:W-:Y:S02]  /*1e30*/  ISETP.NE.AND P3, PT, R47, 0x9, PT ;  /* 0x000000092f00780c */ /* 0x000fe40003f65270 */
[----:B------:R-:W-:-:S03]  /*1e40*/  SEL R61, R9, R62, P1 ;  /* 0x0000003e093d7207 */ /* 0x000fc60000800000 */
[----:B------:R-:W-:Y:S01]  /*1e50*/  @!P4 IMAD.MOV R64, RZ, RZ, R63 ;  /* 0x000000ffff40c224 */ /* 0x000fe200078e023f */
[----:B------:R-:W-:-:S04]  /*1e60*/  SEL R62, R8, R61, P5 ;  /* 0x0000003d083e7207 */ /* 0x000fc80002800000 */
[----:B------:R-:W-:Y:S02]  /*1e70*/  ISETP.NE.AND P2, PT, R64, 0x1, PT ;  /* 0x000000014000780c */ /* 0x000fe40003f45270 */
[----:B------:R-:W-:-:S11]  /*1e80*/  SEL R62, R7, R62, P4 ;  /* 0x0000003e073e7207 */ /* 0x000fd60002000000 */
        /* <DEDUP_REMOVED lines=13> */
.L_x_755:
[----:B------:R-:W-:Y:S05]  /*1f60*/  BSYNC.RECONVERGENT B3 ;  /* 0x0000000000037941 */ /* 0x000fea0003800200 */
.L_x_754:
[----:B------:R-:W-:Y:S05]  /*1f70*/  @!P3 BRA `(.L_x_756) ;  /* 0x000000040050b947 */ /* 0x000fea0003800000 */
[----:B------:R-:W1:Y:S01]  /*1f80*/  LDS.U16 R61, [R48] ;  /* 0x00000000303d7984 */ /* 0x000e620000000400 */
[----:B------:R-:W-:Y:S01]  /*1f90*/  SHF.L.U32 R60, R60, R47, RZ ;  /* 0x0000002f3c3c7219 */ /* 0x000fe200000006ff */
[----:B0-----:R-:W-:Y:S01]  /*1fa0*/  IMAD.MOV.U32 R64, RZ, RZ, 0x2 ;  /* 0x00000002ff407424 */ /* 0x001fe200078e00ff */
[----:B------:R-:W-:Y:S01]  /*1fb0*/  BSSY.RECONVERGENT B3, `(.L_x_757) ;  /* 0x000004e000037945 */ /* 0x000fe20003800200 */
[----:B------:R-:W0:Y:S04]  /*1fc0*/  LDS.U16 R65, [R49] ;  /* 0x0000000031417984 */ /* 0x000e280000000400 */
[----:B------:R-:W2:Y:S04]  /*1fd0*/  LDS.U16 R59, [R51] ;  /* 0x00000000333b7984 */ /* 0x000ea80000000400 */
[----:B------:R-:W3:Y:S04]  /*1fe0*/  LDS.U16 R63, [R52] ;  /* 0x00000000343f7984 */ /* 0x000ee80000000400 */
[----:B------:R-:W4:Y:S01]  /*1ff0*/  LDS.U16 R67, [R53] ;  /* 0x0000000035437984 */ /* 0x000f220000000400 */
[----:B-1----:R-:W-:-:S02]  /*2000*/  LOP3.LUT R61, R61, R60, RZ, 0xc0, !PT ;  /* 0x0000003c3d3d7212 */ /* 0x002fc400078ec0ff */
[-C--:B0-----:R-:W-:Y:S02]  /*2010*/  LOP3.LUT R65, R65, R60.reuse, RZ, 0xc0, !PT ;  /* 0x0000003c41417212 */ /* 0x081fe400078ec0ff */
[----:B------:R-:W-:Y:S02]  /*2020*/  PRMT R61, R61, 0x9910, RZ ;  /* 0x000099103d3d7816 */ /* 0x000fe400000000ff */
[----:B------:R-:W-:Y:S02]  /*2030*/  PRMT R65, R65, 0x9910, RZ ;  /* 0x0000991041417816 */ /* 0x000fe400000000ff */
[----:B------:R-:W-:Y:S02]  /*2040*/  ISETP.NE.AND P3, PT, R61, RZ, PT ;  /* 0x000000ff3d00720c */ /* 0x000fe40003f65270 */
[-C--:B--2---:R-:W-:Y:S01]  /*2050*/  LOP3.LUT R59, R59, R60.reuse, RZ, 0xc0, !PT ;  /* 0x0000003c3b3b7212 */ /* 0x084fe200078ec0ff */
[----:B------:R-:W-:Y:S01]  /*2060*/  IMAD.MOV.U32 R61, RZ, RZ, R65 ;  /* 0x000000ffff3d7224 */ /* 0x000fe200078e0041 */
[----:B---3--:R-:W-:Y:S01]  /*2070*/  LOP3.LUT R63, R63, R60, RZ, 0xc0, !PT ;  /* 0x0000003c3f3f7212 */ /* 0x008fe200078ec0ff */
[----:B------:R-:W0:Y:S01]  /*2080*/  LDS.U16 R65, [R57] ;  /* 0x0000000039417984 */ /* 0x000e220000000400 */
[----:B------:R-:W-:-:S02]  /*2090*/  PRMT R59, R59, 0x9910, RZ ;  /* 0x000099103b3b7816 */ /* 0x000fc400000000ff */
[----:B------:R-:W-:Y:S02]  /*20a0*/  ISETP.NE.AND P2, PT, R61, RZ, PT ;  /* 0x000000ff3d00720c */ /* 0x000fe40003f45270 */
[----:B------:R-:W-:Y:S01]  /*20b0*/  ISETP.NE.AND P5, PT, R59, RZ, PT ;  /* 0x000000ff3b00720c */ /* 0x000fe20003fa5270 */
[----:B------:R-:W1:Y:S01]  /*20c0*/  LDS.U16 R61, [R55] ;  /* 0x00000000373d7984 */ /* 0x000e620000000400 */
[----:B------:R-:W-:Y:S02]  /*20d0*/  SEL R59, RZ, 0x1, !P2 ;  /* 0x00000001ff3b7807 */ /* 0x000fe40005000000 */
[----:B------:R-:W-:Y:S02]  /*20e0*/  PRMT R63, R63, 0x9910, RZ ;  /* 0x000099103f3f7816 */ /* 0x000fe400000000ff */
[----:B----4-:R-:W-:Y:S02]  /*20f0*/  LOP3.LUT R67, R67, R60, RZ, 0xc0, !PT ;  /* 0x0000003c43437212 */ /* 0x010fe400078ec0ff */
[----:B------:R-:W-:-:S02]  /*2100*/  ISETP.NE.AND P4, PT, R63, RZ, PT ;  /* 0x000000ff3f00720c */ /* 0x000fc40003f85270 */
[----:B------:R-:W2:Y:S01]  /*2110*/  LDS.U16 R63, [R58] ;  /* 0x000000003a3f7984 */ /* 0x000ea20000000400 */
[----:B------:R-:W-:Y:S02]  /*2120*/  @!P2 IMAD.MOV R64, RZ, RZ, 0x1 ;  /* 0x00000001ff40a424 */ /* 0x000fe400078e02ff */
[----:B------:R-:W-:Y:S02]  /*2130*/  @!P3 IMAD.MOV R64, RZ, RZ, R59 ;  /* 0x000000ffff40b224 */ /* 0x000fe400078e023b */
[----:B------:R-:W3:Y:S02]  /*2140*/  LDS.U16 R59, [R56] ;  /* 0x00000000383b7984 */ /* 0x000ee40000000400 */
[----:B------:R-:W-:Y:S02]  /*2150*/  VIADD R62, R64, 0x1 ;  /* 0x00000001403e7836 */ /* 0x000fe40000000000 */
[----:B------:R-:W-:Y:S01]  /*2160*/  @!P5 IMAD.MOV R62, RZ, RZ, R64 ;  /* 0x000000ffff3ed224 */ /* 0x000fe200078e0240 */
[----:B------:R-:W-:-:S04]  /*2170*/  PRMT R64, R67, 0x9910, RZ ;  /* 0x0000991043407816 */ /* 0x000fc800000000ff */
[----:B------:R-:W-:Y:S02]  /*2180*/  ISETP.NE.AND P1, PT, R64, RZ, PT ;  /* 0x000000ff4000720c */ /* 0x000fe40003f25270 */
[-C--:B0-----:R-:W-:Y:S02]  /*2190*/  LOP3.LUT R65, R65, R60.reuse, RZ, 0xc0, !PT ;  /* 0x0000003c41417212 */ /* 0x081fe400078ec0ff */
[----:B-1----:R-:W-:-:S04]  /*21a0*/  LOP3.LUT R61, R61, R60, RZ, 0xc0, !PT ;  /* 0x0000003c3d3d7212 */ /* 0x002fc800078ec0ff */
[----:B------:R-:W-:Y:S01]  /*21b0*/  PRMT R64, R61, 0x9910, RZ ;  /* 0x000099103d407816 */ /* 0x000fe200000000ff */
[----:B------:R-:W-:Y:S02]  /*21c0*/  VIADD R61, R62, 0x1 ;  /* 0x000000013e3d7836 */ /* 0x000fe40000000000 */
[----:B------:R-:W-:Y:S01]  /*21d0*/  @!P4 IMAD.MOV R61, RZ, RZ, R62 ;  /* 0x000000ffff3dc224 */ /* 0x000fe200078e023e */
[-C--:B--2---:R-:W-:Y:S02]  /*21e0*/  LOP3.LUT R63, R63, R60.reuse, RZ, 0xc0, !PT ;  /* 0x0000003c3f3f7212 */ /* 0x084fe400078ec0ff */
[----:B---3--:R-:W-:Y:S02]  /*21f0*/  LOP3.LUT R62, R59, R60, RZ, 0xc0, !PT ;  /* 0x0000003c3b3e7212 */ /* 0x008fe400078ec0ff */
[----:B------:R-:W-:Y:S02]  /*2200*/  SEL R59, R11, 0xffffffff, P3 ;  /* 0xffffffff0b3b7807 */ /* 0x000fe40001800000 */
[----:B------:R-:W-:-:S02]  /*2210*/  PRMT R62, R62, 0x9910, RZ ;  /* 0x000099103e3e7816 */ /* 0x000fc400000000ff */
[----:B------:R-:W-:Y:S01]  /*2220*/  ISETP.NE.AND P3, PT, R64, RZ, PT ;  /* 0x000000ff4000720c */ /* 0x000fe20003f65270 */
[----:B------:R-:W-:Y:S02]  /*2230*/  VIADD R64, R61, 0x1 ;  /* 0x000000013d407836 */ /* 0x000fe40000000000 */
[----:B------:R-:W-:Y:S02]  /*2240*/  @!P1 IMAD.MOV R64, RZ, RZ, R61 ;  /* 0x000000ffff409224 */ /* 0x000fe400078e023d */
        /* <DEDUP_REMOVED lines=8> */
[----:B------:R-:W-:Y:S01]  /*22d0*/  PRMT R61, R63, 0x9910, RZ ;  /* 0x000099103f3d7816 */ /* 0x000fe200000000ff */
[----:B------:R-:W-:Y:S01]  /*22e0*/  VIADD R63, R65, 0x1 ;  /* 0x00000001413f7836 */ /* 0x000fe20000000000 */
[----:B------:R-:W-:-:S02]  /*22f0*/  SEL R62, R6, R59, P4 ;  /* 0x0000003b063e7207 */ /* 0x000fc40002000000 */
[----:B------:R-:W-:Y:S01]  /*2300*/  ISETP.NE.AND P4, PT, R61, RZ, PT ;  /* 0x000000ff3d00720c */ /* 0x000fe20003f85270 */
[----:B------:R-:W-:Y:S01]  /*2310*/  @!P2 IMAD.MOV R63, RZ, RZ, R65 ;  /* 0x000000ffff3fa224 */ /* 0x000fe200078e0241 */
[----:B------:R-:W-:-:S03]  /*2320*/  SEL R59, R3, R62, P1 ;  /* 0x0000003e033b7207 */ /* 0x000fc60000800000 */
[----:B------:R-:W-:Y:S01]  /*2330*/  VIADD R61, R63, 0x1 ;  /* 0x000000013f3d7836 */ /* 0x000fe20000000000 */
[----:B------:R-:W-:Y:S01]  /*2340*/  SEL R62, R10, R59, P3 ;  /* 0x0000003b0a3e7207 */ /* 0x000fe20001800000 */
[----:B------:R-:W-:-:S03]  /*2350*/  @!P5 IMAD.MOV R61, RZ, RZ, R63 ;  /* 0x000000ffff3dd224 */ /* 0x000fc600078e023f */
[----:B------:R-:W-:Y:S01]  /*2360*/  SEL R59, R9, R62, P2 ;  /* 0x0000003e093b7207 */ /* 0x000fe20001000000 */
[----:B------:R-:W-:Y:S02]  /*2370*/  VIADD R63, R61, 0x1 ;  /* 0x000000013d3f7836 */ /* 0x000fe40000000000 */
        /* <DEDUP_REMOVED lines=17> */
.L_x_758:
[----:B------:R-:W-:Y:S05]  /*2490*/  BSYNC.RECONVERGENT B3 ;  /* 0x0000000000037941 */ /* 0x000fea0003800200 */
.L_x_757:
[----:B------:R-:W-:Y:S01]  /*24a0*/  VIADD R47, R47, 0x2 ;  /* 0x000000022f2f7836 */ /* 0x000fe20000000000 */
[----:B------:R-:W-:Y:S06]  /*24b0*/  BRA `(.L_x_759) ;  /* 0xfffffff400547947 */ /* 0x000fec000383ffff */
.L_x_756:
[----:B------:R-:W-:Y:S05]  /*24c0*/  BSYNC.RECONVERGENT B2 ;  /* 0x0000000000027941 */ /* 0x000fea0003800200 */
.L_x_751:
[----:B------:R-:W-:Y:S05]  /*24d0*/  BSYNC.RECONVERGENT B1 ;  /* 0x0000000000017941 */ /* 0x000fea0003800200 */
.L_x_750:
[----:B------:R-:W-:-:S04]  /*24e0*/  LOP3.LUT P1, RZ, R50, 0xff, RZ, 0xc0, !PT ;  /* 0x000000ff32ff7812 */ /* 0x000fc8000782c0ff */
[----:B------:R-:W-:-:S04]  /*24f0*/  SEL R3, RZ, 0x1, !P1 ;  /* 0x00000001ff037807 */ /* 0x000fc80004800000 */
[----:B------:R-:W-:Y:S01]  /*2500*/  LOP3.LUT R62, R2, R3, RZ, 0xfc, !PT ;  /* 0x00000003023e7212 */ /* 0x000fe200078efcff */
[----:B------:R-:W-:Y:S06]  /*2510*/  BRA.DIV UR7, `(.L_x_760) ;  /* 0x0000006e07087947 */ /* 0x000fec000b800000 */
[----:B------:R-:W-:Y:S01]  /*2520*/  IMAD.U32 R2, RZ, RZ, UR7 ;  /* 0x00000007ff027e24 */ /* 0x000fe2000f8e00ff */
[----:B------:R-:W-:-:S06]  /*2530*/  NOP ;  /* 0x0000000000007918 */ /* 0x000fcc0000000000 */
.L_x_887:
[----:B------:R-:W-:Y:S01]  /*2540*/  BSSY.RECONVERGENT B1, `(.L_x_761) ;  /* 0x0000155000017945 */ /* 0x000fe20003800200 */
[----:B------:R-:W-:-:S03]  /*2550*/  PRMT R61, RZ, 0x7610, R61 ;  /* 0x00007610ff3d7816 */ /* 0x000fc6000000003d */
[----:B------:R-:W-:Y:S05]  /*2560*/  @P0 BRA `(.L_x_762) ;  /* 0x0000001400480947 */ /* 0x000fea0003800000 */
[----:B------:R-:W-:Y:S01]  /*2570*/  ISETP.GT.U32.AND P1, PT, R0, 0x8, PT ;  /* 0x000000080000780c */ /* 0x000fe20003f24070 */
[----:B------:R-:W-:-:S12]  /*2580*/  BSSY.RECONVERGENT B2, `(.L_x_763) ;  /* 0x0000033000027945 */ /* 0x000fd80003800200 */
[----:B------:R-:W-:Y:S05]  /*2590*/  @P1 BRA `(.L_x_764) ;  /* 0x0000000000401947 */ /* 0x000fea0003800000 */
[C---:B------:R-:W-:Y:S02]  /*25a0*/  VIADD R60, R25.reuse, 0x1 ;  /* 0x00000001193c7836 */ /* 0x040fe40000000000 */
[C---:B0-----:R-:W-:Y:S02]  /*25b0*/  VIADD R59, R25.reuse, 0x4 ;  /* 0x00000004193b7836 */ /* 0x041fe40000000000 */
[C---:B------:R-:W-:Y:S02]  /*25c0*/  VIADD R58, R25.reuse, 0x2 ;  /* 0x00000002193a7836 */ /* 0x040fe40000000000 */
[----:B------:R-:W-:Y:S02]  /*25d0*/  VIADD R57, R25, 0x3 ;  /* 0x0000000319397836 */ /* 0x000fe40000000000 */
[----:B------:R-:W-:Y:S02]  /*25e0*/  IMAD.MOV.U32 R56, RZ, RZ, R25 ;  /* 0x000000ffff387224 */ /* 0x000fe400078e0019 */
[----:B------:R-:W-:-:S02]  /*25f0*/  IMAD.MOV.U32 R55, RZ, RZ, R28 ;  /* 0x000000ffff377224 */ /* 0x000fc400078e001c */
[--C-:B------:R-:W-:Y:S02]  /*2600*/  IMAD.MOV.U32 R53, RZ, RZ, R29.reuse ;  /* 0x000000ffff357224 */ /* 0x100fe400078e001d */
[----:B------:R-:W-:Y:S02]  /*2610*/  IMAD.MOV.U32 R52, RZ, RZ, R30 ;  /* 0x000000ffff347224 */ /* 0x000fe400078e001e */
[--C-:B------:R-:W-:Y:S02]  /*2620*/  IMAD.MOV.U32 R51, RZ, RZ, R32.reuse ;  /* 0x000000ffff337224 */ /* 0x100fe400078e0020 */
[----:B------:R-:W-:Y:S02]  /*2630*/  IMAD.MOV.U32 R2, RZ, RZ, R32 ;  /* 0x000000ffff027224 */ /* 0x000fe400078e0020 */
[----:B------:R-:W-:Y:S02]  /*2640*/  IMAD.MOV.U32 R3, RZ, RZ, R30 ;  /* 0x000000ffff037224 */ /* 0x000fe400078e001e */
[----:B------:R-:W-:-:S02]  /*2650*/  IMAD.MOV.U32 R4, RZ, RZ, R29 ;  /* 0x000000ffff047224 */ /* 0x000fc400078e001d */
[----:B------:R-:W-:Y:S02]  /*2660*/  IMAD.MOV.U32 R5, RZ, RZ, R28 ;  /* 0x000000ffff057224 */ /* 0x000fe400078e001c */
[----:B------:R-:W-:Y:S02]  /*2670*/  IMAD.MOV.U32 R7, RZ, RZ, R25 ;  /* 0x000000ffff077224 */ /* 0x000fe400078e0019 */
[----:B------:R-:W-:Y:S01]  /*2680*/  IMAD.MOV.U32 R6, RZ, RZ, R60 ;  /* 0x000000ffff067224 */ /* 0x000fe200078e003c */
[----:B------:R-:W-:Y:S06]  /*2690*/  BRA `(.L_x_765) ;  /* 0x0000000000847947 */ /* 0x000fec0003800000 */
.L_x_764:
[----:B------:R-:W-:-:S13]  /*26a0*/  ISETP.GT.U32.AND P0, PT, R0, 0x11, PT ;  /* 0x000000110000780c */ /* 0x000fda0003f04070 */
[----:B------:R-:W-:Y:S05]  /*26b0*/  @P0 BRA `(.L_x_766) ;  /* 0x0000000000400947 */ /* 0x000fea0003800000 */
[C---:B------:R-:W-:Y:S02]  /*26c0*/  VIADD R52, R0.reuse, 0x36 ;  /* 0x0000003600347836 */ /* 0x040fe40000000000 */
[C---:B------:R-:W-:Y:S02]  /*26d0*/  VIADD R56, R0.reuse, 0xfffffff7 ;  /* 0xfffffff700387836 */ /* 0x040fe40000000000 */
[C---:B------:R-:W-:Y:S02]  /*26e0*/  VIADD R55, R0.reuse, 0x24 ;  /* 0x0000002400377836 */ /* 0x040fe40000000000 */
[C---:B------:R-:W-:Y:S02]  /*26f0*/  VIADD R51, R0.reuse, 0x3f ;  /* 0x0000003f00337836 */ /* 0x040fe40000000000 */
[C---:B------:R-:W-:Y:S02]  /*2700*/  VIADD R53, R0.reuse, 0x2d ;  /* 0x0000002d00357836 */ /* 0x040fe40000000000 */
[----:B0-----:R-:W-:-:S02]  /*2710*/  VIADD R59, R0, 0x1b ;  /* 0x0000001b003b7836 */ /* 0x001fc40000000000 */
[C---:B------:R-:W-:Y:S02]  /*2720*/  VIADD R57, R0.reuse, 0x12 ;  /* 0x0000001200397836 */ /* 0x040fe40000000000 */
[----:B------:R-:W-:Y:S02]  /*2730*/  VIADD R58, R0, 0x9 ;  /* 0x00000009003a7836 */ /* 0x000fe40000000000 */
        /* <DEDUP_REMOVED lines=8> */
.L_x_766:
        /* <DEDUP_REMOVED lines=14> */
[----:B------:R-:W-:-:S07]  /*28a0*/  IMAD.MOV.U32 R6, RZ, RZ, R60 ;  /* 0x000000ffff067224 */ /* 0x000fce00078e003c */
.L_x_765:
[----:B------:R-:W-:Y:S05]  /*28b0*/  BSYNC.RECONVERGENT B2 ;  /* 0x0000000000027941 */ /* 0x000fea0003800200 */
.L_x_763:
[----:B------:R-:W0:Y:S01]  /*28c0*/  S2UR UR5, SR_CgaCtaId ;  /* 0x00000000000579c3 */ /* 0x000e220000008800 */
[----:B------:R-:W-:Y:S01]  /*28d0*/  UMOV UR4, 0x400 ;  /* 0x0000040000047882 */ /* 0x000fe20000000000 */
[----:B------:R-:W-:Y:S01]  /*28e0*/  IMAD.MOV.U32 R50, RZ, RZ, RZ ;  /* 0x000000ffff327224 */ /* 0x000fe200078e00ff */
        /* <DEDUP_REMOVED lines=11> */
.L_x_788:
[----:B------:R-:W-:Y:S01]  /*29a0*/  IMAD.SHL.U32 R3, R50, 0x4, RZ ;  /* 0x0000000432037824 */ /* 0x000fe200078e00ff */
[----:B------:R-:W0:Y:S01]  /*29b0*/  S2R R4, SR_CgaCtaId ;  /* 0x0000000000047919 */ /* 0x000e220000008800 */
[----:B------:R-:W-:Y:S01]  /*29c0*/  MOV R5, 0x400 ;  /* 0x0000040000057802 */ /* 0x000fe20000000f00 */
[----:B------:R-:W-:Y:S02]  /*29d0*/  BSSY.RELIABLE B3, `(.L_x_767) ;  /* 0x0000108000037945 */ /* 0x000fe40003800100 */
[C---:B------:R-:W-:Y:S02]  /*29e0*/  ISETP.EQ.AND P1, PT, R3.reuse, RZ, PT ;  /* 0x000000ff0300720c */ /* 0x040fe40003f22270 */
[C---:B------:R-:W-:Y:S02]  /*29f0*/  ISETP.EQ.AND P2, PT, R3.reuse, 0x4, PT ;  /* 0x000000040300780c */ /* 0x040fe40003f42270 */
[C---:B------:R-:W-:Y:S02]  /*2a00*/  ISETP.EQ.AND P3, PT, R3.reuse, 0x8, PT ;  /* 0x000000080300780c */ /* 0x040fe40003f62270 */
[----:B------:R-:W-:-:S07]  /*2a10*/  ISETP.EQ.AND P0, PT, R3, 0xc, PT ;  /* 0x0000000c0300780c */ /* 0x000fce0003f02270 */
[----:B------:R-:W-:Y:S01]  /*2a20*/  @P1 IMAD.MOV.U32 R2, RZ, RZ, R56 ;  /* 0x000000ffff021224 */ /* 0x000fe200078e0038 */
[C---:B------:R-:W-:Y:S01]  /*2a30*/  ISETP.EQ.AND P1, PT, R3.reuse, 0x10, PT ;  /* 0x000000100300780c */ /* 0x040fe20003f22270 */
[----:B------:R-:W-:Y:S01]  /*2a40*/  @P2 IMAD.MOV.U32 R2, RZ, RZ, R60 ;  /* 0x000000ffff022224 */ /* 0x000fe200078e003c */
[C---:B------:R-:W-:Y:S01]  /*2a50*/  ISETP.EQ.AND P2, PT, R3.reuse, 0x14, PT ;  /* 0x000000140300780c */ /* 0x040fe20003f42270 */
[----:B------:R-:W-:Y:S01]  /*2a60*/  @P3 IMAD.MOV.U32 R2, RZ, RZ, R58 ;  /* 0x000000ffff023224 */ /* 0x000fe200078e003a */
[C---:B------:R-:W-:Y:S01]  /*2a70*/  ISETP.EQ.AND P3, PT, R3.reuse, 0x18, PT ;  /* 0x000000180300780c */ /* 0x040fe20003f62270 */
[----:B------:R-:W-:Y:S01]  /*2a80*/  @P0 IMAD.MOV.U32 R2, RZ, RZ, R57 ;  /* 0x000000ffff020224 */ /* 0x000fe200078e0039 */
[----:B------:R-:W-:-:S07]  /*2a90*/  ISETP.EQ.AND P0, PT, R3, 0x1c, PT ;  /* 0x0000001c0300780c */ /* 0x000fce0003f02270 */
[----:B------:R-:W-:Y:S01]  /*2aa0*/  @P1 IMAD.MOV.U32 R2, RZ, RZ, R59 ;  /* 0x000000ffff021224 */ /* 0x000fe200078e003b */
[----:B------:R-:W-:Y:S01]  /*2ab0*/  ISETP.EQ.AND P1, PT, R3, 0x20, PT ;  /* 0x000000200300780c */ /* 0x000fe20003f22270 */
[----:B------:R-:W-:Y:S01]  /*2ac0*/  @P2 IMAD.MOV.U32 R2, RZ, RZ, R55 ;  /* 0x000000ffff022224 */ /* 0x000fe200078e0037 */
[----:B0-----:R-:W-:Y:S01]  /*2ad0*/  LEA R5, R4, R5, 0x18 ;  /* 0x0000000504057211 */ /* 0x001fe200078ec0ff */
[----:B------:R-:W-:Y:S02]  /*2ae0*/  @P3 IMAD.MOV.U32 R2, RZ, RZ, R53 ;  /* 0x000000ffff023224 */ /* 0x000fe400078e0035 */
[----:B------:R-:W-:-:S08]  /*2af0*/  @P0 IMAD.MOV.U32 R2, RZ, RZ, R52 ;  /* 0x000000ffff020224 */ /* 0x000fd000078e0034 */
[----:B------:R-:W-:-:S04]  /*2b00*/  @P1 IMAD.MOV.U32 R2, RZ, RZ, R51 ;  /* 0x000000ffff021224 */ /* 0x000fc800078e0033 */
[----:B------:R-:W-:-:S06]  /*2b10*/  IMAD R4, R2, 0x2, R5 ;  /* 0x0000000202047824 */ /* 0x000fcc00078e0205 */
[----:B------:R-:W0:Y:S02]  /*2b20*/  LDS.U16 R4, [R4] ;  /* 0x0000000004047984 */ /* 0x000e240000000400 */
[----:B0-----:R-:W0:Y:S01]  /*2b30*/  POPC R2, R4 ;  /* 0x0000000400027309 */ /* 0x001e220000000000 */
[----:B------:R-:W-:-:S05]  /*2b40*/  VIADD R3, R4, 0xffffffff ;  /* 0xffffffff04037836 */ /* 0x000fca0000000000 */
[----:B------:R-:W-:-:S04]  /*2b50*/  LOP3.LUT P0, RZ, R3, R4, RZ, 0xc0, !PT ;  /* 0x0000000403ff7212 */ /* 0x000fc8000780c0ff */
[----:B------:R-:W-:-:S04]  /*2b60*/  ISETP.EQ.OR P0, PT, R4, RZ, !P0 ;  /* 0x000000ff0400720c */ /* 0x000fc80004702670 */
[----:B0-----:R-:W-:-:S04]  /*2b70*/  ISETP.NE.OR P0, PT, R2, 0x2, P0 ;  /* 0x000000020200780c */ /* 0x001fc80000705670 */
[----:B------:R-:W-:-:S13]  /*2b80*/  ISETP.GT.U32.OR P0, PT, R50, 0x7, P0 ;  /* 0x000000073200780c */ /* 0x000fda0000704470 */
[----:B------:R-:W-:Y:S05]  /*2b90*/  @P0 BRA `(.L_x_768) ;  /* 0x0000000c00ac0947 */ /* 0x000fea0003800000 */
[----:B------:R-:W-:Y:S01]  /*2ba0*/  PRMT R3, R4, 0x9910, RZ ;  /* 0x0000991004037816 */ /* 0x000fe200000000ff */
[----:B------:R-:W-:-:S07]  /*2bb0*/  IMAD.MOV.U32 R2, RZ, RZ, R50 ;  /* 0x000000ffff027224 */ /* 0x000fce00078e0032 */
.L_x_787:
[----:B------:R-:W-:Y:S01]  /*2bc0*/  IMAD.SHL.U32 R63, R2, 0x4, RZ ;  /* 0x00000004023f7824 */ /* 0x000fe200078e00ff */
[----:B------:R-:W-:Y:S04]  /*2bd0*/  BSSY.RELIABLE B2, `(.L_x_769) ;  /* 0x00000e5000027945 */ /* 0x000fe80003800100 */
[C---:B------:R-:W-:Y:S02]  /*2be0*/  ISETP.EQ.AND P1, PT, R63.reuse, -0x4, PT ;  /* 0xfffffffc3f00780c */ /* 0x040fe40003f22270 */
[C---:B------:R-:W-:Y:S02]  /*2bf0*/  ISETP.EQ.AND P2, PT, R63.reuse, RZ, PT ;  /* 0x000000ff3f00720c */ /* 0x040fe40003f42270 */
        /* <DEDUP_REMOVED lines=12> */
[----:B------:R-:W-:Y:S02]  /*2cc0*/  @P2 IMAD.MOV.U32 R64, RZ, RZ, R55 ;  /* 0x000000ffff402224 */ /* 0x000fe400078e0037 */
[----:B------:R-:W-:Y:S02]  /*2cd0*/  @P3 IMAD.MOV.U32 R64, RZ, RZ, R53 ;  /* 0x000000ffff403224 */ /* 0x000fe400078e0035 */
[----:B------:R-:W-:Y:S02]  /*2ce0*/  @P0 IMAD.MOV.U32 R64, RZ, RZ, R52 ;  /* 0x000000ffff400224 */ /* 0x000fe400078e0034 */
[----:B------:R-:W-:-:S06]  /*2cf0*/  IMAD.MOV.U32 R63, RZ, RZ, R2 ;  /* 0x000000ffff3f7224 */ /* 0x000fcc00078e0002 */
[----:B------:R-:W-:-:S04]  /*2d00*/  @P1 IMAD.MOV.U32 R64, RZ, RZ, R51 ;  /* 0x000000ffff401224 */ /* 0x000fc800078e0033 */
[----:B------:R-:W-:-:S06]  /*2d10*/  IMAD R65, R64, 0x2, R5 ;  /* 0x0000000240417824 */ /* 0x000fcc00078e0205 */
[----:B------:R-:W0:Y:S02]  /*2d20*/  LDS.U16 R65, [R65] ;  /* 0x0000000041417984 */ /* 0x000e240000000400 */
[----:B0-----:R-:W-:-:S04]  /*2d30*/  PRMT R64, R65, 0x9910, RZ ;  /* 0x0000991041407816 */ /* 0x001fc800000000ff */
[----:B------:R-:W-:Y:S01]  /*2d40*/  ISETP.NE.AND P0, PT, R64, R3, PT ;  /* 0x000000034000720c */ /* 0x000fe20003f05270 */
[----:B------:R-:W-:-:S04]  /*2d50*/  VIADD R64, R2, 0x1 ;  /* 0x0000000102407836 */ /* 0x000fc80000000000 */
[----:B------:R-:W-:-:S08]  /*2d60*/  IMAD.MOV.U32 R2, RZ, RZ, R64 ;  /* 0x000000ffff027224 */ /* 0x000fd000078e0040 */
[----:B------:R-:W-:Y:S05]  /*2d70*/  @P0 BRA `(.L_x_770) ;  /* 0x0000000c00280947 */ /* 0x000fea0003800000 */
[----:B------:R-:W-:Y:S01]  /*2d80*/  ISETP.NE.AND P0, PT, R50, RZ, PT ;  /* 0x000000ff3200720c */ /* 0x000fe20003f05270 */
[----:B------:R-:W-:-:S12]  /*2d90*/  BSSY.RELIABLE B4, `(.L_x_771) ;  /* 0x0000014000047945 */ /* 0x000fd80003800100 */
[----:B------:R-:W-:Y:S05]  /*2da0*/  @!P0 BRA `(.L_x_772) ;  /* 0x0000000000488947 */ /* 0x000fea0003800000 */
[----:B------:R-:W0:Y:S02]  /*2db0*/  LDS.U16 R65, [R49] ;  /* 0x0000000031417984 */ /* 0x000e240000000400 */
[----:B0-----:R-:W-:-:S04]  /*2dc0*/  LOP3.LUT R64, R65, R4, RZ, 0xc0, !PT ;  /* 0x0000000441407212 */ /* 0x001fc800078ec0ff */
[----:B------:R-:W-:-:S04]  /*2dd0*/  PRMT R64, R64, 0x9910, RZ ;  /* 0x0000991040407816 */ /* 0x000fc800000000ff */
[----:B------:R-:W-:Y:S01]  /*2de0*/  ISETP.NE.AND P0, PT, R64, RZ, PT ;  /* 0x000000ff4000720c */ /* 0x000fe20003f05270 */
[----:B------:R-:W-:-:S05]  /*2df0*/  VIADD R64, R65, 0xffffffff ;  /* 0xffffffff41407836 */ /* 0x000fca0000000000 */
        /* <DEDUP_REMOVED lines=13> */
.L_x_772:
[----:B------:R-:W-:Y:S05]  /*2ed0*/  BSYNC.RELIABLE B4 ;  /* 0x0000000000047941 */ /* 0x000fea0003800100 */
.L_x_771:
[----:B------:R-:W-:Y:S01]  /*2ee0*/  ISETP.NE.AND P0, PT, R63, RZ, PT ;  /* 0x000000ff3f00720c */ /* 0x000fe20003f05270 */
[----:B------:R-:W-:Y:S03]  /*2ef0*/  BSSY.RELIABLE B4, `(.L_x_773) ;  /* 0x0000015000047945 */ /* 0x000fe60003800100 */
[----:B------:R-:W-:-:S13]  /*2f00*/  ISETP.EQ.OR P0, PT, R50, 0x1, !P0 ;  /* 0x000000013200780c */ /* 0x000fda0004702670 */
[----:B------:R-:W-:Y:S05]  /*2f10*/  @P0 BRA `(.L_x_774) ;  /* 0x0000000000480947 */ /* 0x000fea0003800000 */
[----:B------:R-:W0:Y:S02]  /*2f20*/  LDS.U16 R63, [R48] ;  /* 0x00000000303f7984 */ /* 0x000e240000000400 */
[C---:B0-----:R-:W-:Y:S01]  /*2f30*/  VIADD R64, R63.reuse, 0xffffffff ;  /* 0xffffffff3f407836 */ /* 0x041fe20000000000 */
        /* <DEDUP_REMOVED lines=16> */
.L_x_774:
[----:B------:R-:W-:Y:S05]  /*3040*/  BSYNC.RELIABLE B4 ;  /* 0x0000000000047941 */ /* 0x000fea0003800100 */
.L_x_773:
[----:B------:R-:W-:Y:S01]  /*3050*/  ISETP.NE.AND P0, PT, R2, 0x2, PT ;  /* 0x000000020200780c */ /* 0x000fe20003f05270 */
        /* <DEDUP_REMOVED lines=21> */
.L_x_776:
[----:B------:R-:W-:Y:S05]  /*31b0*/  BSYNC.RELIABLE B4 ;  /* 0x0000000000047941 */ /* 0x000fea0003800100 */
.L_x_775:
        /* <DEDUP_REMOVED lines=22> */
.L_x_778:
[----:B------:R-:W-:Y:S05]  /*3320*/  BSYNC.RELIABLE B4 ;  /* 0x0000000000047941 */ /* 0x000fea0003800100 */
.L_x_777:
        /* <DEDUP_REMOVED lines=22> */
.L_x_780:
[----:B------:R-:W-:Y:S05]  /*3490*/  BSYNC.RELIABLE B4 ;  /* 0x0000000000047941 */ /* 0x000fea0003800100 */
.L_x_779:
        /* <DEDUP_REMOVED lines=22> */
.L_x_782:
[----:B------:R-:W-:Y:S05]  /*3600*/  BSYNC.RELIABLE B4 ;  /* 0x0000000000047941 */ /* 0x000fea0003800100 */
.L_x_781:
        /* <DEDUP_REMOVED lines=22> */
.L_x_784:
[----:B------:R-:W-:Y:S05]  /*3770*/  BSYNC.RELIABLE B4 ;  /* 0x0000000000047941 */ /* 0x000fea0003800100 */
.L_x_783:
        /* <DEDUP_REMOVED lines=22> */
.L_x_786:
[----:B------:R-:W-:Y:S05]  /*38e0*/  BSYNC.RELIABLE B4 ;  /* 0x0000000000047941 */ /* 0x000fea0003800100 */
.L_x_785:
[----:B------:R-:W-:-:S13]  /*38f0*/  ISETP.NE.AND P0, PT, R2, 0x8, PT ;  /* 0x000000080200780c */ /* 0x000fda0003f05270 */
[----:B------:R-:W-:Y:S05]  /*3900*/  @!P0 BRA `(.L_x_770) ;  /* 0x0000000000448947 */ /* 0x000fea0003800000 */
        /* <DEDUP_REMOVED lines=17> */
.L_x_770:
[----:B------:R-:W-:Y:S05]  /*3a20*/  BSYNC.RELIABLE B2 ;  /* 0x0000000000027941 */ /* 0x000fea0003800100 */
.L_x_769:
[----:B------:R-:W-:-:S13]  /*3a30*/  ISETP.NE.AND P0, PT, R2, 0x8, PT ;  /* 0x000000080200780c */ /* 0x000fda0003f05270 */
[----:B------:R-:W-:Y:S05]  /*3a40*/  @P0 BRA `(.L_x_787) ;  /* 0xfffffff0005c0947 */ /* 0x000fea000383ffff */
.L_x_768:
[----:B------:R-:W-:Y:S05]  /*3a50*/  BSYNC.RELIABLE B3 ;  /* 0x0000000000037941 */ /* 0x000fea0003800100 */
.L_x_767:
[----:B------:R-:W-:-:S05]  /*3a60*/  VIADD R50, R50, 0x1 ;  /* 0x0000000132327836 */ /* 0x000fca0000000000 */
[----:B------:R-:W-:-:S13]  /*3a70*/  ISETP.NE.AND P0, PT, R50, 0x9, PT ;  /* 0x000000093200780c */ /* 0x000fda0003f05270 */
[----:B------:R-:W-:Y:S05]  /*3a80*/  @P0 BRA `(.L_x_788) ;  /* 0xffffffec00c40947 */ /* 0x000fea000383ffff */
.L_x_762:
[----:B------:R-:W-:Y:S05]  /*3a90*/  BSYNC.RECONVERGENT B1 ;  /* 0x0000000000017941 */ /* 0x000fea0003800200 */
.L_x_761:
[----:B------:R-:W-:-:S04]  /*3aa0*/  LOP3.LUT P0, RZ, R62, 0xff, RZ, 0xc0, !PT ;  /* 0x000000ff3eff7812 */ /* 0x000fc8000780c0ff */
[----:B------:R-:W-:-:S04]  /*3ab0*/  SEL R2, RZ, 0x1, !P0 ;  /* 0x00000001ff027807 */ /* 0x000fc80004000000 */
[----:B------:R-:W-:Y:S01]  /*3ac0*/  LOP3.LUT R61, R61, R2, RZ, 0xfc, !PT ;  /* 0x000000023d3d7212 */ /* 0x000fe200078efcff */
[----:B------:R-:W-:Y:S06]  /*3ad0*/  BRA.DIV UR7, `(.L_x_789) ;  /* 0x0000005607b87947 */ /* 0x000fec000b800000 */
[----:B------:R-:W-:Y:S01]  /*3ae0*/  IMAD.U32 R2, RZ, RZ, UR7 ;  /* 0x00000007ff027e24 */ /* 0x000fe2000f8e00ff */
[----:B------:R-:W-:-:S06]  /*3af0*/  NOP ;  /* 0x0000000000007918 */ /* 0x000fcc0000000000 */
.L_x_890:
[----:B------:R-:W-:Y:S01]  /*3b00*/  ISETP.GT.U32.AND P0, PT, R0, 0x8, PT ;  /* 0x000000080000780c */ /* 0x000fe20003f04070 */
[----:B------:R-:W-:Y:S01]  /*3b10*/  BSSY.RECONVERGENT B3, `(.L_x_790) ;  /* 0x00001d9000037945 */ /* 0x000fe20003800200 */
[----:B------:R-:W-:-:S11]  /*3b20*/  PRMT R2, RZ, 0x7610, R2 ;  /* 0x00007610ff027816 */ /* 0x000fd60000000002 */
[----:B------:R-:W-:Y:S05]  /*3b30*/  @P0 BRA `(.L_x_791) ;  /* 0x0000001c00580947 */ /* 0x000fea0003800000 */
[----:B------:R-:W-:Y:S01]  /*3b40*/  IMAD.MOV.U32 R3, RZ, RZ, RZ ;  /* 0x000000ffff037224 */ /* 0x000fe200078e00ff */
[----:B------:R-:W-:-:S07]  /*3b50*/  PRMT R2, RZ, 0x7610, R2 ;  /* 0x00007610ff027816 */ /* 0x000fce0000000002 */
.L_x_828:
        /* <DEDUP_REMOVED lines=9> */
[----:B0-----:R-:W-:Y:S04]  /*3bf0*/  LDS.U16 R59, [R43+0x24] ;  /* 0x000024002b3b7984 */ /* 0x001fe80000000400 */
[----:B------:R-:W-:Y:S04]  /*3c00*/  LDS.U16 R63, [R43+0x26] ;  /* 0x000026002b3f7984 */ /* 0x000fe80000000400 */
[----:B------:R-:W-:Y:S01]  /*3c10*/  LDS.U16 R65, [R43+0x28] ;  /* 0x000028002b417984 */ /* 0x000fe20000000400 */
[----:B-1----:R-:W-:-:S02]  /*3c20*/  LOP3.LUT P5, RZ, R4, R5, RZ, 0xc0, !PT ;  /* 0x0000000504ff7212 */ /* 0x002fc400078ac0ff */
[C---:B--2---:R-:W-:Y:S02]  /*3c30*/  LOP3.LUT P4, RZ, R4.reuse, R7, RZ, 0xc0, !PT ;  /* 0x0000000704ff7212 */ /* 0x044fe4000788c0ff */
[----:B------:R-:W-:Y:S01]  /*3c40*/  ISETP.EQ.OR P5, PT, R5, RZ, !P5 ;  /* 0x000000ff0500720c */ /* 0x000fe20006fa2670 */
[----:B------:R-:W-:Y:S01]  /*3c50*/  IMAD.MOV.U32 R5, RZ, RZ, RZ ;  /* 0x000000ffff057224 */ /* 0x000fe200078e00ff */
[----:B------:R-:W-:Y:S02]  /*3c60*/  ISETP.EQ.OR P4, PT, R7, RZ, !P4 ;  /* 0x000000ff0700720c */ /* 0x000fe40006782670 */
[C---:B---3--:R-:W-:Y:S01]  /*3c70*/  LOP3.LUT P1, RZ, R4.reuse, R9, RZ, 0xc0, !PT ;  /* 0x0000000904ff7212 */ /* 0x048fe2000782c0ff */
[----:B------:R-:W0:Y:S01]  /*3c80*/  LDS.U16 R7, [R43+0x12] ;  /* 0x000012002b077984 */ /* 0x000e220000000400 */
        /* <DEDUP_REMOVED lines=11> */
[----:B------:R-:W4:Y:S08]  /*3d40*/  @!P4 LDC R49, c[0x3][R44+0x1a98] ;  /* 0x00c6a6002c31cb82 */ /* 0x000f300000000800 */
[----:B------:R-:W5:Y:S01]  /*3d50*/  @!P1 LDC R51, c[0x3][R44+0x1958] ;  /* 0x00c656002c339b82 */ /* 0x000f620000000800 */
[----:B0-----:R-:W-:-:S04]  /*3d60*/  LOP3.LUT P0, RZ, R4, R7, RZ, 0xc0, !PT ;  /* 0x0000000704ff7212 */ /* 0x001fc8000780c0ff */
[----:B------:R-:W-:Y:S01]  /*3d70*/  ISETP.EQ.OR P0, PT, R7, RZ, !P0 ;  /* 0x000000ff0700720c */ /* 0x000fe20004702670 */
[----:B------:R-:W-:Y:S02]  /*3d80*/  IMAD.MOV.U32 R7, RZ, RZ, RZ ;  /* 0x000000ffff077224 */ /* 0x000fe400078e00ff */
[----:B------:R-:W0:Y:S01]  /*3d90*/  @!P1 LDC R53, c[0x3][R44+0x1a9c] ;  /* 0x00c6a7002c359b82 */ /* 0x000e220000000800 */
[----:B-1----:R-:W-:-:S09]  /*3da0*/  @!P5 SHF.L.U32 R5, R6, R9, RZ ;  /* 0x000000090605d219 */ /* 0x002fd200000006ff */
[----:B------:R-:W1:Y:S01]  /*3db0*/  @!P0 LDC R9, c[0x3][R44+0x1974] ;  /* 0x00c65d002c098b82 */ /* 0x000e620000000800 */
[----:B------:R-:W-:-:S04]  /*3dc0*/  @!P0 VIADD R8, R8, 0x1 ;  /* 0x0000000108088836 */ /* 0x000fc80000000000 */
[----:B------:R-:W-:Y:S01]  /*3dd0*/  @!P3 VIADD R8, R8, 0x1 ;  /* 0x000000010808b836 */ /* 0x000fe20000000000 */
[----:B--2---:R-:W-:Y:S02]  /*3de0*/  @!P4 SHF.L.U32 R10, R6, R47, RZ ;  /* 0x0000002f060ac219 */ /* 0x004fe400000006ff */
[----:B------:R-:W2:Y:S01]  /*3df0*/  @!P3 LDC R47, c[0x3][R45+0x1954] ;  /* 0x00c655002d2fbb82 */ /* 0x000ea20000000800 */
[----:B------:R-:W-:Y:S01]  /*3e00*/  @!P2 VIADD R8, R8, 0x1 ;  /* 0x000000010808a836 */ /* 0x000fe20000000000 */
        /* <DEDUP_REMOVED lines=9> */
[----:B-----5:R-:W-:Y:S02]  /*3ea0*/  @!P1 SHF.L.U32 R10, R6, R51, RZ ;  /* 0x00000033060a9219 */ /* 0x020fe400000006ff */
[----:B------:R-:W-:Y:S01]  /*3eb0*/  ISETP.EQ.OR P4, PT, R63, RZ, !P4 ;  /* 0x000000ff3f00720c */ /* 0x000fe20006782670 */
[----:B------:R-:W5:Y:S01]  /*3ec0*/  @!P2 LDC R51, c[0x3][R45+0x1958] ;  /* 0x00c656002d33ab82 */ /* 0x000f620000000800 */
[----:B------:R-:W-:Y:S01]  /*3ed0*/  @!P1 LOP3.LUT R5, R10, R5, RZ, 0xfc, !PT ;  /* 0x000000050a059212 */ /* 0x000fe200078efcff */
[----:B------:R-:W-:Y:S01]  /*3ee0*/  @!P5 VIADD R8, R8, 0x1 ;  /* 0x000000010808d836 */ /* 0x000fe20000000000 */
[----:B0-----:R-:W-:-:S05]  /*3ef0*/  @!P1 SHF.L.U32 R48, R6, R53, RZ ;  /* 0x0000003506309219 */ /* 0x001fca00000006ff */
[----:B------:R-:W0:Y:S01]  /*3f00*/  @!P2 LDC R53, c[0x3][R45+0x1a9c] ;  /* 0x00c6a7002d35ab82 */ /* 0x000e220000000800 */
[----:B------:R-:W-:Y:S02]  /*3f10*/  @!P1 LOP3.LUT R7, R48, R7, RZ, 0xfc, !PT ;  /* 0x0000000730079212 */ /* 0x000fe400078efcff */
[----:B------:R-:W-:Y:S01]  /*3f20*/  LOP3.LUT P1, RZ, R4, R65, RZ, 0xc0, !PT ;  /* 0x0000004104ff7212 */ /* 0x000fe2000782c0ff */
[----:B------:R-:W-:-:S03]  /*3f30*/  @!P4 VIADD R8, R8, 0x1 ;  /* 0x000000010808c836 */ /* 0x000fc60000000000 */
[----:B------:R-:W-:Y:S01]  /*3f40*/  ISETP.EQ.OR P1, PT, R65, RZ, !P1 ;  /* 0x000000ff4100720c */ /* 0x000fe20004f22670 */
[----:B------:R-:W0:Y:S01]  /*3f50*/  @!P5 LDC R55, c[0x3][R44+0x1998] ;  /* 0x00c666002c37db82 */ /* 0x000e220000000800 */
        /* <DEDUP_REMOVED lines=14> */
[----:B-----5:R-:W-:-:S04]  /*4040*/  @!P2 SHF.L.U32 R10, R6, R51, RZ ;  /* 0x00000033060aa219 */ /* 0x020fc800000006ff */
[----:B------:R-:W-:-:S03]  /*4050*/  @!P2 LOP3.LUT R5, R10, R5, RZ, 0xfc, !PT ;  /* 0x000000050a05a212 */ /* 0x000fc600078efcff */
[----:B------:R-:W5:Y:S01]  /*4060*/  @!P1 LDC R67, c[0x3][R46+0x1a9c] ;  /* 0x00c6a7002e439b82 */ /* 0x000f620000000800 */
[----:B0-----:R-:W-:-:S04]  /*4070*/  @!P2 SHF.L.U32 R48, R6, R53, RZ ;  /* 0x000000350630a219 */ /* 0x001fc800000006ff */
        /* <DEDUP_REMOVED lines=11> */
[----:B-----5:R-:W-:-:S04]  /*4130*/  @!P1 SHF.L.U32 R6, R6, R67, RZ ;  /* 0x0000004306069219 */ /* 0x020fc800000006ff */
        /* <DEDUP_REMOVED lines=32> */
.L_x_797:
[----:B------:R-:W-:Y:S05]  /*4340*/  BSYNC.RELIABLE B4 ;  /* 0x0000000000047941 */ /* 0x000fea0003800100 */
.L_x_796:
        /* <DEDUP_REMOVED lines=18> */
.L_x_799:
[----:B------:R-:W-:Y:S05]  /*4470*/  BSYNC.RELIABLE B4 ;  /* 0x0000000000047941 */ /* 0x000fea0003800100 */
.L_x_798:
        /* <DEDUP_REMOVED lines=18> */
.L_x_801:
[----:B------:R-:W-:Y:S05]  /*45a0*/  BSYNC.RELIABLE B4 ;  /* 0x0000000000047941 */ /* 0x000fea0003800100 */
.L_x_800:
        /* <DEDUP_REMOVED lines=22> */
.L_x_805:
[----:B------:R-:W-:Y:S05]  /*4710*/  BSYNC.RELIABLE B5 ;  /* 0x0000000000057941 */ /* 0x000fea0003800100 */
.L_x_804:
        /* <DEDUP_REMOVED lines=16> */
.L_x_803:
[----:B------:R-:W-:Y:S05]  /*4820*/  BSYNC.RELIABLE B4 ;  /* 0x0000000000047941 */ /* 0x000fea0003800100 */
.L_x_802:
        /* <DEDUP_REMOVED lines=18> */
.L_x_807:
[----:B------:R-:W-:Y:S05]  /*4950*/  BSYNC.RELIABLE B4 ;  /* 0x0000000000047941 */ /* 0x000fea0003800100 */
.L_x_806:
        /* <DEDUP_REMOVED lines=21> */
.L_x_811:
[----:B------:R-:W-:Y:S05]  /*4ab0*/  BSYNC.RELIABLE B5 ;  /* 0x0000000000057941 */ /* 0x000fea0003800100 */
.L_x_810:
        /* <DEDUP_REMOVED lines=16> */
.L_x_809:
[----:B------:R-:W-:Y:S05]  /*4bc0*/  BSYNC.RELIABLE B4 ;  /* 0x0000000000047941 */ /* 0x000fea0003800100 */
.L_x_808:
        /* <DEDUP_REMOVED lines=16> */
.L_x_795:
[----:B------:R-:W-:Y:S05]  /*4cd0*/  BSYNC.RELIABLE B1 ;  /* 0x0000000000017941 */ /* 0x000fea0003800100 */
.L_x_794:
        /* <DEDUP_REMOVED lines=28> */
.L_x_813:
[----:B------:R-:W-:Y:S05]  /*4ea0*/  BSYNC.RELIABLE B1 ;  /* 0x0000000000017941 */ /* 0x000fea0003800100 */
.L_x_812:
        /* <DEDUP_REMOVED lines=18> */
.L_x_815:
[----:B------:R-:W-:Y:S05]  /*4fd0*/  BSYNC.RELIABLE B1 ;  /* 0x0000000000017941 */ /* 0x000fea0003800100 */
.L_x_814:
        /* <DEDUP_REMOVED lines=18> */
.L_x_817:
[----:B------:R-:W-:Y:S05]  /*5100*/  BSYNC.RELIABLE B1 ;  /* 0x0000000000017941 */ /* 0x000fea0003800100 */
.L_x_816:
        /* <DEDUP_REMOVED lines=19> */
.L_x_819:
[----:B------:R-:W-:Y:S05]  /*5240*/  BSYNC.RELIABLE B1 ;  /* 0x0000000000017941 */ /* 0x000fea0003800100 */
.L_x_818:
        /* <DEDUP_REMOVED lines=19> */
.L_x_821:
[----:B------:R-:W-:Y:S05]  /*5380*/  BSYNC.RELIABLE B1 ;  /* 0x0000000000017941 */ /* 0x000fea0003800100 */
.L_x_820:
        /* <DEDUP_REMOVED lines=19> */
.L_x_823:
[----:B------:R-:W-:Y:S05]  /*54c0*/  BSYNC.RELIABLE B1 ;  /* 0x0000000000017941 */ /* 0x000fea0003800100 */
.L_x_822:
        /* <DEDUP_REMOVED lines=19> */
.L_x_825:
[----:B------:R-:W-:Y:S05]  /*5600*/  BSYNC.RELIABLE B1 ;  /* 0x0000000000017941 */ /* 0x000fea0003800100 */
.L_x_824:
        /* <DEDUP_REMOVED lines=19> */
.L_x_827:
[----:B------:R-:W-:Y:S05]  /*5740*/  BSYNC.RELIABLE B1 ;  /* 0x0000000000017941 */ /* 0x000fea0003800100 */
.L_x_826:
        /* <DEDUP_REMOVED lines=17> */
.L_x_793:
[----:B------:R-:W-:Y:S05]  /*5860*/  BSYNC.RELIABLE B2 ;  /* 0x0000000000027941 */ /* 0x000fea0003800100 */
.L_x_792:
[----:B------:R-:W-:-:S05]  /*5870*/  VIADD R3, R3, 0x1 ;  /* 0x0000000103037836 */ /* 0x000fca0000000000 */
[----:B------:R-:W-:-:S13]  /*5880*/  ISETP.NE.AND P0, PT, R3, 0x9, PT ;  /* 0x000000090300780c */ /* 0x000fda0003f05270 */
[----:B------:R-:W-:Y:S05]  /*5890*/  @P0 BRA `(.L_x_828) ;  /* 0xffffffe000b00947 */ /* 0x000fea000383ffff */
.L_x_791:
[----:B------:R-:W-:Y:S05]  /*58a0*/  BSYNC.RECONVERGENT B3 ;  /* 0x0000000000037941 */ /* 0x000fea0003800200 */
.L_x_790:
[----:B------:R-:W-:Y:S02]  /*58b0*/  LOP3.LUT P0, RZ, R61, 0xff, RZ, 0xc0, !PT ;  /* 0x000000ff3dff7812 */ /* 0x000fe4000780c0ff */
[----:B------:R-:W-:Y:S02]  /*58c0*/  ISETP.GT.U32.AND P1, PT, R0, 0x11, PT ;  /* 0x000000110000780c */ /* 0x000fe40003f24070 */
[----:B------:R-:W-:-:S04]  /*58d0*/  SEL R3, RZ, 0x1, !P0 ;  /* 0x00000001ff037807 */ /* 0x000fc80004000000 */
[----:B------:R-:W-:Y:S01]  /*58e0*/  LOP3.LUT R2, R2, R3, RZ, 0xfc, !PT ;  /* 0x0000000302027212 */ /* 0x000fe200078efcff */
[----:B------:R-:W-:Y:S06]  /*58f0*/  BRA.DIV UR7, `(.L_x_829) ;  /* 0x0000003a07507947 */ /* 0x000fec000b800000 */
[----:B------:R-:W-:Y:S01]  /*5900*/  IMAD.U32 R3, RZ, RZ, UR7 ;  /* 0x00000007ff037e24 */ /* 0x000fe2000f8e00ff */
[----:B------:R-:W-:-:S06]  /*5910*/  NOP ;  /* 0x0000000000007918 */ /* 0x000fcc0000000000 */
.L_x_893:
[----:B------:R-:W-:Y:S01]  /*5920*/  BSSY.RECONVERGENT B1, `(.L_x_830) ;  /* 0x000008e000017945 */ /* 0x000fe20003800200 */
[----:B------:R-:W-:-:S03]  /*5930*/  PRMT R3, RZ, 0x7610, R3 ;  /* 0x00007610ff037816 */ /* 0x000fc60000000003 */
[----:B------:R-:W-:Y:S05]  /*5940*/  @P1 BRA `(.L_x_831) ;  /* 0x00000008002c1947 */ /* 0x000fea0003800000 */
[----:B------:R-:W-:Y:S01]  /*5950*/  IMAD.MOV.U32 R4, RZ, RZ, RZ ;  /* 0x000000ffff047224 */ /* 0x000fe200078e00ff */
[----:B------:R-:W-:-:S07]  /*5960*/  PRMT R3, RZ, 0x7610, R3 ;  /* 0x00007610ff037816 */ /* 0x000fce0000000003 */
.L_x_841:
        /* <DEDUP_REMOVED lines=30> */
[C---:B------:R-:W-:Y:S02]  /*5b50*/  LOP3.LUT P5, RZ, R5.reuse, R56, RZ, 0xc0, !PT ;  /* 0x0000003805ff7212 */ /* 0x040fe400078ac0ff */
        /* <DEDUP_REMOVED lines=36> */
.L_x_840:
[----:B------:R-:W-:Y:S01]  /*5da0*/  ISETP.GT.U32.AND P1, PT, R0, 0x8, PT ;  /* 0x000000080000780c */ /* 0x000fe20003f24070 */
[----:B------:R-:W-:Y:S03]  /*5db0*/  BSSY.RELIABLE B3, `(.L_x_834) ;  /* 0x0000015000037945 */ /* 0x000fe60003800100 */
[----:B------:R-:W-:-:S04]  /*5dc0*/  SEL R49, R47, R6, P1 ;  /* 0x000000062f317207 */ /* 0x000fc80000800000 */
[----:B------:R-:W-:Y:S01]  /*5dd0*/  ISETP.NE.AND P0, PT, R14, R49, PT ;  /* 0x000000310e00720c */ /* 0x000fe20003f05270 */
[----:B------:R-:W-:-:S04]  /*5de0*/  IMAD R49, R6, 0x9, R47 ;  /* 0x0000000906317824 */ /* 0x000fc800078e022f */
[----:B------:R-:W-:-:S08]  /*5df0*/  IMAD R10, R49, 0x2, R8 ;  /* 0x00000002310a7824 */ /* 0x000fd000078e0208 */
        /* <DEDUP_REMOVED lines=16> */
.L_x_835:
[----:B------:R-:W-:Y:S05]  /*5f00*/  BSYNC.RELIABLE B3 ;  /* 0x0000000000037941 */ /* 0x000fea0003800100 */
.L_x_834:
        /* <DEDUP_REMOVED lines=19> */
.L_x_837:
[----:B------:R-:W-:Y:S05]  /*6040*/  BSYNC.RELIABLE B3 ;  /* 0x0000000000037941 */ /* 0x000fea0003800100 */
.L_x_836:
        /* <DEDUP_REMOVED lines=19> */
.L_x_839:
[----:B------:R-:W-:Y:S05]  /*6180*/  BSYNC.RELIABLE B3 ;  /* 0x0000000000037941 */ /* 0x000fea0003800100 */
.L_x_838:
[C---:B------:R-:W-:Y:S01]  /*6190*/  ISETP.GE.AND P0, PT, R6.reuse, R11, PT ;  /* 0x0000000b0600720c */ /* 0x040fe20003f06270 */
[----:B------:R-:W-:-:S12]  /*61a0*/  VIADD R6, R6, 0x1 ;  /* 0x0000000106067836 */ /* 0x000fd80000000000 */
[----:B------:R-:W-:Y:S05]  /*61b0*/  @!P0 BRA `(.L_x_840) ;  /* 0xfffffff800f88947 */ /* 0x000fea000383ffff */
.L_x_833:
[----:B------:R-:W-:Y:S05]  /*61c0*/  BSYNC.RELIABLE B2 ;  /* 0x0000000000027941 */ /* 0x000fea0003800100 */
.L_x_832:
[----:B------:R-:W-:-:S05]  /*61d0*/  VIADD R4, R4, 0x1 ;  /* 0x0000000104047836 */ /* 0x000fca0000000000 */
[----:B------:R-:W-:-:S13]  /*61e0*/  ISETP.NE.AND P0, PT, R4, 0x9, PT ;  /* 0x000000090400780c */ /* 0x000fda0003f05270 */
[----:B------:R-:W-:Y:S05]  /*61f0*/  @P0 BRA `(.L_x_841) ;  /* 0xfffffff400dc0947 */ /* 0x000fea000383ffff */
.L_x_831:
[----:B------:R-:W-:Y:S05]  /*6200*/  BSYNC.RECONVERGENT B1 ;  /* 0x0000000000017941 */ /* 0x000fea0003800200 */
.L_x_830:
[----:B------:R-:W-:Y:S01]  /*6210*/  LOP3.LUT P0, RZ, R2, 0xff, RZ, 0xc0, !PT ;  /* 0x000000ff02ff7812 */ /* 0x000fe2000780c0ff */
[----:B------:R-:W-:-:S03]  /*6220*/  IMAD.U32 R4, RZ, RZ, UR7 ;  /* 0x00000007ff047e24 */ /* 0x000fc6000f8e00ff */
[----:B------:R-:W-:Y:S02]  /*6230*/  SEL R2, RZ, 0x1, !P0 ;  /* 0x00000001ff027807 */ /* 0x000fe40004000000 */
[----:B------:R-:W-:Y:S02]  /*6240*/  ISETP.NE.AND P1, PT, R4, -0x1, PT ;  /* 0xffffffff0400780c */ /* 0x000fe40003f25270 */
[----:B------:R-:W-:Y:S01]  /*6250*/  LOP3.LUT R2, R3, R2, RZ, 0xfc, !PT ;  /* 0x0000000203027212 */ /* 0x000fe200078efcff */
[----:B------:R-:W-:Y:S10]  /*6260*/  BRA.DIV UR7, `(.L_x_842) ;  /* 0x0000003207147947 */ /* 0x000ff4000b800000 */
[----:B------:R-:W-:Y:S01]  /*6270*/  IMAD.U32 R3, RZ, RZ, UR7 ;  /* 0x00000007ff037e24 */ /* 0x000fe2000f8e00ff */
[----:B------:R-:W-:-:S06]  /*6280*/  NOP ;  /* 0x0000000000007918 */ /* 0x000fcc0000000000 */
.L_x_896:
[----:B------:R-:W-:Y:S05]  /*6290*/  @P1 BRA `(.L_x_843) ;  /* 0x0000000000141947 */ /* 0x000fea0003800000 */
[----:B------:R-:W-:Y:S01]  /*62a0*/  UMOV UR4, 0xffffffff ;  /* 0xffffffff00047882 */ /* 0x000fe20000000000 */
[----:B------:R-:W-:Y:S02]  /*62b0*/  LOP3.LUT P0, RZ, R2, 0xff, RZ, 0xc0, !PT ;  /* 0x000000ff02ff7812 */ /* 0x000fe4000780c0ff */
[----:B------:R-:W-:Y:S11]  /*62c0*/  BRA.DIV UR4, `(.L_x_844) ;  /* 0x00000032041c7947 */ /* 0x000ff6000b800000 */
[----:B------:R-:W-:Y:S01]  /*62d0*/  VOTE.ANY R2, PT, P0 ;  /* 0x0000000000027806 */ /* 0x000fe200000e0100 */
[----:B------:R-:W-:Y:S06]  /*62e0*/  BRA `(.L_x_845) ;  /* 0x0000000800b47947 */ /* 0x000fec0003800000 */
.L_x_843:
[----:B------:R-:W-:Y:S01]  /*62f0*/  IMAD.U32 R4, RZ, RZ, UR7 ;  /* 0x00000007ff047e24 */ /* 0x000fe2000f8e00ff */
[----:B------:R-:W-:-:S04]  /*6300*/  LOP3.LUT P2, RZ, R2, 0xff, RZ, 0xc0, !PT ;  /* 0x000000ff02ff7812 */ /* 0x000fc8000784c0ff */
[C---:B------:R-:W-:Y:S02]  /*6310*/  LOP3.LUT R9, R4.reuse, 0x1, RZ, 0xc0, !PT ;  /* 0x0000000104097812 */ /* 0x040fe400078ec0ff */
[C---:B------:R-:W-:Y:S02]  /*6320*/  LOP3.LUT P0, RZ, R4.reuse, 0x4, RZ, 0xc0, !PT ;  /* 0x0000000404ff7812 */ /* 0x040fe4000780c0ff */
[----:B------:R-:W-:Y:S02]  /*6330*/  ISETP.NE.AND P1, PT, R9, RZ, PT ;  /* 0x000000ff0900720c */ /* 0x000fe40003f25270 */
[----:B------:R-:W-:Y:S01]  /*6340*/  LOP3.LUT R6, R4, 0x2, RZ, 0xc0, !PT ;  /* 0x0000000204067812 */ /* 0x000fe200078ec0ff */
[----:B------:R-:W-:Y:S10]  /*6350*/  BRA.DIV UR7, `(.L_x_846) ;  /* 0x0000003207187947 */ /* 0x000ff4000b800000 */
[----:B------:R-:W-:-:S07]  /*6360*/  VOTE.ANY R2, PT, P2 ;  /* 0x0000000000027806 */ /* 0x000fce00010e0100 */
.L_x_901:
[----:B------:R-:W-:Y:S01]  /*6370*/  LOP3.LUT R7, R2, UR7, RZ, 0xc0, !PT ;  /* 0x0000000702077c12 */ /* 0x000fe2000f8ec0ff */
[----:B------:R-:W-:Y:S01]  /*6380*/  IMAD.MOV.U32 R3, RZ, RZ, 0x1 ;  /* 0x00000001ff037424 */ /* 0x000fe200078e00ff */
[----:B------:R-:W-:Y:S02]  /*6390*/  R2P PR, R4, 0x78 ;  /* 0x0000007804007804 */ /* 0x000fe40000000000 */
[----:B------:R-:W-:Y:S01]  /*63a0*/  LOP3.LUT R5, R2, 0x1, RZ, 0xc0, !PT ;  /* 0x0000000102057812 */ /* 0x000fe200078ec0ff */
[----:B------:R-:W-:Y:S01]  /*63b0*/  IMAD.SHL.U32 R7, R7, 0x40000000, RZ ;  /* 0x4000000007077824 */ /* 0x000fe200078e00ff */
[----:B------:R-:W-:Y:S02]  /*63c0*/  SHF.L.U32 R8, R3, R9, RZ ;  /* 0x0000000903087219 */ /* 0x000fe400000006ff */
[----:B------:R-:W-:Y:S02]  /*63d0*/  SEL R5, R5, RZ, P1 ;  /* 0x000000ff05057207 */ /* 0x000fe40000800000 */
[----:B------:R-:W-:-:S02]  /*63e0*/  SHF.R.S32.HI R7, RZ, 0x1f, R7 ;  /* 0x0000001fff077819 */ /* 0x000fc40000011407 */
[----:B------:R-:W-:Y:S02]  /*63f0*/  LEA.HI R6, R6, R9, RZ, 0x1f ;  /* 0x0000000906067211 */ /* 0x000fe400078ff8ff */
[----:B------:R-:W-:Y:S01]  /*6400*/  LOP3.LUT R5, R5, R7, R8, 0xf8, !PT ;  /* 0x0000000705057212 */ /* 0x000fe200078ef808 */
[----:B------:R-:W-:Y:S01]  /*6410*/  @P0 IMAD.SHL.U32 R7, R2, 0x20000000, RZ ;  /* 0x2000000002070824 */ /* 0x000fe200078e00ff */
[C---:B------:R-:W-:Y:S01]  /*6420*/  @P0 SHF.L.U32 R9, R3.reuse, R6, RZ ;  /* 0x0000000603090219 */ /* 0x040fe200000006ff */
[----:B------:R-:W-:Y:S02]  /*6430*/  @P0 VIADD R6, R6, 0x1 ;  /* 0x0000000106060836 */ /* 0x000fe40000000000 */
[C---:B------:R-:W-:Y:S01]  /*6440*/  @P3 IMAD.SHL.U32 R10, R2.reuse, 0x10000000, RZ ;  /* 0x10000000020a3824 */ /* 0x040fe200078e00ff */
[----:B------:R-:W-:Y:S01]  /*6450*/  @P0 SHF.R.S32.HI R8, RZ, 0x1f, R7 ;  /* 0x0000001fff080819 */ /* 0x000fe20000011407 */
[----:B------:R-:W-:Y:S01]  /*6460*/  @P4 IMAD.SHL.U32 R7, R2, 0x8000000, RZ ;  /* 0x0800000002074824 */ /* 0x000fe200078e00ff */
[----:B------:R-:W-:Y:S01]  /*6470*/  @P3 SHF.L.U32 R11, R3, R6, RZ ;  /* 0x00000006030b3219 */ /* 0x000fe200000006ff */
[----:B------:R-:W-:Y:S01]  /*6480*/  @P3 VIADD R6, R6, 0x1 ;  /* 0x0000000106063836 */ /* 0x000fe20000000000 */
[----:B------:R-:W-:-:S02]  /*6490*/  @P3 SHF.R.S32.HI R10, RZ, 0x1f, R10 ;  /* 0x0000001fff0a3819 */ /* 0x000fc4000001140a */
[----:B------:R-:W-:Y:S02]  /*64a0*/  @P0 LOP3.LUT R5, R5, R8, R9, 0xf8, !PT ;  /* 0x0000000805050212 */ /* 0x000fe400078ef809 */
[----:B------:R-:W-:Y:S01]  /*64b0*/  @P4 SHF.R.S32.HI R8, RZ, 0x1f, R7 ;  /* 0x0000001fff084819 */ /* 0x000fe20000011407 */
[----:B------:R-:W-:Y:S01]  /*64c0*/  @P5 IMAD.SHL.U32 R7, R2, 0x4000000, RZ ;  /* 0x0400000002075824 */ /* 0x000fe200078e00ff */
[----:B------:R-:W-:Y:S02]  /*64d0*/  @P3 LOP3.LUT R5, R5, R10, R11, 0xf8, !PT ;  /* 0x0000000a05053212 */ /* 0x000fe400078ef80b */
[----:B------:R-:W-:Y:S02]  /*64e0*/  LOP3.LUT P0, RZ, R4, 0x80, RZ, 0xc0, !PT ;  /* 0x0000008004ff7812 */ /* 0x000fe4000780c0ff */
        /* <DEDUP_REMOVED lines=102> */
[----:B------:R-:W-:Y:S01]  /*6b50*/  @P0 IMAD.SHL.U32 R4, R2, 0x80, RZ ;  /* 0x0000008002040824 */ /* 0x000fe200078e00ff */
[----:B------:R-:W-:Y:S01]  /*6b60*/  @P0 SHF.L.U32 R7, R3, R6, RZ ;  /* 0x0000000603070219 */ /* 0x000fe200000006ff */
[----:B------:R-:W-:-:S03]  /*6b70*/  @P0 VIADD R6, R6, 0x1 ;  /* 0x0000000106060836 */ /* 0x000fc60000000000 */
[----:B------:R-:W-:Y:S02]  /*6b80*/  @P0 SHF.R.S32.HI R4, RZ, 0x1f, R4 ;  /* 0x0000001fff040819 */ /* 0x000fe40000011404 */
[----:B------:R-:W-:Y:S01]  /*6b90*/  @P1 SHF.L.U32 R8, R3, R6, RZ ;  /* 0x0000000603081219 */ /* 0x000fe200000006ff */
[----:B------:R-:W-:Y:S01]  /*6ba0*/  @P1 VIADD R6, R6, 0x1 ;  /* 0x0000000106061836 */ /* 0x000fe20000000000 */
[----:B------:R-:W-:Y:S01]  /*6bb0*/  @P0 LOP3.LUT R5, R5, R4, R7, 0xf8, !PT ;  /* 0x0000000405050212 */ /* 0x000fe200078ef807 */
[C---:B------:R-:W-:Y:S02]  /*6bc0*/  @P1 IMAD.SHL.U32 R4, R2.reuse, 0x40, RZ ;  /* 0x0000004002041824 */ /* 0x040fe400078e00ff */
[----:B------:R-:W-:-:S03]  /*6bd0*/  @P2 IMAD.SHL.U32 R7, R2, 0x20, RZ ;  /* 0x0000002002072824 */ /* 0x000fc600078e00ff */
[----:B------:R-:W-:-:S04]  /*6be0*/  @P1 SHF.R.S32.HI R4, RZ, 0x1f, R4 ;  /* 0x0000001fff041819 */ /* 0x000fc80000011404 */
        /* <DEDUP_REMOVED lines=12> */
[C---:B------:R-:W-:Y:S01]  /*6cb0*/  @P4 SHF.L.U32 R9, R3.reuse, R6, RZ ;  /* 0x0000000603094219 */ /* 0x040fe200000006ff */
[----:B------:R-:W-:Y:S01]  /*6cc0*/  @P4 VIADD R6, R6, 0x1 ;  /* 0x0000000106064836 */ /* 0x000fe20000000000 */
[----:B------:R-:W-:Y:S02]  /*6cd0*/  @P4 SHF.R.S32.HI R4, RZ, 0x1f, R4 ;  /* 0x0000001fff044819 */ /* 0x000fe40000011404 */
[----:B------:R-:W-:Y:S02]  /*6ce0*/  @P5 SHF.R.S32.HI R8, RZ, 0x1f, R7 ;  /* 0x0000001fff085819 */ /* 0x000fe40000011407 */
[----:B------:R-:W-:Y:S01]  /*6cf0*/  @P5 SHF.L.U32 R7, R3, R6, RZ ;  /* 0x0000000603075219 */ /* 0x000fe200000006ff */
[----:B------:R-:W-:Y:S01]  /*6d00*/  @P5 VIADD R6, R6, 0x1 ;  /* 0x0000000106065836 */ /* 0x000fe20000000000 */
[----:B------:R-:W-:Y:S01]  /*6d10*/  @P4 LOP3.LUT R5, R5, R4, R9, 0xf8, !PT ;  /* 0x0000000405054212 */ /* 0x000fe200078ef809 */
[C---:B------:R-:W-:Y:S01]  /*6d20*/  @P6 IMAD.SHL.U32 R4, R2.reuse, 0x2, RZ ;  /* 0x0000000202046824 */ /* 0x040fe200078e00ff */
[----:B------:R-:W-:-:S02]  /*6d30*/  LOP3.LUT R2, R2, UR7, RZ, 0xc0, !PT ;  /* 0x0000000702027c12 */ /* 0x000fc4000f8ec0ff */
[----:B------:R-:W-:Y:S02]  /*6d40*/  @P5 LOP3.LUT R5, R5, R8, R7, 0xf8, !PT ;  /* 0x0000000805055212 */ /* 0x000fe400078ef807 */
[----:B------:R-:W-:Y:S01]  /*6d50*/  @P6 SHF.L.U32 R8, R3, R6, RZ ;  /* 0x0000000603086219 */ /* 0x000fe200000006ff */
[----:B------:R-:W-:Y:S01]  /*6d60*/  @P6 VIADD R6, R6, 0x1 ;  /* 0x0000000106066836 */ /* 0x000fe20000000000 */
[----:B------:R-:W-:Y:S02]  /*6d70*/  @P6 SHF.R.S32.HI R4, RZ, 0x1f, R4 ;  /* 0x0000001fff046819 */ /* 0x000fe40000011404 */
[----:B------:R-:W-:Y:S02]  /*6d80*/  SHF.R.S32.HI R7, RZ, 0x1f, R2 ;  /* 0x0000001fff077819 */ /* 0x000fe40000011402 */
[----:B------:R-:W-:Y:S02]  /*6d90*/  @P6 LOP3.LUT R5, R5, R4, R8, 0xf8, !PT ;  /* 0x0000000405056212 */ /* 0x000fe400078ef808 */
[----:B------:R-:W-:-:S04]  /*6da0*/  SHF.L.U32 R2, R3, R6, RZ ;  /* 0x0000000603027219 */ /* 0x000fc800000006ff */
[----:B------:R-:W-:-:S07]  /*6db0*/  LOP3.LUT R2, R5, R7, R2, 0xf8, !PT ;  /* 0x0000000705027212 */ /* 0x000fce00078ef802 */
.L_x_845:
[----:B------:R-:W-:Y:S02]  /*6dc0*/  ISETP.NE.AND P1, PT, R2, RZ, PT ;  /* 0x000000ff0200720c */ /* 0x000fe40003f25270 */
[----:B------:R-:W-:-:S11]  /*6dd0*/  PLOP3.LUT P0, PT, PT, PT, PT, 0x8, 0x80 ;  /* 0x000000000080781c */ /* 0x000fd60003f0e170 */
[----:B------:R-:W-:Y:S05]  /*6de0*/  @!P1 BRA `(.L_x_847) ;  /* 0x00000000005c9947 */ /* 0x000fea0003800000 */
[----:B------:R-:W1:Y:S01]  /*6df0*/  S2R R4, SR_CgaCtaId ;  /* 0x0000000000047919 */ /* 0x000e620000008800 */
[----:B------:R-:W-:Y:S01]  /*6e00*/  MOV R3, 0x400 ;  /* 0x0000040000037802 */ /* 0x000fe20000000f00 */
[----:B------:R-:W-:Y:S01]  /*6e10*/  BSSY.RECONVERGENT B1, `(.L_x_848) ;  /* 0x0000009000017945 */ /* 0x000fe20003800200 */
[----:B------:R-:W-:Y:S02]  /*6e20*/  IMAD.MOV.U32 R2, RZ, RZ, R0 ;  /* 0x000000ffff027224 */ /* 0x000fe400078e0000 */
[----:B-1----:R-:W-:-:S07]  /*6e30*/  LEA R5, R4, R3, 0x18 ;  /* 0x0000000304057211 */ /* 0x002fce00078ec0ff */
.L_x_849:
[C---:B------:R-:W-:Y:S01]  /*6e40*/  IMAD R3, R2.reuse, 0x2, R5 ;  /* 0x0000000202037824 */ /* 0x040fe200078e0205 */
[C---:B------:R-:W-:Y:S01]  /*6e50*/  ISETP.GE.U32.AND P0, PT, R2.reuse, 0x31, PT ;  /* 0x000000310200780c */ /* 0x040fe20003f06070 */
[----:B------:R-:W-:-:S04]  /*6e60*/  VIADD R2, R2, 0x20 ;  /* 0x0000002002027836 */ /* 0x000fc80000000000 */
[----:B------:R-:W1:Y:S02]  /*6e70*/  LDS.U16 R3, [R3] ;  /* 0x0000000003037984 */ /* 0x000e640000000400 */
[----:B-1----:R-:W-:-:S13]  /*6e80*/  ISETP.NE.AND P1, PT, R3, RZ, PT ;  /* 0x000000ff0300720c */ /* 0x002fda0003f25270 */
[----:B------:R-:W-:Y:S05]  /*6e90*/  @!P0 BRA P1, `(.L_x_849) ;  /* 0xfffffffc00e88947 */ /* 0x000fea000083ffff */
[----:B------:R-:W-:Y:S05]  /*6ea0*/  BSYNC.RECONVERGENT B1 ;  /* 0x0000000000017941 */ /* 0x000fea0003800200 */
.L_x_848:
[----:B------:R-:W-:Y:S01]  /*6eb0*/  ISETP.NE.AND P0, PT, R3, RZ, PT ;  /* 0x000000ff0300720c */ /* 0x000fe20003f05270 */
[----:B------:R-:W-:-:S12]  /*6ec0*/  BRA.DIV UR7, `(.L_x_850) ;  /* 0x0000002607587947 */ /* 0x000fd8000b800000 */
[----:B------:R-:W-:Y:S01]  /*6ed0*/  IMAD.U32 R2, RZ, RZ, UR7 ;  /* 0x00000007ff027e24 */ /* 0x000fe2000f8e00ff */
[----:B------:R-:W-:-:S07]  /*6ee0*/  VOTE.ANY R2, PT, !P0 ;  /* 0x0000000000027806 */ /* 0x000fce00040e0100 */
.L_x_904:
[----:B------:R-:W-:Y:S02]  /*6ef0*/  ISETP.NE.AND P1, PT, R2, RZ, PT ;  /* 0x000000ff0200720c */ /* 0x000fe40003f25270 */
[----:B------:R-:W-:-:S11]  /*6f00*/  PLOP3.LUT P0, PT, PT, PT, PT, 0x80, 0x8 ;  /* 0x000000000008781c */ /* 0x000fd60003f0f070 */
[----:B------:R-:W-:Y:S05]  /*6f10*/  @P1 BRA `(.L_x_847) ;  /* 0x0000000000101947 */ /* 0x000fea0003800000 */
[----:B------:R-:W-:-:S05]  /*6f20*/  VIADD R54, R54, 0x1 ;  /* 0x0000000136367836 */ /* 0x000fca0000000000 */
[----:B------:R-:W-:-:S13]  /*6f30*/  ISETP.NE.AND P0, PT, R54, 0x51, PT ;  /* 0x000000513600780c */ /* 0x000fda0003f05270 */
[----:B------:R-:W-:Y:S05]  /*6f40*/  @P0 BRA `(.L_x_851) ;  /* 0xffffff98007c0947 */ /* 0x000fea000383ffff */
[----:B------:R-:W-:-:S13]  /*6f50*/  PLOP3.LUT P0, PT, PT, PT, PT, 0x8, 0x80 ;  /* 0x000000000080781c */ /* 0x000fda0003f0e170 */
.L_x_847:
[----:B------:R-:W-:Y:S05]  /*6f60*/  BSYNC B0 ;  /* 0x0000000000007941 */ /* 0x000fea0003800000 */
.L_x_744:
[----:B------:R-:W-:Y:S05]  /*6f70*/  BRA.DIV UR6, `(.L_x_852) ;  /* 0x0000002606507947 */ /* 0x000fea000b800000 */
[----:B------:R-:W-:Y:S01]  /*6f80*/  IMAD.U32 R0, RZ, RZ, UR6 ;  /* 0x00000006ff007e24 */ /* 0x000fe2000f8e00ff */
[----:B------:R-:W-:-:S06]  /*6f90*/  NOP ;  /* 0x0000000000007918 */ /* 0x000fcc0000000000 */
.L_x_907:
[----:B------:R-:W1:Y:S01]  /*6fa0*/  S2R R3, SR_CgaCtaId ;  /* 0x0000000000037919 */ /* 0x000e620000008800 */
[----:B------:R-:W-:Y:S01]  /*6fb0*/  MOV R10, 0x400 ;  /* 0x00000400000a7802 */ /* 0x000fe20000000f00 */
[----:B------:R-:W-:Y:S01]  /*6fc0*/  IMAD.MOV.U32 R14, RZ, RZ, 0x28 ;  /* 0x00000028ff0e7424 */ /* 0x000fe200078e00ff */
[----:B------:R-:W-:Y:S01]  /*6fd0*/  BSSY.RECONVERGENT B0, `(.L_x_853) ;  /* 0x0000171000007945 */ /* 0x000fe20003800200 */
[----:B------:R-:W-:Y:S02]  /*6fe0*/  IMAD.MOV.U32 R20, RZ, RZ, RZ ;  /* 0x000000ffff147224 */ /* 0x000fe400078e00ff */
[----:B------:R-:W-:Y:S02]  /*6ff0*/  IMAD.MOV.U32 R19, RZ, RZ, RZ ;  /* 0x000000ffff137224 */ /* 0x000fe400078e00ff */
[----:B------:R-:W-:Y:S02]  /*7000*/  IMAD.MOV.U32 R17, RZ, RZ, R15 ;  /* 0x000000ffff117224 */ /* 0x000fe400078e000f */
[----:B------:R-:W-:-:S02]  /*7010*/  IMAD.MOV.U32 R16, RZ, RZ, RZ ;  /* 0x000000ffff107224 */ /* 0x000fc400078e00ff */
[----:B------:R-:W-:Y:S01]  /*7020*/  IMAD R14, R15, 0x50, R14 ;  /* 0x000000500f0e7824 */ /* 0x000fe200078e020e */
[----:B-1----:R-:W-:-:S05]  /*7030*/  LEA R10, R3, R10, 0x18 ;  /* 0x0000000a030a7211 */ /* 0x002fca00078ec0ff */
[----:B------:R-:W-:-:S04]  /*7040*/  IMAD R18, R15, 0x2, R10 ;  /* 0x000000020f127824 */ /* 0x000fc800078e020a */
[----:B------:R-:W-:-:S07]  /*7050*/  IMAD.MOV.U32 R11, RZ, RZ, R18 ;  /* 0x000000ffff0b7224 */ /* 0x000fce00078e0012 */
.L_x_864:
[----:B------:R-:W1:Y:S01]  /*7060*/  LDS.U16 R38, [R11] ;  /* 0x000000000b267984 */ /* 0x000e620000000400 */
[----:B------:R-:W-:Y:S01]  /*7070*/  BSSY.RECONVERGENT B1, `(.L_x_854) ;  /* 0x0000163000017945 */ /* 0x000fe20003800200 */
[C---:B------:R-:W-:Y:S01]  /*7080*/  ISETP.GE.U32.AND P3, PT, R17.reuse, 0x31, PT ;  /* 0x000000311100780c */ /* 0x040fe20003f66070 */
[----:B------:R-:W-:Y:S01]  /*7090*/  VIADD R17, R17, 0x20 ;  /* 0x0000002011117836 */ /* 0x000fe20000000000 */
[----:B-1----:R-:W1:Y:S02]  /*70a0*/  POPC R36, R38 ;  /* 0x0000002600247309 */ /* 0x002e640000000000 */
[----:B-1----:R-:W-:-:S04]  /*70b0*/  PRMT R0, R36, 0x9910, RZ ;  /* 0x0000991024007816 */ /* 0x002fc800000000ff */
[----:B------:R-:W-:-:S13]  /*70c0*/  ISETP.NE.AND P1, PT, R0, 0x1, PT ;  /* 0x000000010000780c */ /* 0x000fda0003f25270 */
[----:B------:R-:W-:Y:S01]  /*70d0*/  @!P1 VIADD R16, R16, 0x1 ;  /* 0x0000000110109836 */ /* 0x000fe20000000000 */
[----:B------:R-:W-:Y:S06]  /*70e0*/  @!P1 BRA `(.L_x_855) ;  /* 0x00000014006c9947 */ /* 0x000fec0003800000 */
[----:B------:R-:W-:-:S13]  /*70f0*/  ISETP.NE.AND P1, PT, R38, RZ, PT ;  /* 0x000000ff2600720c */ /* 0x000fda0003f25270 */
[----:B------:R-:W-:Y:S05]  /*7100*/  @!P1 BRA `(.L_x_855) ;  /* 0x0000001400649947 */ /* 0x000fea0003800000 */
[----:B------:R-:W1:Y:S01]  /*7110*/  LDC.64 R2, c[0x3][R14+-0x28] ;  /* 0x00fff6000e027b82 */ /* 0x000e620000000a00 */
[----:B------:R-:W-:Y:S01]  /*7120*/  IMAD.MOV.U32 R41, RZ, RZ, 0x2 ;  /* 0x00000002ff297424 */ /* 0x000fe200078e00ff */
[----:B------:R-:W-:Y:S01]  /*7130*/  BSSY.RECONVERGENT B2, `(.L_x_856) ;  /* 0x00000ab000027945 */ /* 0x000fe20003800200 */
[----:B0-----:R-:W-:Y:S02]  /*7140*/  IMAD.MOV.U32 R59, RZ, RZ, 0x3de38e39 ;  /* 0x3de38e39ff3b7424 */ /* 0x001fe400078e00ff */
[----:B------:R-:W-:-:S03]  /*7150*/  IMAD.MOV.U32 R58, RZ, RZ, 0x41100000 ;  /* 0x41100000ff3a7424 */ /* 0x000fc600078e00ff */
[----:B------:R-:W0:Y:S08]  /*7160*/  LDC.64 R8, c[0x3][R14+-0x20] ;  /* 0x00fff8000e087b82 */ /* 0x000e300000000a00 */
[----:B------:R-:W2:Y:S08]  /*7170*/  LDC.64 R22, c[0x3][R14+-0x18] ;  /* 0x00fffa000e167b82 */ /* 0x000eb00000000a00 */
[----:B------:R-:W3:Y:S08]  /*7180*/  LDC.64 R4, c[0x3][R14+-0x10] ;  /* 0x00fffc000e047b82 */ /* 0x000ef00000000a00 */
[----:B------:R-:W4:Y:S01]  /*7190*/  LDC.64 R6, c[0x3][R14+-0x8] ;  /* 0x00fffe000e067b82 */ /* 0x000f220000000a00 */
[----:B-1----:R-:W-:-:S02]  /*71a0*/  IMAD R3, R3, 0x2, R10 ;  /* 0x0000000203037824 */ /* 0x002fc400078e020a */
[----:B------:R-:W-:-:S03]  /*71b0*/  IMAD R2, R2, 0x2, R10 ;  /* 0x0000000202027824 */ /* 0x000fc600078e020a */
[----:B------:R-:W1:Y:S01]  /*71c0*/  LDS.U16 R34, [R3] ;  /* 0x0000000003227984 */ /* 0x000e620000000400 */
[----:B0-----:R-:W-:-:S03]  /*71d0*/  IMAD R32, R9, 0x2, R10 ;  /* 0x0000000209207824 */ /* 0x001fc600078e020a */
[----:B------:R0:W5:Y:S01]  /*71e0*/  LDS.U16 R35, [R2] ;  /* 0x0000000002237984 */ /* 0x0001620000000400 */
[--C-:B------:R-:W-:Y:S02]  /*71f0*/  IMAD R33, R8, 0x2, R10.reuse ;  /* 0x0000000208217824 */ /* 0x100fe400078e020a */
[----:B------:R-:W5:Y:S01]  /*7200*/  LDC.64 R8, c[0x3][R14] ;  /* 0x00c000000e087b82 */ /* 0x000f620000000a00 */
[----:B------:R-:W5:Y:S01]  /*7210*/  LDS.U16 R32, [R32] ;  /* 0x0000000020207984 */ /* 0x000f620000000400 */
[----:B--2---:R-:W-:-:S03]  /*7220*/  IMAD R22, R22, 0x2, R10 ;  /* 0x0000000216167824 */ /* 0x004fc600078e020a */
[----:B------:R-:W2:Y:S01]  /*7230*/  LDS.U16 R33, [R33] ;  /* 0x0000000021217984 */ /* 0x000ea20000000400 */
[--C-:B------:R-:W-:Y:S02]  /*7240*/  IMAD R23, R23, 0x2, R10.reuse ;  /* 0x0000000217177824 */ /* 0x100fe400078e020a */
[----:B0-----:R-:W0:Y:S01]  /*7250*/  LDC.64 R2, c[0x3][R14+0x8] ;  /* 0x00c002000e027b82 */ /* 0x001e220000000a00 */
[----:B------:R-:W0:Y:S01]  /*7260*/  LDS.U16 R31, [R22] ;  /* 0x00000000161f7984 */ /* 0x000e220000000400 */
[----:B---3--:R-:W-:-:S03]  /*7270*/  IMAD R4, R4, 0x2, R10 ;  /* 0x0000000204047824 */ /* 0x008fc600078e020a */
[----:B------:R-:W3:Y:S01]  /*7280*/  LDS.U16 R29, [R23] ;  /* 0x00000000171d7984 */ /* 0x000ee20000000400 */
[----:B------:R-:W-:-:S03]  /*7290*/  IMAD R25, R5, 0x2, R10 ;  /* 0x0000000205197824 */ /* 0x000fc600078e020a */
[----:B------:R5:W-:Y:S01]  /*72a0*/  LDS.U16 R27, [R4] ;  /* 0x00000000041b7984 */ /* 0x000be20000000400 */
[----:B----4-:R-:W-:-:S03]  /*72b0*/  IMAD R6, R6, 0x2, R10 ;  /* 0x0000000206067824 */ /* 0x010fc600078e020a */
[----:B------:R-:W4:Y:S01]  /*72c0*/  LDS.U16 R25, [R25] ;  /* 0x0000000019197984 */ /* 0x000f220000000400 */
[----:B------:R-:W-:-:S03]  /*72d0*/  IMAD R21, R7, 0x2, R10 ;  /* 0x0000000207157824 */ /* 0x000fc600078e020a */
[----:B------:R0:W4:Y:S04]  /*72e0*/  LDS.U16 R23, [R6] ;  /* 0x0000000006177984 */ /* 0x0001280000000400 */
[----:B------:R-:W4:Y:S01]  /*72f0*/  LDS.U16 R21, [R21] ;  /* 0x0000000015157984 */ /* 0x000f220000000400 */
[----:B-1----:R-:W1:Y:S08]  /*7300*/  POPC R28, R34 ;  /* 0x00000022001c7309 */ /* 0x002e700000000000 */
[----:B-----5:R-:W5:Y:S01]  /*7310*/  POPC R30, R35 ;  /* 0x00000023001e7309 */ /* 0x020f620000000000 */
[----:B-1----:R-:W-:-:S07]  /*7320*/  PRMT R5, R28, 0x9910, RZ ;  /* 0x000099101c057816 */ /* 0x002fce00000000ff */
[----:B------:R-:W1:Y:S01]  /*7330*/  POPC R24, R32 ;  /* 0x0000002000187309 */ /* 0x000e620000000000 */
[--C-:B------:R-:W-:Y:S01]  /*7340*/  IMAD R37, R8, 0x2, R10.reuse ;  /* 0x0000000208257824 */ /* 0x100fe200078e020a */
[----:B------:R-:W-:Y:S01]  /*7350*/  ISETP.NE.AND P2, PT, R5, 0x1, PT ;  /* 0x000000010500780c */ /* 0x000fe20003f45270 */
[----:B------:R-:W-:Y:S01]  /*7360*/  IMAD R44, R9, 0x2, R10 ;  /* 0x00000002092c7824 */ /* 0x000fe200078e020a */
[----:B------:R-:W4:Y:S01]  /*7370*/  LDC.64 R4, c[0x3][R14+0x10] ;  /* 0x00c004000e047b82 */ /* 0x000f220000000a00 */
[----:B-----5:R-:W-:-:S03]  /*7380*/  PRMT R0, R30, 0x9910, RZ ;  /* 0x000099101e007816 */ /* 0x020fc600000000ff */
[----:B--2---:R-:W2:Y:S01]  /*7390*/  POPC R26, R33 ;  /* 0x00000021001a7309 */ /* 0x004ea20000000000 */
[----:B------:R-:W5:Y:S01]  /*73a0*/  LDS.U16 R37, [R37] ;  /* 0x0000000025257984 */ /* 0x000f620000000400 */
[--C-:B0-----:R-:W-:Y:S01]  /*73b0*/  IMAD R43, R2, 0x2, R10.reuse ;  /* 0x00000002022b7824 */ /* 0x101fe200078e020a */
[----:B------:R-:W-:Y:S01]  /*73c0*/  ISETP.NE.AND P1, PT, R0, 0x1, PT ;  /* 0x000000010000780c */ /* 0x000fe20003f25270 */
[----:B------:R-:W-:Y:S01]  /*73d0*/  IMAD R3, R3, 0x2, R10 ;  /* 0x0000000203037824 */ /* 0x000fe200078e020a */
[----:B-1----:R-:W-:-:S03]  /*73e0*/  PRMT R7, R24, 0x9910, RZ ;  /* 0x0000991018077816 */ /* 0x002fc600000000ff */
[----:B------:R-:W0:Y:S01]  /*73f0*/  POPC R22, R31 ;  /* 0x0000001f00167309 */ /* 0x000e220000000000 */
[----:B------:R-:W-:Y:S01]  /*7400*/  @P2 IMAD.MOV R41, RZ, RZ, 0x1 ;  /* 0x00000001ff292424 */ /* 0x000fe200078e02ff */
[----:B------:R-:W-:Y:S01]  /*7410*/  LDS.U16 R43, [R43] ;  /* 0x000000002b2b7984 */ /* 0x000fe20000000400 */
[----:B------:R-:W-:Y:S02]  /*7420*/  IMAD.MOV.U32 R8, RZ, RZ, R7 ;  /* 0x000000ffff087224 */ /* 0x000fe400078e0007 */
[----:B------:R-:W1:Y:S01]  /*7430*/  LDC.64 R6, c[0x3][R14+0x18] ;  /* 0x00c006000e067b82 */ /* 0x000e620000000a00 */
[----:B--2---:R-:W-:Y:S02]  /*7440*/  PRMT R0, R26, 0x9910, RZ ;  /* 0x000099101a007816 */ /* 0x004fe400000000ff */
[----:B---3--:R-:W2:Y:S02]  /*7450*/  POPC R39, R29 ;  /* 0x0000001d00277309 */ /* 0x008ea40000000000 */
[----:B------:R-:W-:-:S02]  /*7460*/  ISETP.NE.AND P4, PT, R0, 0x1, PT ;  /* 0x000000010000780c */ /* 0x000fc40003f85270 */
[----:B------:R-:W-:Y:S02]  /*7470*/  SEL R0, RZ, 0x1, P2 ;  /* 0x00000001ff007807 */ /* 0x000fe40001000000 */
[----:B0-----:R-:W-:Y:S02]  /*7480*/  PRMT R40, R22, 0x9910, RZ ;  /* 0x0000991016287816 */ /* 0x001fe400000000ff */
[----:B----4-:R-:W0:Y:S01]  /*7490*/  POPC R42, R25 ;  /* 0x00000019002a7309 */ /* 0x010e220000000000 */
[----:B------:R-:W-:Y:S01]  /*74a0*/  @P1 IMAD.MOV R41, RZ, RZ, R0 ;  /* 0x000000ffff291224 */ /* 0x000fe200078e0200 */
[----:B------:R-:W-:Y:S01]  /*74b0*/  ISETP.NE.AND P1, PT, R8, 0x1, PT ;  /* 0x000000010800780c */ /* 0x000fe20003f25270 */
[----:B------:R-:W-:Y:S02]  /*74c0*/  IMAD.MOV.U32 R8, RZ, RZ, R40 ;  /* 0x000000ffff087224 */ /* 0x000fe400078e0028 */
[----:B------:R-:W-:Y:S01]  /*74d0*/  VIADD R0, R41, 0x1 ;  /* 0x0000000129007836 */ /* 0x000fe20000000000 */
[----:B--2---:R-:W-:-:S02]  /*74e0*/  PRMT R45, R39, 0x9910, RZ ;  /* 0x00009910272d7816 */ /* 0x004fc400000000ff */
[----:B------:R-:W2:Y:S01]  /*74f0*/  POPC R40, R27 ;  /* 0x0000001b00287309 */ /* 0x000ea20000000000 */
[----:B------:R-:W-:Y:S01]  /*7500*/  @P4 IMAD.MOV R0, RZ, RZ, R41 ;  /* 0x000000ffff004224 */ /* 0x000fe200078e0229 */
[----:B------:R-:W-:Y:S01]  /*7510*/  ISETP.NE.AND P2, PT, R8, 0x1, PT ;  /* 0x000000010800780c */ /* 0x000fe20003f45270 */
[----:B------:R3:W4:Y:S01]  /*7520*/  LDS.U16 R41, [R44] ;  /* 0x000000002c297984 */ /* 0x0007220000000400 */
[----:B------:R-:W4:Y:S01]  /*7530*/  LDC.64 R8, c[0x3][R14+0x20] ;  /* 0x00c008000e087b82 */ /* 0x000f220000000a00 */
[----:B------:R-:W-:Y:S01]  /*7540*/  VIADD R2, R0, 0x1 ;  /* 0x0000000100027836 */ /* 0x000fe20000000000 */
[----:B0-----:R-:W-:Y:S01]  /*7550*/  PRMT R48, R42, 0x9910, RZ ;  /* 0x000099102a307816 */ /* 0x001fe200000000ff */
[----:B------:R-:W-:Y:S01]  /*7560*/  @P1 IMAD.MOV R2, RZ, RZ, R0 ;  /* 0x000000ffff021224 */ /* 0x000fe200078e0200 */
[----:B------:R-:W-:Y:S01]  /*7570*/  ISETP.NE.AND P1, PT, R45, 0x1, PT ;  /* 0x000000012d00780c */ /* 0x000fe20003f25270 */
[----:B---3--:R-:W0:Y:S02]  /*7580*/  POPC R44, R23 ;  /* 0x00000017002c7309 */ /* 0x008e240000000000 */
[----:B------:R-:W-:Y:S01]  /*7590*/  VIADD R0, R2, 0x1 ;  /* 0x0000000102007836 */ /* 0x000fe20000000000 */
[----:B------:R0:W3:Y:S01]  /*75a0*/  LDS.U16 R45, [R3] ;  /* 0x00000000032d7984 */ /* 0x0000e20000000400 */
[----:B------:R-:W-:Y:S01]  /*75b0*/  IMAD R47, R4, 0x2, R10 ;  /* 0x00000002042f7824 */ /* 0x000fe200078e020a */
[----:B--2---:R-:W-:Y:S01]  /*75c0*/  PRMT R46, R40, 0x9910, RZ ;  /* 0x00009910282e7816 */ /* 0x004fe200000000ff */
[----:B------:R-:W-:-:S02]  /*75d0*/  @P2 IMAD.MOV R0, RZ, RZ, R2 ;  /* 0x000000ffff002224 */ /* 0x000fc400078e0202 */
[----:B------:R-:W-:Y:S01]  /*75e0*/  IMAD R5, R5, 0x2, R10 ;  /* 0x0000000205057824 */ /* 0x000fe200078e020a */
[----:B------:R-:W-:Y:S01]  /*75f0*/  ISETP.NE.AND P2, PT, R46, 0x1, PT ;  /* 0x000000012e00780c */ /* 0x000fe20003f45270 */
[----:B------:R-:W2:Y:S01]  /*7600*/  LDS.U16 R47, [R47] ;  /* 0x000000002f2f7984 */ /* 0x000ea20000000400 */
[----:B------:R-:W-:Y:S01]  /*7610*/  VIADD R2, R0, 0x1 ;  /* 0x0000000100027836 */ /* 0x000fe20000000000 */
[----:B------:R-:W5:Y:S01]  /*7620*/  POPC R4, R21 ;  /* 0x0000001500047309 */ /* 0x000f620000000000 */
[----:B------:R-:W-:Y:S01]  /*7630*/  @P1 IMAD.MOV R2, RZ, RZ, R0 ;  /* 0x000000ffff021224 */ /* 0x000fe200078e0200 */
[----:B------:R-:W2:Y:S01]  /*7640*/  LDS.U16 R5, [R5] ;  /* 0x0000000005057984 */ /* 0x000ea20000000400 */
[----:B------:R-:W-:Y:S01]  /*7650*/  IMAD.MOV.U32 R46, RZ, RZ, R48 ;  /* 0x000000ffff2e7224 */ /* 0x000fe200078e0030 */
[----:B0-----:R-:W-:Y:S01]  /*7660*/  PRMT R3, R44, 0x9910, RZ ;  /* 0x000099102c037816 */ /* 0x001fe200000000ff */
[----:B------:R-:W-:-:S03]  /*7670*/  VIADD R0, R2, 0x1 ;  /* 0x0000000102007836 */ /* 0x000fc60000000000 */
[----:B------:R-:W-:Y:S01]  /*7680*/  ISETP.NE.AND P1, PT, R46, 0x1, PT ;  /* 0x000000012e00780c */ /* 0x000fe20003f25270 */
[----:B-1----:R-:W-:Y:S01]  /*7690*/  IMAD R49, R7, 0x2, R10 ;  /* 0x0000000207317824 */ /* 0x002fe200078e020a */
[----:B-----5:R-:W0:Y:S01]  /*76a0*/  POPC R46, R37 ;  /* 0x00000025002e7309 */ /* 0x020e220000000000 */
[----:B------:R-:W-:Y:S01]  /*76b0*/  @P2 IMAD.MOV R0, RZ, RZ, R2 ;  /* 0x000000ffff002224 */ /* 0x000fe200078e0202 */
[----:B------:R-:W-:Y:S01]  /*76c0*/  ISETP.NE.AND P2, PT, R3, 0x1, PT ;  /* 0x000000010300780c */ /* 0x000fe20003f45270 */
[----:B------:R-:W-:Y:S01]  /*76d0*/  IMAD R3, R6, 0x2, R10 ;  /* 0x0000000206037824 */ /* 0x000fe200078e020a */
[----:B------:R-:W-:Y:S01]  /*76e0*/  PRMT R48, R4, 0x9910, RZ ;  /* 0x0000991004307816 */ /* 0x000fe200000000ff */
[----:B------:R-:W-:Y:S01]  /*76f0*/  VIADD R2, R0, 0x1 ;  /* 0x0000000100027836 */ /* 0x000fe20000000000 */
[----:B------:R-:W-:Y:S04]  /*7700*/  LDS.U16 R49, [R49] ;  /* 0x0000000031317984 */ /* 0x000fe80000000400 */
[----:B------:R1:W5:Y:S01]  /*7710*/  LDS.U16 R7, [R3] ;  /* 0x0000000003077984 */ /* 0x0003620000000400 */
[----:B----4-:R-:W1:Y:S01]  /*7720*/  POPC R6, R41 ;  /* 0x0000002900067309 */ /* 0x010e620000000000 */
[----:B------:R-:W-:Y:S01]  /*7730*/  @P1 IMAD.MOV R2, RZ, RZ, R0 ;  /* 0x000000ffff021224 */ /* 0x000fe200078e0200 */
[----:B------:R-:W-:-:S02]  /*7740*/  ISETP.NE.AND P1, PT, R48, 0x1, PT ;  /* 0x000000013000780c */ /* 0x000fc40003f25270 */
[----:B0-----:R-:W-:Y:S01]  /*7750*/  PRMT R50, R46, 0x9910, RZ ;  /* 0x000099102e327816 */ /* 0x001fe200000000ff */
[----:B------:R-:W-:Y:S02]  /*7760*/  VIADD R0, R2, 0x1 ;  /* 0x0000000102007836 */ /* 0x000fe40000000000 */
[----:B------:R-:W-:Y:S01]  /*7770*/  @P2 IMAD.MOV R0, RZ, RZ, R2 ;  /* 0x000000ffff002224 */ /* 0x000fe200078e0202 */
[----:B------:R-:W0:Y:S01]  /*7780*/  POPC R48, R43 ;  /* 0x0000002b00307309 */ /* 0x000e220000000000 */
[--C-:B------:R-:W-:Y:S01]  /*7790*/  IMAD R8, R8, 0x2, R10.reuse ;  /* 0x0000000208087824 */ /* 0x100fe200078e020a */
[----:B------:R-:W-:Y:S01]  /*77a0*/  ISETP.NE.AND P2, PT, R50, 0x1, PT ;  /* 0x000000013200780c */ /* 0x000fe20003f45270 */
[----:B------:R-:W-:Y:S02]  /*77b0*/  IMAD R51, R9, 0x2, R10 ;  /* 0x0000000209337824 */ /* 0x000fe400078e020a */
[----:B------:R-:W-:Y:S01]  /*77c0*/  VIADD R2, R0, 0x1 ;  /* 0x0000000100027836 */ /* 0x000fe20000000000 */
[----:B------:R4:W5:Y:S01]  /*77d0*/  LDS.U16 R9, [R8] ;  /* 0x0000000008097984 */ /* 0x0009620000000400 */
[----:B-1----:R-:W-:Y:S01]  /*77e0*/  PRMT R3, R6, 0x9910, RZ ;  /* 0x0000991006037816 */ /* 0x002fe200000000ff */
[----:B------:R-:W-:Y:S01]  /*77f0*/  @P1 IMAD.MOV R2, RZ, RZ, R0 ;  /* 0x000000ffff021224 */ /* 0x000fe200078e0200 */
[----:B---3--:R-:W1:Y:S01]  /*7800*/  POPC R50, R45 ;  /* 0x0000002d00327309 */ /* 0x008e620000000000 */
[----:B------:R-:W3:Y:S02]  /*7810*/  LDS.U16 R51, [R51] ;  /* 0x0000000033337984 */ /* 0x000ee40000000400 */
[----:B------:R-:W-:Y:S01]  /*7820*/  IMAD.MOV.U32 R0, RZ, RZ, R3 ;  /* 0x000000ffff007224 */ /* 0x000fe200078e0003 */
[----:B0-----:R-:W-:-:S04]  /*7830*/  PRMT R3, R48, 0x9910, RZ ;  /* 0x0000991030037816 */ /* 0x001fc800000000ff */
[----:B--2---:R-:W4:Y:S01]  /*7840*/  POPC R52, R47 ;  /* 0x0000002f00347309 */ /* 0x004f220000000000 */
[----:B------:R-:W-:Y:S01]  /*7850*/  ISETP.NE.AND P1, PT, R0, 0x1, PT ;  /* 0x000000010000780c */ /* 0x000fe20003f25270 */
[----:B------:R-:W-:Y:S02]  /*7860*/  VIADD R0, R2, 0x1 ;  /* 0x0000000102007836 */ /* 0x000fe40000000000 */
[----:B------:R-:W-:Y:S01]  /*7870*/  @P2 IMAD.MOV R0, RZ, RZ, R2 ;  /* 0x000000ffff002224 */ /* 0x000fe200078e0202 */
[----:B------:R-:W-:Y:S02]  /*7880*/  ISETP.NE.AND P2, PT, R3, 0x1, PT ;  /* 0x000000010300780c */ /* 0x000fe40003f45270 */
[----:B-1----:R-:W-:Y:S01]  /*7890*/  PRMT R3, R50, 0x9910, RZ ;  /* 0x0000991032037816 */ /* 0x002fe200000000ff */
[----:B------:R-:W0:Y:S01]  /*78a0*/  POPC R53, R5 ;  /* 0x0000000500357309 */ /* 0x000e220000000000 */
[----:B------:R-:W-:-:S05]  /*78b0*/  VIADD R2, R0, 0x1 ;  /* 0x0000000100027836 */ /* 0x000fca0000000000 */
[----:B------:R-:W-:Y:S01]  /*78c0*/  @P1 IMAD.MOV R2, RZ, RZ, R0 ;  /* 0x000000ffff021224 */ /* 0x000fe200078e0200 */
[----:B----4-:R-:W-:Y:S01]  /*78d0*/  PRMT R8, R52, 0x9910, RZ ;  /* 0x0000991034087816 */ /* 0x010fe200000000ff */
[----:B-----5:R-:W1:Y:S01]  /*78e0*/  POPC R54, R7 ;  /* 0x0000000700367309 */ /* 0x020e620000000000 */
[----:B------:R-:W-:Y:S01]  /*78f0*/  ISETP.NE.AND P1, PT, R3, 0x1, PT ;  /* 0x000000010300780c */ /* 0x000fe20003f25270 */
[----:B------:R-:W-:Y:S02]  /*7900*/  VIADD R0, R2, 0x1 ;  /* 0x0000000102007836 */ /* 0x000fe40000000000 */
[----:B------:R-:W-:Y:S02]  /*7910*/  IMAD.MOV.U32 R3, RZ, RZ, R8 ;  /* 0x000000ffff037224 */ /* 0x000fe400078e0008 */
[----:B------:R-:W-:Y:S02]  /*7920*/  @P2 IMAD.MOV R0, RZ, RZ, R2 ;  /* 0x000000ffff002224 */ /* 0x000fe400078e0202 */
[----:B------:R-:W2:Y:S01]  /*7930*/  POPC R55, R49 ;  /* 0x0000003100377309 */ /* 0x000ea20000000000 */
[----:B------:R-:W-:Y:S01]  /*7940*/  ISETP.NE.AND P2, PT, R3, 0x1, PT ;  /* 0x000000010300780c */ /* 0x000fe20003f45270 */
[----:B------:R-:W-:Y:S01]  /*7950*/  VIADD R2, R0, 0x1 ;  /* 0x0000000100027836 */ /* 0x000fe20000000000 */
[----:B0-----:R-:W-:-:S03]  /*7960*/  PRMT R3, R53, 0x9910, RZ ;  /* 0x0000991035037816 */ /* 0x001fc600000000ff */
[----:B------:R-:W-:Y:S01]  /*7970*/  @P1 IMAD.MOV R2, RZ, RZ, R0 ;  /* 0x000000ffff021224 */ /* 0x000fe200078e0200 */
[----:B-1----:R-:W-:Y:S01]  /*7980*/  PRMT R8, R54, 0x9910, RZ ;  /* 0x0000991036087816 */ /* 0x002fe200000000ff */
[----:B------:R-:W0:Y:S01]  /*7990*/  POPC R56, R9 ;  /* 0x0000000900387309 */ /* 0x000e220000000000 */
[----:B------:R-:W-:Y:S01]  /*79a0*/  ISETP.NE.AND P1, PT, R3, 0x1, PT ;  /* 0x000000010300780c */ /* 0x000fe20003f25270 */
[----:B------:R-:W-:Y:S02]  /*79b0*/  VIADD R0, R2, 0x1 ;  /* 0x0000000102007836 */ /* 0x000fe40000000000 */
[----:B------:R-:W-:Y:S02]  /*79c0*/  IMAD.MOV.U32 R3, RZ, RZ, R8 ;  /* 0x000000ffff037224 */ /* 0x000fe400078e0008 */
[----:B------:R-:W-:Y:S02]  /*79d0*/  @P2 IMAD.MOV R0, RZ, RZ, R2 ;  /* 0x000000ffff002224 */ /* 0x000fe400078e0202 */
[----:B---3--:R-:W1:Y:S01]  /*79e0*/  POPC R57, R51 ;  /* 0x0000003300397309 */ /* 0x008e620000000000 */
[----:B------:R-:W-:Y:S01]  /*79f0*/  ISETP.NE.AND P2, PT, R3, 0x1, PT ;  /* 0x000000010300780c */ /* 0x000fe20003f45270 */
[----:B------:R-:W-:Y:S01]  /*7a00*/  VIADD R2, R0, 0x1 ;  /* 0x0000000100027836 */ /* 0x000fe20000000000 */
[----:B--2---:R-:W-:-:S03]  /*7a10*/  PRMT R3, R55, 0x9910, RZ ;  /* 0x0000991037037816 */ /* 0x004fc600000000ff */
[----:B------:R-:W-:Y:S01]  /*7a20*/  @P1 IMAD.MOV R2, RZ, RZ, R0 ;  /* 0x000000ffff021224 */ /* 0x000fe200078e0200 */
[----:B0-----:R-:W-:Y:S02]  /*7a30*/  PRMT R8, R56, 0x9910, RZ ;  /* 0x0000991038087816 */ /* 0x001fe400000000ff */
[----:B------:R-:W-:Y:S01]  /*7a40*/  ISETP.NE.AND P1, PT, R3, 0x1, PT ;  /* 0x000000010300780c */ /* 0x000fe20003f25270 */
[----:B------:R-:W-:Y:S02]  /*7a50*/  VIADD R0, R2, 0x1 ;  /* 0x0000000102007836 */ /* 0x000fe40000000000 */
[----:B------:R-:W-:Y:S02]  /*7a60*/  IMAD.MOV.U32 R3, RZ, RZ, R8 ;  /* 0x000000ffff037224 */ /* 0x000fe400078e0008 */
[----:B------:R-:W-:Y:S01]  /*7a70*/  @P2 IMAD.MOV R0, RZ, RZ, R2 ;  /* 0x000000ffff002224 */ /* 0x000fe200078e0202 */
[----:B-1----:R-:W-:Y:S01]  /*7a80*/  PRMT R8, R57, 0x9910, RZ ;  /* 0x0000991039087816 */ /* 0x002fe200000000ff */
[----:B------:R-:W0:Y:S01]  /*7a90*/  I2F.U16 R2, R36 ;  /* 0x0000002400027306 */ /* 0x000e220000101000 */
[----:B------:R-:W-:Y:S01]  /*7aa0*/  ISETP.NE.AND P2, PT, R3, 0x1, PT ;  /* 0x000000010300780c */ /* 0x000fe20003f45270 */
[----:B------:R-:W-:Y:S01]  /*7ab0*/  VIADD R3, R0, 0x1 ;  /* 0x0000000100037836 */ /* 0x000fe20000000000 */
[----:B------:R-:W-:Y:S01]  /*7ac0*/  ISETP.NE.AND P4, PT, R8, 0x1, PT ;  /* 0x000000010800780c */ /* 0x000fe20003f85270 */
[----:B------:R-:W-:-:S02]  /*7ad0*/  FFMA R8, R59, -R58, 1 ;  /* 0x3f8000003b087423 */ /* 0x000fc4000000083a */
[----:B------:R-:W-:Y:S02]  /*7ae0*/  @P1 IMAD.MOV R3, RZ, RZ, R0 ;  /* 0x000000ffff031224 */ /* 0x000fe400078e0200 */
[----:B------:R-:W-:Y:S02]  /*7af0*/  FFMA R59, R8, R59, 0.11111111193895339966 ;  /* 0x3de38e39083b7423 */ /* 0x000fe4000000003b */
[----:B------:R-:W-:-:S04]  /*7b00*/  VIADD R0, R3, 0x1 ;  /* 0x0000000103007836 */ /* 0x000fc80000000000 */
[----:B------:R-:W-:Y:S01]  /*7b10*/  @P2 IMAD.MOV R0, RZ, RZ, R3 ;  /* 0x000000ffff002224 */ /* 0x000fe200078e0203 */
[----:B0-----:R-:W0:Y:S01]  /*7b20*/  FCHK P1, R2, 9 ;  /* 0x4110000002007902 */ /* 0x001e220000020000 */
[----:B------:R-:W-:Y:S02]  /*7b30*/  FFMA R8, R2, R59, RZ ;  /* 0x0000003b02087223 */ /* 0x000fe400000000ff */
[----:B------:R-:W-:Y:S02]  /*7b40*/  VIADD R3, R0, 0x1 ;  /* 0x0000000100037836 */ /* 0x000fe40000000000 */
[----:B------:R-:W-:Y:S02]  /*7b50*/  @P4 IMAD.MOV R3, RZ, RZ, R0 ;  /* 0x000000ffff034224 */ /* 0x000fe400078e0200 */
[----:B------:R-:W-:-:S04]  /*7b60*/  FFMA R58, R8, -9, R2 ;  /* 0xc1100000083a7823 */ /* 0x000fc80000000002 */
[----:B------:R-:W-:Y:S01]  /*7b70*/  FFMA R8, R59, R58, R8 ;  /* 0x0000003a3b087223 */ /* 0x000fe20000000008 */
[----:B------:R-:W-:Y:S01]  /*7b80*/  I2FP.F32.U32 R0, R3 ;  /* 0x0000000300007245 */ /* 0x000fe20000201000 */
[----:B0-----:R-:W-:Y:S06]  /*7b90*/  @!P1 BRA `(.L_x_857) ;  /* 0x0000000000109947 */ /* 0x001fec0003800000 */
[----:B------:R-:W-:Y:S01]  /*7ba0*/  IMAD.MOV.U32 R3, RZ, RZ, 0x41100000 ;  /* 0x41100000ff037424 */ /* 0x000fe200078e00ff */
[----:B------:R-:W-:-:S07]  /*7bb0*/  MOV R58, 0x7bd0 ;  /* 0x00007bd0003a7802 */ /* 0x000fce0000000f00 */
[----:B------:R-:W-:Y:S05]  /*7bc0*/  CALL.REL.NOINC `($__internal_8_$__cuda_sm3x_div_rn_noftz_f32_slowpath) ;  /* 0x0000001c00147944 */ /* 0x000fea0003c00000 */
[----:B------:R-:W-:-:S07]  /*7bd0*/  IMAD.MOV.U32 R8, RZ, RZ, R59 ;  /* 0x000000ffff087224 */ /* 0x000fce00078e003b */
.L_x_857:
[----:B------:R-:W-:Y:S05]  /*7be0*/  BSYNC.RECONVERGENT B2 ;  /* 0x0000000000027941 */ /* 0x000fea0003800200 */
.L_x_856:
        /* <DEDUP_REMOVED lines=18> */
[----:B------:R-:W-:Y:S02]  /*7d10*/  ISETP.GT.U32.AND P5, PT, R30, 0x1, PT ;  /* 0x000000011e00780c */ /* 0x000fe40003fa4070 */
[----:B------:R-:W-:Y:S02]  /*7d20*/  @P1 LOP3.LUT R32, R32, R38, RZ, 0xc0, !PT ;  /* 0x0000002620201212 */ /* 0x000fe400078ec0ff */
[----:B0-----:R-:W-:Y:S02]  /*7d30*/  SEL R34, R34, RZ, P4 ;  /* 0x000000ff22227207 */ /* 0x001fe40002000000 */
[----:B-1----:R-:W-:Y:S02]  /*7d40*/  SEL R35, R35, RZ, P5 ;  /* 0x000000ff23237207 */ /* 0x002fe40002800000 */
[----:B------:R-:W-:Y:S01]  /*7d50*/  SEL R2, RZ, 0x1, !P5 ;  /* 0x00000001ff027807 */ /* 0x000fe20006800000 */
[----:B------:R-:W0:Y:S01]  /*7d60*/  @P1 POPC R32, R32 ;  /* 0x0000002000201309 */ /* 0x000e220000000000 */
[----:B------:R-:W-:Y:S01]  /*7d70*/  @P4 SEL R2, R3, 0x1, P5 ;  /* 0x0000000103024807 */ /* 0x000fe20002800000 */
[----:B------:R-:W-:Y:S01]  /*7d80*/  IMAD.IADD R3, R35, 0x1, R34 ;  /* 0x0000000123037824 */ /* 0x000fe200078e0222 */
[----:B------:R-:W-:-:S02]  /*7d90*/  ISETP.GE.U32.AND P4, PT, R39, 0x2, PT ;  /* 0x000000022700780c */ /* 0x000fc40003f86070 */
[----:B------:R-:W-:Y:S01]  /*7da0*/  LOP3.LUT R40, R40, 0xffff, RZ, 0xc0, !PT ;  /* 0x0000ffff28287812 */ /* 0x000fe200078ec0ff */
[----:B--2---:R-:W-:Y:S01]  /*7db0*/  @P6 IMAD.IADD R3, R3, 0x1, R22 ;  /* 0x0000000103036824 */ /* 0x004fe200078e0216 */
[-C--:B------:R-:W-:Y:S01]  /*7dc0*/  @P2 LOP3.LUT R31, R31, R38.reuse, RZ, 0xc0, !PT ;  /* 0x000000261f1f2212 */ /* 0x080fe200078ec0ff */
[----:B------:R-:W-:Y:S01]  /*7dd0*/  @P6 VIADD R2, R2, 0x1 ;  /* 0x0000000102026836 */ /* 0x000fe20000000000 */
[----:B------:R-:W-:Y:S02]  /*7de0*/  ISETP.GE.U32.AND P5, PT, R40, 0x2, PT ;  /* 0x000000022800780c */ /* 0x000fe40003fa6070 */
[----:B------:R-:W1:Y:S01]  /*7df0*/  @P2 POPC R24, R31 ;  /* 0x0000001f00182309 */ /* 0x000e620000000000 */
[----:B------:R-:W-:Y:S01]  /*7e00*/  LOP3.LUT R42, R42, 0xffff, RZ, 0xc0, !PT ;  /* 0x0000ffff2a2a7812 */ /* 0x000fe200078ec0ff */
[----:B------:R-:W-:Y:S01]  /*7e10*/  @P1 VIADD R2, R2, 0x1 ;  /* 0x0000000102021836 */ /* 0x000fe20000000000 */
[----:B------:R-:W-:Y:S02]  /*7e20*/  LOP3.LUT R3, R3, 0xffff, RZ, 0xc0, !PT ;  /* 0x0000ffff03037812 */ /* 0x000fe400078ec0ff */
[-C--:B------:R-:W-:Y:S01]  /*7e30*/  @P4 LOP3.LUT R29, R29, R38.reuse, RZ, 0xc0, !PT ;  /* 0x000000261d1d4212 */ /* 0x080fe200078ec0ff */
[----:B------:R-:W-:Y:S01]  /*7e40*/  @P2 VIADD R2, R2, 0x1 ;  /* 0x0000000102022836 */ /* 0x000fe20000000000 */
[----:B------:R-:W-:Y:S01]  /*7e50*/  ISETP.GE.U32.AND P6, PT, R42, 0x2, PT ;  /* 0x000000022a00780c */ /* 0x000fe20003fc6070 */
[----:B0-----:R-:W-:Y:S01]  /*7e60*/  @P1 IMAD.IADD R3, R3, 0x1, R32 ;  /* 0x0000000103031824 */ /* 0x001fe200078e0220 */
[----:B------:R-:W-:Y:S01]  /*7e70*/  LOP3.LUT R44, R44, 0xffff, RZ, 0xc0, !PT ;  /* 0x0000ffff2c2c7812 */ /* 0x000fe200078ec0ff */
[----:B------:R-:W0:Y:S01]  /*7e80*/  @P4 POPC R22, R29 ;  /* 0x0000001d00164309 */ /* 0x000e220000000000 */
[----:B------:R-:W-:Y:S01]  /*7e90*/  @P5 LOP3.LUT R27, R27, R38, RZ, 0xc0, !PT ;  /* 0x000000261b1b5212 */ /* 0x000fe200078ec0ff */
[----:B------:R-:W-:Y:S01]  /*7ea0*/  @P4 VIADD R2, R2, 0x1 ;  /* 0x0000000102024836 */ /* 0x000fe20000000000 */
[----:B------:R-:W-:-:S02]  /*7eb0*/  ISETP.GE.U32.AND P1, PT, R44, 0x2, PT ;  /* 0x000000022c00780c */ /* 0x000fc40003f26070 */
[----:B------:R-:W-:Y:S01]  /*7ec0*/  LOP3.LUT R4, R4, 0xffff, RZ, 0xc0, !PT ;  /* 0x0000ffff04047812 */ /* 0x000fe200078ec0ff */
[----:B-1----:R-:W-:Y:S01]  /*7ed0*/  @P2 IMAD.IADD R3, R3, 0x1, R24 ;  /* 0x0000000103032824 */ /* 0x002fe200078e0218 */
[----:B------:R-:W-:Y:S01]  /*7ee0*/  LOP3.LUT R46, R46, 0xffff, RZ, 0xc0, !PT ;  /* 0x0000ffff2e2e7812 */ /* 0x000fe200078ec0ff */
[----:B------:R-:W1:Y:S01]  /*7ef0*/  @P5 POPC R26, R27 ;  /* 0x0000001b001a5309 */ /* 0x000e620000000000 */
[----:B------:R-:W-:Y:S01]  /*7f00*/  ISETP.GE.U32.AND P2, PT, R4, 0x2, PT ;  /* 0x000000020400780c */ /* 0x000fe20003f46070 */
[----:B------:R-:W-:Y:S01]  /*7f10*/  @P5 VIADD R2, R2, 0x1 ;  /* 0x0000000102025836 */ /* 0x000fe20000000000 */
[-C--:B------:R-:W-:Y:S02]  /*7f20*/  @P6 LOP3.LUT R25, R25, R38.reuse, RZ, 0xc0, !PT ;  /* 0x0000002619196212 */ /* 0x080fe400078ec0ff */
[----:B------:R-:W-:Y:S01]  /*7f30*/  LOP3.LUT R6, R6, 0xffff, RZ, 0xc0, !PT ;  /* 0x0000ffff06067812 */ /* 0x000fe200078ec0ff */
[----:B------:R-:W-:Y:S01]  /*7f40*/  @P6 VIADD R2, R2, 0x1 ;  /* 0x0000000102026836 */ /* 0x000fe20000000000 */
        /* <DEDUP_REMOVED lines=9> */
[----:B-1----:R-:W-:Y:S01]  /*7fe0*/  @P5 IMAD.IADD R3, R3, 0x1, R26 ;  /* 0x0000000103035824 */ /* 0x002fe200078e021a */
[----:B------:R-:W-:Y:S01]  /*7ff0*/  ISETP.GE.U32.AND P5, PT, R6, 0x2, PT ;  /* 0x000000020600780c */ /* 0x000fe20003fa6070 */
[----:B------:R-:W-:Y:S01]  /*8000*/  @P2 VIADD R2, R2, 0x1 ;  /* 0x0000000102022836 */ /* 0x000fe20000000000 */
[----:B------:R-:W-:Y:S02]  /*8010*/  LOP3.LUT R52, R52, 0xffff, RZ, 0xc0, !PT ;  /* 0x0000ffff34347812 */ /* 0x000fe400078ec0ff */
[----:B------:R-:W-:Y:S01]  /*8020*/  LOP3.LUT R53, R53, 0xffff, RZ, 0xc0, !PT ;  /* 0x0000ffff35357812 */ /* 0x000fe200078ec0ff */
[----:B--2---:R-:W-:Y:S01]  /*8030*/  @P6 IMAD.IADD R3, R3, 0x1, R4 ;  /* 0x0000000103036824 */ /* 0x004fe200078e0204 */
[----:B------:R-:W1:Y:S01]  /*8040*/  @P2 POPC R6, R21 ;  /* 0x0000001500062309 */ /* 0x000e620000000000 */
[----:B------:R-:W-:Y:S01]  /*8050*/  ISETP.GE.U32.AND P6, PT, R48, 0x2, PT ;  /* 0x000000023000780c */ /* 0x000fe20003fc6070 */
[----:B------:R-:W-:Y:S01]  /*8060*/  @P4 VIADD R2, R2, 0x1 ;  /* 0x0000000102024836 */ /* 0x000fe20000000000 */
[----:B------:R-:W-:-:S02]  /*8070*/  @P4 LOP3.LUT R37, R37, R38, RZ, 0xc0, !PT ;  /* 0x0000002625254212 */ /* 0x000fc400078ec0ff */
[----:B------:R-:W-:Y:S01]  /*8080*/  LOP3.LUT R54, R54, 0xffff, RZ, 0xc0, !PT ;  /* 0x0000ffff36367812 */ /* 0x000fe200078ec0ff */
[----:B0-----:R-:W-:Y:S01]  /*8090*/  @P1 IMAD.IADD R3, R3, 0x1, R22 ;  /* 0x0000000103031824 */ /* 0x001fe200078e0216 */
[----:B------:R-:W-:Y:S01]  /*80a0*/  ISETP.GE.U32.AND P1, PT, R50, 0x2, PT ;  /* 0x000000023200780c */ /* 0x000fe20003f26070 */
[----:B------:R-:W0:Y:S01]  /*80b0*/  @P4 POPC R4, R37 ;  /* 0x0000002500044309 */ /* 0x000e220000000000 */
[----:B------:R-:W-:Y:S01]  /*80c0*/  @P5 LOP3.LUT R41, R41, R38, RZ, 0xc0, !PT ;  /* 0x0000002629295212 */ /* 0x000fe200078ec0ff */
[----:B------:R-:W-:Y:S01]  /*80d0*/  @P5 VIADD R2, R2, 0x1 ;  /* 0x0000000102025836 */ /* 0x000fe20000000000 */
[----:B------:R-:W-:-:S03]  /*80e0*/  LOP3.LUT R55, R55, 0xffff, RZ, 0xc0, !PT ;  /* 0x0000ffff37377812 */ /* 0x000fc600078ec0ff */
[-C--:B------:R-:W-:Y:S01]  /*80f0*/  @P6 LOP3.LUT R43, R43, R38.reuse, RZ, 0xc0, !PT ;  /* 0x000000262b2b6212 */ /* 0x080fe200078ec0ff */
[----:B-1----:R-:W-:Y:S01]  /*8100*/  @P2 IMAD.IADD R3, R3, 0x1, R6 ;  /* 0x0000000103032824 */ /* 0x002fe200078e0206 */
[----:B------:R-:W-:Y:S01]  /*8110*/  ISETP.GE.U32.AND P2, PT, R52, 0x2, PT ;  /* 0x000000023400780c */ /* 0x000fe20003f46070 */
[----:B------:R-:W1:Y:S01]  /*8120*/  @P5 POPC R22, R41 ;  /* 0x0000002900165309 */ /* 0x000e620000000000 */
[----:B------:R-:W-:Y:S01]  /*8130*/  @P6 VIADD R2, R2, 0x1 ;  /* 0x0000000102026836 */ /* 0x000fe20000000000 */
[----:B------:R-:W-:Y:S02]  /*8140*/  LOP3.LUT R56, R56, 0xffff, RZ, 0xc0, !PT ;  /* 0x0000ffff38387812 */ /* 0x000fe400078ec0ff */
[----:B------:R-:W-:Y:S01]  /*8150*/  @P1 LOP3.LUT R45, R45, R38, RZ, 0xc0, !PT ;  /* 0x000000262d2d1212 */ /* 0x000fe200078ec0ff */
[----:B------:R-:W-:Y:S01]  /*8160*/  @P1 VIADD R2, R2, 0x1 ;  /* 0x0000000102021836 */ /* 0x000fe20000000000 */
[----:B------:R-:W-:Y:S01]  /*8170*/  LOP3.LUT R57, R57, 0xffff, RZ, 0xc0, !PT ;  /* 0x0000ffff39397812 */ /* 0x000fe200078ec0ff */
[----:B0-----:R-:W-:Y:S01]  /*8180*/  @P4 IMAD.IADD R3, R3, 0x1, R4 ;  /* 0x0000000103034824 */ /* 0x001fe200078e0204 */
[----:B------:R-:W0:Y:S01]  /*8190*/  @P6 POPC R6, R43 ;  /* 0x0000002b00066309 */ /* 0x000e220000000000 */
[----:B------:R-:W-:-:S03]  /*81a0*/  ISETP.GE.U32.AND P4, PT, R53, 0x2, PT ;  /* 0x000000023500780c */ /* 0x000fc60003f86070 */
[----:B------:R-:W-:Y:S01]  /*81b0*/  @P2 LOP3.LUT R47, R47, R38, RZ, 0xc0, !PT ;  /* 0x000000262f2f2212 */ /* 0x000fe200078ec0ff */
[----:B------:R-:W-:Y:S02]  /*81c0*/  @P2 VIADD R2, R2, 0x1 ;  /* 0x0000000102022836 */ /* 0x000fe40000000000 */
[----:B-1----:R-:W-:Y:S01]  /*81d0*/  @P5 IMAD.IADD R3, R3, 0x1, R22 ;  /* 0x0000000103035824 */ /* 0x002fe200078e0216 */
[----:B------:R-:W1:Y:S01]  /*81e0*/  @P1 POPC R4, R45 ;  /* 0x0000002d00041309 */ /* 0x000e620000000000 */
[----:B------:R-:W-:-:S05]  /*81f0*/  ISETP.GE.U32.AND P5, PT, R54, 0x2, PT ;  /* 0x000000023600780c */ /* 0x000fca0003fa6070 */
[----:B------:R-:W-:Y:S01]  /*8200*/  @P4 VIADD R2, R2, 0x1 ;  /* 0x0000000102024836 */ /* 0x000fe20000000000 */
[----:B------:R-:W-:Y:S01]  /*8210*/  @P4 LOP3.LUT R5, R5, R38, RZ, 0xc0, !PT ;  /* 0x0000002605054212 */ /* 0x000fe200078ec0ff */
[----:B------:R-:W2:Y:S01]  /*8220*/  @P2 POPC R22, R47 ;  /* 0x0000002f00162309 */ /* 0x000ea20000000000 */
[----:B0-----:R-:W-:Y:S01]  /*8230*/  @P6 IMAD.IADD R3, R3, 0x1, R6 ;  /* 0x0000000103036824 */ /* 0x001fe200078e0206 */
[----:B------:R-:W-:-:S04]  /*8240*/  ISETP.GE.U32.AND P6, PT, R55, 0x2, PT ;  /* 0x000000023700780c */ /* 0x000fc80003fc6070 */
[----:B------:R-:W-:Y:S01]  /*8250*/  @P5 VIADD R2, R2, 0x1 ;  /* 0x0000000102025836 */ /* 0x000fe20000000000 */
[----:B------:R-:W-:Y:S01]  /*8260*/  @P5 LOP3.LUT R7, R7, R38, RZ, 0xc0, !PT ;  /* 0x0000002607075212 */ /* 0x000fe200078ec0ff */
[----:B-1----:R-:W-:Y:S01]  /*8270*/  @P1 IMAD.IADD R3, R3, 0x1, R4 ;  /* 0x0000000103031824 */ /* 0x002fe200078e0204 */
[----:B------:R-:W-:Y:S01]  /*8280*/  ISETP.GE.U32.AND P1, PT, R56, 0x2, PT ;  /* 0x000000023800780c */ /* 0x000fe20003f26070 */
[----:B------:R-:W0:Y:S02]  /*8290*/  @P4 POPC R6, R5 ;  /* 0x0000000500064309 */ /* 0x000e240000000000 */
[----:B--2---:R-:W-:Y:S01]  /*82a0*/  @P2 IMAD.IADD R3, R3, 0x1, R22 ;  /* 0x0000000103032824 */ /* 0x004fe200078e0216 */
[----:B------:R-:W-:Y:S02]  /*82b0*/  ISETP.GE.U32.AND P2, PT, R57, 0x2, PT ;  /* 0x000000023900780c */ /* 0x000fe40003f46070 */
[----:B------:R-:W-:-:S03]  /*82c0*/  @P6 VIADD R2, R2, 0x1 ;  /* 0x0000000102026836 */ /* 0x000fc60000000000 */
[----:B------:R-:W1:Y:S01]  /*82d0*/  @P5 POPC R4, R7 ;  /* 0x0000000700045309 */ /* 0x000e620000000000 */
[----:B------:R-:W-:-:S03]  /*82e0*/  @P6 LOP3.LUT R49, R49, R38, RZ, 0xc0, !PT ;  /* 0x0000002631316212 */ /* 0x000fc600078ec0ff */
[----:B------:R-:W-:Y:S01]  /*82f0*/  @P1 VIADD R2, R2, 0x1 ;  /* 0x0000000102021836 */ /* 0x000fe20000000000 */
[-C--:B------:R-:W-:Y:S01]  /*8300*/  @P1 LOP3.LUT R9, R9, R38.reuse, RZ, 0xc0, !PT ;  /* 0x0000002609091212 */ /* 0x080fe200078ec0ff */
[----:B0-----:R-:W-:Y:S02]  /*8310*/  @P4 IMAD.IADD R3, R3, 0x1, R6 ;  /* 0x0000000103034824 */ /* 0x001fe400078e0206 */
[----:B------:R-:W0:Y:S01]  /*8320*/  @P6 POPC R22, R49 ;  /* 0x0000003100166309 */ /* 0x000e220000000000 */
[----:B------:R-:W-:Y:S01]  /*8330*/  @P2 LOP3.LUT R38, R51, R38, RZ, 0xc0, !PT ;  /* 0x0000002633262212 */ /* 0x000fe200078ec0ff */
[----:B------:R-:W-:Y:S02]  /*8340*/  @P2 VIADD R2, R2, 0x1 ;  /* 0x0000000102022836 */ /* 0x000fe40000000000 */
[----:B-1----:R-:W-:-:S04]  /*8350*/  @P5 IMAD.IADD R3, R3, 0x1, R4 ;  /* 0x0000000103035824 */ /* 0x002fc800078e0204 */
[----:B------:R-:W1:Y:S01]  /*8360*/  @P1 POPC R24, R9 ;  /* 0x0000000900181309 */ /* 0x000e620000000000 */
[----:B------:R-:W-:Y:S01]  /*8370*/  ISETP.NE.AND P4, PT, R2, RZ, PT ;  /* 0x000000ff0200720c */ /* 0x000fe20003f85270 */
[----:B------:R-:W-:Y:S02]  /*8380*/  IMAD.MOV.U32 R4, RZ, RZ, RZ ;  /* 0x000000ffff047224 */ /* 0x000fe400078e00ff */
[----:B0-----:R-:W-:-:S04]  /*8390*/  @P6 IMAD.IADD R3, R3, 0x1, R22 ;  /* 0x0000000103036824 */ /* 0x001fc800078e0216 */
        /* <DEDUP_REMOVED lines=19> */
[----:B------:R-:W-:Y:S05]  /*84d0*/  CALL.REL.NOINC `($__internal_8_$__cuda_sm3x_div_rn_noftz_f32_slowpath) ;  /* 0x0000001000d07944 */ /* 0x000fea0003c00000 */
[----:B------:R-:W-:-:S07]  /*84e0*/  IMAD.MOV.U32 R4, RZ, RZ, R59 ;  /* 0x000000ffff047224 */ /* 0x000fce00078e003b */
.L_x_861:
[----:B------:R-:W-:Y:S05]  /*84f0*/  BSYNC.RECONVERGENT B3 ;  /* 0x0000000000037941 */ /* 0x000fea0003800200 */
.L_x_860:
[----:B------:R-:W-:-:S07]  /*8500*/  FMUL R4, R4, 0.25 ;  /* 0x3e80000004047820 */ /* 0x000fce0000400000 */
.L_x_859:
[----:B------:R-:W-:Y:S05]  /*8510*/  BSYNC.RECONVERGENT B2 ;  /* 0x0000000000027941 */ /* 0x000fea0003800200 */
.L_x_858:
        /* <DEDUP_REMOVED lines=13> */
[----:B------:R-:W-:Y:S05]  /*85f0*/  CALL.REL.NOINC `($__internal_8_$__cuda_sm3x_div_rn_noftz_f32_slowpath) ;  /* 0x0000001000887944 */ /* 0x000fea0003c00000 */
[----:B------:R-:W-:-:S07]  /*8600*/  IMAD.MOV.U32 R2, RZ, RZ, R59 ;  /* 0x000000ffff027224 */ /* 0x000fce00078e003b */
.L_x_863:
[----:B------:R-:W-:Y:S05]  /*8610*/  BSYNC.RECONVERGENT B2 ;  /* 0x0000000000027941 */ /* 0x000fea0003800200 */
.L_x_862:
[----:B------:R-:W-:Y:S01]  /*8620*/  FMUL R2, R2, 0.40000000596046447754 ;  /* 0x3ecccccd02027820 */ /* 0x000fe20000400000 */
[----:B------:R-:W-:Y:S01]  /*8630*/  FADD R3, -R8, 1 ;  /* 0x3f80000008037421 */ /* 0x000fe20000000100 */
[----:B------:R-:W-:-:S03]  /*8640*/  VIADD R20, R20, 0x1 ;  /* 0x0000000114147836 */ /* 0x000fc60000000000 */
[----:B------:R-:W-:-:S04]  /*8650*/  FFMA R3, R3, 0.34999999403953552246, R2 ;  /* 0x3eb3333303037823 */ /* 0x000fc80000000002 */
[----:B------:R-:W-:-:S05]  /*8660*/  FADD R4, R3, R4 ;  /* 0x0000000403047221 */ /* 0x000fca0000000000 */
[C---:B------:R-:W-:Y:S02]  /*8670*/  FSETP.GEU.AND P2, PT, R4.reuse, 3.40282346638528859812e+38, PT ;  /* 0x7f7fffff0400780b */ /* 0x040fe40003f4e000 */
[----:B------:R-:W-:-:S11]  /*8680*/  FSETP.GT.AND P1, PT, R4, R19, PT ;  /* 0x000000130400720b */ /* 0x000fd60003f24000 */
[----:B------:R-:W-:-:S07]  /*8690*/  @!P2 FSEL R19, R4, R19, P1 ;  /* 0x000000130413a208 */ /* 0x000fce0000800000 */
.L_x_855:
[----:B------:R-:W-:Y:S05]  /*86a0*/  BSYNC.RECONVERGENT B1 ;  /* 0x0000000000017941 */ /* 0x000fea0003800200 */
.L_x_854:
[----:B------:R-:W-:Y:S02]  /*86b0*/  VIADD R11, R11, 0x40 ;  /* 0x000000400b0b7836 */ /* 0x000fe40000000000 */
[----:B------:R-:W-:Y:S01]  /*86c0*/  VIADD R14, R14, 0xa00 ;  /* 0x00000a000e0e7836 */ /* 0x000fe20000000000 */
[----:B------:R-:W-:Y:S06]  /*86d0*/  @!P3 BRA `(.L_x_864) ;  /* 0xffffffe80060b947 */ /* 0x000fec000383ffff */
[----:B------:R-:W-:Y:S05]  /*86e0*/  BSYNC.RECONVERGENT B0 ;  /* 0x0000000000007941 */ /* 0x000fea0003800200 */
.L_x_853:
[----:B------:R-:W-:-:S13]  /*86f0*/  ISETP.GE.U32.AND P1, PT, R13, 0x2, PT ;  /* 0x000000020d00780c */ /* 0x000fda0003f26070 */
[----:B------:R-:W-:Y:S05]  /*8700*/  @!P1 BRA `(.L_x_865) ;  /* 0x0000000400549947 */ /* 0x000fea0003800000 */
[----:B------:R-:W-:Y:S01]  /*8710*/  IMAD.U32 R0, RZ, RZ, UR6 ;  /* 0x00000006ff007e24 */ /* 0x000fe2000f8e00ff */
[----:B------:R-:W-:Y:S04]  /*8720*/  BSSY B0, `(.L_x_865) ;  /* 0x0000053000007945 */ /* 0x000fe80003800000 */
[----:B------:R-:W-:-:S13]  /*8730*/  ISETP.NE.AND P2, PT, R0, -0x1, PT ;  /* 0xffffffff0000780c */ /* 0x000fda0003f45270 */
.L_x_873:
[----:B------:R-:W-:Y:S01]  /*8740*/  SHF.R.U32.HI R11, RZ, 0x1, R13 ;  /* 0x00000001ff0b7819 */ /* 0x000fe2000001160d */
[----:B------:R-:W-:Y:S06]  /*8750*/  @!P2 BRA `(.L_x_866) ;  /* 0x00000004000ca947 */ /* 0x000fec0003800000 */
[----:B------:R-:W1:Y:S01]  /*8760*/  S2R R3, SR_LANEID ;  /* 0x0000000000037919 */ /* 0x000e620000000000 */
[----:B------:R-:W-:Y:S01]  /*8770*/  VIADD R0, R11, 0x1 ;  /* 0x000000010b007836 */ /* 0x000fe20000000000 */
[----:B------:R-:W-:Y:S01]  /*8780*/  BSSY.RECONVERGENT B1, `(.L_x_867) ;  /* 0x0000011000017945 */ /* 0x000fe20003800200 */
[----:B------:R-:W-:Y:S01]  /*8790*/  PLOP3.LUT P1, PT, PT, PT, PT, 0x8, 0x80 ;  /* 0x000000000080781c */ /* 0x000fe20003f2e170 */
[----:B------:R-:W-:Y:S02]  /*87a0*/  IMAD.U32 R2, RZ, RZ, UR6 ;  /* 0x00000006ff027e24 */ /* 0x000fe4000f8e00ff */
        /* <DEDUP_REMOVED lines=10> */
.L_x_868:
[----:B------:R-:W-:Y:S02]  /*8850*/  IMAD.MOV.U32 R5, RZ, RZ, 0x1 ;  /* 0x00000001ff057424 */ /* 0x000fe400078e00ff */
[----:B------:R-:W-:-:S03]  /*8860*/  IMAD.MOV.U32 R0, RZ, RZ, 0x1 ;  /* 0x00000001ff007424 */ /* 0x000fc600078e00ff */
[----:B------:R-:W-:-:S04]  /*8870*/  SHF.L.U32 R5, R5, R4, RZ ;  /* 0x0000000405057219 */ /* 0x000fc800000006ff */
[----:B------:R-:W-:-:S07]  /*8880*/  LOP3.LUT R2, R2, R5, RZ, 0xc0, !PT ;  /* 0x0000000502027212 */ /* 0x000fce00078ec0ff */
.L_x_869:
[----:B------:R-:W-:Y:S05]  /*8890*/  BSYNC.RECONVERGENT B1 ;  /* 0x0000000000017941 */ /* 0x000fea0003800200 */
.L_x_867:
        /* <DEDUP_REMOVED lines=38> */
[----:B------:R-:W-:Y:S01]  /*8b00*/  SEL R3, R3, R0, P1 ;  /* 0x0000000003037207 */ /* 0x000fe20000800000 */
[----:B------:R-:W-:Y:S08]  /*8b10*/  BRA.DIV UR6, `(.L_x_870) ;  /* 0x0000000a06887947 */ /* 0x000ff0000b800000 */
[----:B------:R-:W-:Y:S02]  /*8b20*/  IMAD.U32 R4, RZ, RZ, UR6 ;  /* 0x00000006ff047e24 */ /* 0x000fe4000f8e00ff */
[----:B------:R-:W-:Y:S02]  /*8b30*/  IMAD.U32 R5, RZ, RZ, UR6 ;  /* 0x00000006ff057e24 */ /* 0x000fe4000f8e00ff */
[----:B------:R-:W-:Y:S02]  /*8b40*/  IMAD.U32 R6, RZ, RZ, UR6 ;  /* 0x00000006ff067e24 */ /* 0x000fe4000f8e00ff */
[----:B------:R1:W2:Y:S04]  /*8b50*/  SHFL.IDX PT, R4, R19, R3, 0x1f ;  /* 0x00001f0313047589 */ /* 0x0002a800000e0000 */
[----:B------:R1:W3:Y:S04]  /*8b60*/  SHFL.IDX PT, R0, R16, R3, 0x1f ;  /* 0x00001f0310007589 */ /* 0x0002e800000e0000 */
[----:B------:R1:W4:Y:S01]  /*8b70*/  SHFL.IDX PT, R2, R20, R3, 0x1f ;  /* 0x00001f0314027589 */ /* 0x00032200000e0000 */
[----:B------:R-:W-:Y:S05]  /*8b80*/  BRA `(.L_x_871) ;  /* 0x0000000000147947 */ /* 0x000fea0003800000 */
.L_x_866:
[----:B------:R-:W-:-:S03]  /*8b90*/  UMOV UR4, 0xffffffff ;  /* 0xffffffff00047882 */ /* 0x000fc60000000000 */
[----:B------:R-:W-:Y:S05]  /*8ba0*/  BRA.DIV UR4, `(.L_x_872) ;  /* 0x0000000a04c87947 */ /* 0x000fea000b800000 */
[----:B------:R1:W2:Y:S04]  /*8bb0*/  SHFL.DOWN PT, R0, R16, R11, 0x1f ;  /* 0x08001f0b10007589 */ /* 0x0002a800000e0000 */
[----:B------:R1:W3:Y:S04]  /*8bc0*/  SHFL.DOWN PT, R2, R20, R11, 0x1f ;  /* 0x08001f0b14027589 */ /* 0x0002e800000e0000 */
[----:B------:R1:W4:Y:S02]  /*8bd0*/  SHFL.DOWN PT, R4, R19, R11, 0x1f ;  /* 0x08001f0b13047589 */ /* 0x00032400000e0000 */
.L_x_871:
[----:B------:R-:W-:Y:S01]  /*8be0*/  ISETP.GE.U32.AND P3, PT, R13, 0x4, PT ;  /* 0x000000040d00780c */ /* 0x000fe20003f66070 */
[----:B-123--:R-:W-:Y:S01]  /*8bf0*/  IMAD.IADD R16, R0, 0x1, R16 ;  /* 0x0000000100107824 */ /* 0x00efe200078e0210 */
[----:B----4-:R-:W-:Y:S01]  /*8c00*/  FSETP.GEU.AND P1, PT, R19, R4, PT ;  /* 0x000000041300720b */ /* 0x010fe20003f2e000 */
[----:B------:R-:W-:Y:S02]  /*8c10*/  IMAD.IADD R20, R2, 0x1, R20 ;  /* 0x0000000102147824 */ /* 0x000fe400078e0214 */
[----:B------:R-:W-:Y:S01]  /*8c20*/  IMAD.MOV.U32 R13, RZ, RZ, R11 ;  /* 0x000000ffff0d7224 */ /* 0x000fe200078e000b */
[----:B------:R-:W-:-:S07]  /*8c30*/  FSEL R19, R4, R19, !P1 ;  /* 0x0000001304137208 */ /* 0x000fce0004800000 */
[----:B------:R-:W-:Y:S05]  /*8c40*/  @P3 BRA `(.L_x_873) ;  /* 0xfffffff800bc3947 */ /* 0x000fea000383ffff */
[----:B------:R-:W-:Y:S05]  /*8c50*/  BSYNC B0 ;  /* 0x0000000000007941 */ /* 0x000fea0003800000 */
.L_x_865:
[----:B------:R-:W1:Y:S01]  /*8c60*/  LDC.64 R2, c[0x0][0x388] ;  /* 0x0000e200ff027b82 */ /* 0x000e620000000a00 */
[----:B------:R-:W-:Y:S01]  /*8c70*/  IMAD R5, R12, 0x51, R15 ;  /* 0x000000510c057824 */ /* 0x000fe200078e020f */
[----:B------:R-:W-:Y:S03]  /*8c80*/  BSSY.RECONVERGENT B0, `(.L_x_874) ;  /* 0x000000a000007945 */ /* 0x000fe60003800200 */
[----:B-1----:R-:W-:-:S07]  /*8c90*/  IMAD.WIDE.U32 R2, R5, 0x2, R2 ;  /* 0x0000000205027825 */ /* 0x002fce00078e0002 */
.L_x_875:
        /* <DEDUP_REMOVED lines=9> */
.L_x_874:
[----:B------:R-:W1:Y:S02]  /*8d30*/  S2R R0, SR_LTMASK ;  /* 0x0000000000007919 */ /* 0x000e640000003900 */
[----:B-1----:R-:W-:-:S04]  /*8d40*/  LOP3.LUT R0, R0, UR6, RZ, 0xc0, !PT ;  /* 0x0000000600007c12 */ /* 0x002fc8000f8ec0ff */
[----:B------:R-:W-:-:S13]  /*8d50*/  ISETP.NE.AND P1, PT, R0, RZ, PT ;  /* 0x000000ff0000720c */ /* 0x000fda0003f25270 */
[----:B------:R-:W-:Y:S05]  /*8d60*/  @P1 EXIT ;  /* 0x000000000000194d */ /* 0x000fea0003800000 */
[----:B------:R-:W1:Y:S01]  /*8d70*/  LDC.64 R2, c[0x0][0x398] ;  /* 0x0000e600ff027b82 */ /* 0x000e620000000a00 */
[----:B------:R-:W-:Y:S01]  /*8d80*/  FSETP.NEU.AND P1, PT, R19, RZ, PT ;  /* 0x000000ff1300720b */ /* 0x000fe20003f2d000 */
[----:B------:R-:W-:Y:S01]  /*8d90*/  BSSY.RECONVERGENT B0, `(.L_x_876) ;  /* 0x0000018000007945 */ /* 0x000fe20003800200 */
[----:B------:R-:W-:Y:S02]  /*8da0*/  IMAD.MOV.U32 R5, RZ, RZ, 0x7f7fffff ;  /* 0x7f7fffffff057424 */ /* 0x000fe400078e00ff */
[----:B------:R-:W-:Y:S01]  /*8db0*/  ISETP.EQ.OR P1, PT, R20, RZ, !P1 ;  /* 0x000000ff1400720c */ /* 0x000fe20004f22670 */
[----:B-1----:R-:W-:-:S05]  /*8dc0*/  IMAD.WIDE.U32 R2, R12, 0x4, R2 ;  /* 0x000000040c027825 */ /* 0x002fca00078e0002 */
[----:B------:R1:W-:Y:S07]  /*8dd0*/  STG.E desc[UR8][R2.64], R19 ;  /* 0x0000001302007986 */ /* 0x0003ee000c101908 */
[----:B------:R-:W-:Y:S05]  /*8de0*/  @P1 BRA `(.L_x_877) ;  /* 0x0000000000481947 */ /* 0x000fea0003800000 */
[----:B------:R-:W-:Y:S01]  /*8df0*/  I2FP.F32.S32 R20, R20 ;  /* 0x0000001400147245 */ /* 0x000fe20000201400 */
[----:B------:R-:W-:Y:S01]  /*8e00*/  BSSY.RECONVERGENT B1, `(.L_x_877) ;  /* 0x0000010000017945 */ /* 0x000fe20003800200 */
[----:B-1----:R-:W-:-:S03]  /*8e10*/  I2FP.F32.S32 R2, R16 ;  /* 0x0000001000027245 */ /* 0x002fc60000201400 */
[----:B------:R-:W-:-:S04]  /*8e20*/  FMUL R20, R20, R19 ;  /* 0x0000001314147220 */ /* 0x000fc80000400000 */
[----:B------:R-:W-:-:S04]  /*8e30*/  FMUL R7, R20, 2.1972246170043945312 ;  /* 0x400c9f5414077820 */ /* 0x000fc80000400000 */
[----:B------:R-:W1:Y:S08]  /*8e40*/  MUFU.RCP R0, R7 ;  /* 0x0000000700007308 */ /* 0x000e700000001000 */
[----:B------:R-:W2:Y:S01]  /*8e50*/  FCHK P1, R2, R7 ;  /* 0x0000000702007302 */ /* 0x000ea20000020000 */
[----:B-1----:R-:W-:-:S04]  /*8e60*/  FFMA R3, -R7, R0, 1 ;  /* 0x3f80000007037423 */ /* 0x002fc80000000100 */
[----:B------:R-:W-:-:S04]  /*8e70*/  FFMA R3, R0, R3, R0 ;  /* 0x0000000300037223 */ /* 0x000fc80000000000 */
[----:B------:R-:W-:-:S04]  /*8e80*/  FFMA R0, R2, R3, RZ ;  /* 0x0000000302007223 */ /* 0x000fc800000000ff */
[----:B------:R-:W-:-:S04]  /*8e90*/  FFMA R4, -R7, R0, R2 ;  /* 0x0000000007047223 */ /* 0x000fc80000000102 */
[----:B------:R-:W-:Y:S01]  /*8ea0*/  FFMA R5, R3, R4, R0 ;  /* 0x0000000403057223 */ /* 0x000fe20000000000 */
[----:B--2---:R-:W-:Y:S06]  /*8eb0*/  @!P1 BRA `(.L_x_878) ;  /* 0x0000000000109947 */ /* 0x004fec0003800000 */
[----:B------:R-:W-:Y:S01]  /*8ec0*/  IMAD.MOV.U32 R3, RZ, RZ, R7 ;  /* 0x000000ffff037224 */ /* 0x000fe200078e0007 */
[----:B------:R-:W-:-:S07]  /*8ed0*/  MOV R58, 0x8ef0 ;  /* 0x00008ef0003a7802 */ /* 0x000fce0000000f00 */
[----:B0-----:R-:W-:Y:S05]  /*8ee0*/  CALL.REL.NOINC `($__internal_8_$__cuda_sm3x_div_rn_noftz_f32_slowpath) ;  /* 0x00000008004c7944 */ /* 0x001fea0003c00000 */
[----:B------:R-:W-:-:S07]  /*8ef0*/  IMAD.MOV.U32 R5, RZ, RZ, R59 ;  /* 0x000000ffff057224 */ /* 0x000fce00078e003b */
.L_x_878:
[----:B------:R-:W-:Y:S05]  /*8f00*/  BSYNC.RECONVERGENT B1 ;  /* 0x0000000000017941 */ /* 0x000fea0003800200 */
.L_x_877:
[----:B------:R-:W-:Y:S05]  /*8f10*/  BSYNC.RECONVERGENT B0 ;  /* 0x0000000000007941 */ /* 0x000fea0003800200 */
.L_x_876:
[----:B-1----:R-:W1:Y:S02]  /*8f20*/  LDC.64 R2, c[0x0][0x3a0] ;  /* 0x0000e800ff027b82 */ /* 0x002e640000000a00 */
[----:B-1----:R-:W-:-:S05]  /*8f30*/  IMAD.WIDE.U32 R2, R12, 0x4, R2 ;  /* 0x000000040c027825 */ /* 0x002fca00078e0002 */
[----:B------:R1:W-:Y:S01]  /*8f40*/  STG.E desc[UR8][R2.64], R5 ;  /* 0x0000000502007986 */ /* 0x0003e2000c101908 */
[----:B------:R-:W-:Y:S05]  /*8f50*/  @P0 BRA `(.L_x_879) ;  /* 0x0000000000440947 */ /* 0x000fea0003800000 */
[----:B------:R-:W-:Y:S01]  /*8f60*/  BSSY.RECONVERGENT B0, `(.L_x_880) ;  /* 0x000000a000007945 */ /* 0x000fe20003800200 */
[----:B-1----:R-:W-:-:S07]  /*8f70*/  IMAD.MOV.U32 R3, RZ, RZ, RZ ;  /* 0x000000ffff037224 */ /* 0x002fce00078e00ff */
.L_x_881:
[C---:B------:R-:W-:Y:S01]  /*8f80*/  IMAD R0, R3.reuse, 0x2, R10 ;  /* 0x0000000203007824 */ /* 0x040fe200078e020a */
[C---:B------:R-:W-:Y:S01]  /*8f90*/  ISETP.GE.U32.AND P0, PT, R3.reuse, 0x50, PT ;  /* 0x000000500300780c */ /* 0x040fe20003f06070 */
[----:B------:R-:W-:-:S04]  /*8fa0*/  VIADD R3, R3, 0x1 ;  /* 0x0000000103037836 */ /* 0x000fc80000000000 */
[----:B------:R-:W1:Y:S02]  /*8fb0*/  LDS.U16 R0, [R0] ;  /* 0x0000000000007984 */ /* 0x000e640000000400 */
[----:B-1----:R-:W1:Y:S02]  /*8fc0*/  POPC R2, R0 ;  /* 0x0000000000027309 */ /* 0x002e640000000000 */
[----:B-1----:R-:W-:-:S04]  /*8fd0*/  PRMT R4, R2, 0x9910, RZ ;  /* 0x0000991002047816 */ /* 0x002fc800000000ff */
[----:B------:R-:W-:-:S13]  /*8fe0*/  ISETP.EQ.AND P1, PT, R4, 0x1, PT ;  /* 0x000000010400780c */ /* 0x000fda0003f22270 */
[----:B------:R-:W-:Y:S05]  /*8ff0*/  @!P0 BRA P1, `(.L_x_881) ;  /* 0xfffffffc00e08947 */ /* 0x000fea000083ffff */
[----:B------:R-:W-:Y:S05]  /*9000*/  BSYNC.RECONVERGENT B0 ;  /* 0x0000000000007941 */ /* 0x000fea0003800200 */
.L_x_880:
[----:B------:R-:W1:Y:S01]  /*9010*/  LDC.64 R2, c[0x0][0x390] ;  /* 0x0000e400ff027b82 */ /* 0x000e620000000a00 */
[----:B------:R-:W-:Y:S01]  /*9020*/  ISETP.NE.AND P0, PT, R4, 0x1, PT ;  /* 0x000000010400780c */ /* 0x000fe20003f05270 */
[----:B-1----:R-:W-:-:S03]  /*9030*/  IMAD.WIDE.U32 R12, R12, 0x4, R2 ;  /* 0x000000040c0c7825 */ /* 0x002fc600078e0002 */
[----:B------:R-:W-:-:S05]  /*9040*/  SEL R3, RZ, 0x1, P0 ;  /* 0x00000001ff037807 */ /* 0x000fca0000000000 */
[----:B------:R-:W-:Y:S01]  /*9050*/  STG.E desc[UR8][R12.64], R3 ;  /* 0x000000030c007986 */ /* 0x000fe2000c101908 */
[----:B------:R-:W-:Y:S05]  /*9060*/  EXIT ;  /* 0x000000000000794d */ /* 0x000fea0003800000 */
.L_x_879:
[----:B-1----:R-:W1:Y:S01]  /*9070*/  LDC.64 R2, c[0x0][0x390] ;  /* 0x0000e400ff027b82 */ /* 0x002e620000000a00 */
[----:B------:R-:W-:Y:S02]  /*9080*/  IMAD.MOV.U32 R5, RZ, RZ, -0x1 ;  /* 0xffffffffff057424 */ /* 0x000fe400078e00ff */
[----:B-1----:R-:W-:-:S05]  /*9090*/  IMAD.WIDE.U32 R2, R12, 0x4, R2 ;  /* 0x000000040c027825 */ /* 0x002fca00078e0002 */
[----:B------:R-:W-:Y:S01]  /*90a0*/  STG.E desc[UR8][R2.64], R5 ;  /* 0x0000000502007986 */ /* 0x000fe2000c101908 */
[----:B------:R-:W-:Y:S05]  /*90b0*/  EXIT ;  /* 0x000000000000794d */ /* 0x000fea0003800000 */
.L_x_749:
[----:B------:R-:W-:Y:S01]  /*90c0*/  IMAD.U32 R2, RZ, RZ, UR7 ;  /* 0x00000007ff027e24 */ /* 0x000fe2000f8e00ff */
[----:B------:R-:W-:Y:S03]  /*90d0*/  BSSY B1, `(.L_x_882) ;  /* 0x0000005000017945 */ /* 0x000fe60003800000 */
[----:B------:R-:W-:-:S07]  /*90e0*/  IMAD.MOV.U32 R5, RZ, RZ, R2 ;  /* 0x000000ffff057224 */ /* 0x000fce00078e0002 */
[----:B------:R-:W-:Y:S05]  /*90f0*/  WARPSYNC.COLLECTIVE R5, `(.L_x_883) ;  /* 0x0000000005087348 */ /* 0x000fea0003c00000 */
[----:B------:R-:W-:Y:S01]  /*9100*/  NOP ;  /* 0x0000000000007918 */ /* 0x000fe20000000000 */
[----:B------:R-:W-:Y:S05]  /*9110*/  ENDCOLLECTIVE ;  /* 0x000000000000791b */ /* 0x000fea0003800000 */
.L_x_883:
[----:B------:R-:W-:Y:S05]  /*9120*/  BSYNC B1 ;  /* 0x0000000000017941 */ /* 0x000fea0003800000 */
.L_x_882:
[----:B------:R-:W-:Y:S05]  /*9130*/  BRA `(.L_x_884) ;  /* 0xffffff8400507947 */ /* 0x000fea000383ffff */
.L_x_760:
[----:B------:R-:W-:Y:S01]  /*9140*/  IMAD.U32 R2, RZ, RZ, UR7 ;  /* 0x00000007ff027e24 */ /* 0x000fe2000f8e00ff */
[----:B------:R-:W-:Y:S03]  /*9150*/  BSSY B1, `(.L_x_885) ;  /* 0x0000005000017945 */ /* 0x000fe60003800000 */
[----:B------:R-:W-:-:S07]  /*9160*/  IMAD.MOV.U32 R5, RZ, RZ, R2 ;  /* 0x000000ffff057224 */ /* 0x000fce00078e0002 */
[----:B0-----:R-:W-:Y:S05]  /*9170*/  WARPSYNC.COLLECTIVE R5, `(.L_x_886) ;  /* 0x0000000005087348 */ /* 0x001fea0003c00000 */
[----:B------:R-:W-:Y:S01]  /*9180*/  NOP ;  /* 0x0000000000007918 */ /* 0x000fe20000000000 */
[----:B0-----:R-:W-:Y:S05]  /*9190*/  ENDCOLLECTIVE ;  /* 0x000000000000791b */ /* 0x001fea0003800000 */
.L_x_886:
[----:B------:R-:W-:Y:S05]  /*91a0*/  BSYNC B1 ;  /* 0x0000000000017941 */ /* 0x000fea0003800000 */
.L_x_885:
[----:B------:R-:W-:Y:S05]  /*91b0*/  BRA `(.L_x_887) ;  /* 0xffffff9000e07947 */ /* 0x000fea000383ffff */
.L_x_789:
[----:B------:R-:W-:Y:S01]  /*91c0*/  IMAD.U32 R2, RZ, RZ, UR7 ;  /* 0x00000007ff027e24 */ /* 0x000fe2000f8e00ff */
[----:B------:R-:W-:Y:S03]  /*91d0*/  BSSY B1, `(.L_x_888) ;  /* 0x0000005000017945 */ /* 0x000fe60003800000 */
[----:B------:R-:W-:-:S07]  /*91e0*/  IMAD.MOV.U32 R5, RZ, RZ, R2 ;  /* 0x000000ffff057224 */ /* 0x000fce00078e0002 */
[----:B0-----:R-:W-:Y:S05]  /*91f0*/  WARPSYNC.COLLECTIVE R5, `(.L_x_889) ;  /* 0x0000000005087348 */ /* 0x001fea0003c00000 */
[----:B------:R-:W-:Y:S01]  /*9200*/  NOP ;  /* 0x0000000000007918 */ /* 0x000fe20000000000 */
[----:B0-----:R-:W-:Y:S05]  /*9210*/  ENDCOLLECTIVE ;  /* 0x000000000000791b */ /* 0x001fea0003800000 */
.L_x_889:
[----:B------:R-:W-:Y:S05]  /*9220*/  BSYNC B1 ;  /* 0x0000000000017941 */ /* 0x000fea0003800000 */
.L_x_888:
[----:B------:R-:W-:Y:S05]  /*9230*/  BRA `(.L_x_890) ;  /* 0xffffffa800307947 */ /* 0x000fea000383ffff */
.L_x_829:
[----:B------:R-:W-:Y:S01]  /*9240*/  IMAD.U32 R3, RZ, RZ, UR7 ;  /* 0x00000007ff037e24 */ /* 0x000fe2000f8e00ff */
[----:B------:R-:W-:Y:S03]  /*9250*/  BSSY B1, `(.L_x_891) ;  /* 0x0000005000017945 */ /* 0x000fe60003800000 */
[----:B------:R-:W-:-:S07]  /*9260*/  IMAD.MOV.U32 R5, RZ, RZ, R3 ;  /* 0x000000ffff057224 */ /* 0x000fce00078e0003 */
[----:B0-----:R-:W-:Y:S05]  /*9270*/  WARPSYNC.COLLECTIVE R5, `(.L_x_892) ;  /* 0x0000000005087348 */ /* 0x001fea0003c00000 */
[----:B------:R-:W-:Y:S01]  /*9280*/  NOP ;  /* 0x0000000000007918 */ /* 0x000fe20000000000 */
[----:B0-----:R-:W-:Y:S05]  /*9290*/  ENDCOLLECTIVE ;  /* 0x000000000000791b */ /* 0x001fea0003800000 */
.L_x_892:
[----:B------:R-:W-:Y:S05]  /*92a0*/  BSYNC B1 ;  /* 0x0000000000017941 */ /* 0x000fea0003800000 */
.L_x_891:
[----:B------:R-:W-:Y:S05]  /*92b0*/  BRA `(.L_x_893) ;  /* 0xffffffc400987947 */ /* 0x000fea000383ffff */
.L_x_842:
[----:B------:R-:W-:Y:S01]  /*92c0*/  IMAD.U32 R3, RZ, RZ, UR7 ;  /* 0x00000007ff037e24 */ /* 0x000fe2000f8e00ff */
[----:B------:R-:W-:Y:S03]  /*92d0*/  BSSY B1, `(.L_x_894) ;  /* 0x0000005000017945 */ /* 0x000fe60003800000 */
[----:B------:R-:W-:-:S07]  /*92e0*/  IMAD.MOV.U32 R5, RZ, RZ, R3 ;  /* 0x000000ffff057224 */ /* 0x000fce00078e0003 */
[----:B0-----:R-:W-:Y:S05]  /*92f0*/  WARPSYNC.COLLECTIVE R5, `(.L_x_895) ;  /* 0x0000000005087348 */ /* 0x001fea0003c00000 */
[----:B------:R-:W-:Y:S01]  /*9300*/  NOP ;  /* 0x0000000000007918 */ /* 0x000fe20000000000 */
[----:B0-----:R-:W-:Y:S05]  /*9310*/  ENDCOLLECTIVE ;  /* 0x000000000000791b */ /* 0x001fea0003800000 */
.L_x_895:
[----:B------:R-:W-:Y:S05]  /*9320*/  BSYNC B1 ;  /* 0x0000000000017941 */ /* 0x000fea0003800000 */
.L_x_894:
[----:B------:R-:W-:Y:S05]  /*9330*/  BRA `(.L_x_896) ;  /* 0xffffffcc00d47947 */ /* 0x000fea000383ffff */
.L_x_844:
[----:B------:R-:W-:Y:S01]  /*9340*/  BSSY B1, `(.L_x_897) ;  /* 0x0000006000017945 */ /* 0x000fe20003800000 */
[----:B------:R-:W-:Y:S01]  /*9350*/  PLOP3.LUT P2, PT, P0, PT, PT, 0x80, 0x8 ;  /* 0x000000000008781c */ /* 0x000fe2000074f070 */
[----:B------:R-:W-:-:S12]  /*9360*/  IMAD.MOV.U32 R5, RZ, RZ, -0x1 ;  /* 0xffffffffff057424 */ /* 0x000fd800078e00ff */
[----:B0-----:R-:W-:Y:S05]  /*9370*/  WARPSYNC.COLLECTIVE R5, `(.L_x_898) ;  /* 0x0000000005087348 */ /* 0x001fea0003c00000 */
[----:B------:R-:W-:Y:S01]  /*9380*/  VOTE.ANY R2, PT, P2 ;  /* 0x0000000000027806 */ /* 0x000fe200010e0100 */
[----:B0-----:R-:W-:Y:S06]  /*9390*/  ENDCOLLECTIVE ;  /* 0x000000000000791b */ /* 0x001fec0003800000 */
.L_x_898:
[----:B------:R-:W-:Y:S05]  /*93a0*/  BSYNC B1 ;  /* 0x0000000000017941 */ /* 0x000fea0003800000 */
.L_x_897:
[----:B------:R-:W-:Y:S05]  /*93b0*/  BRA `(.L_x_845) ;  /* 0xffffffd800807947 */ /* 0x000fea000383ffff */
.L_x_846:
[----:B------:R-:W-:Y:S01]  /*93c0*/  BSSY B1, `(.L_x_899) ;  /* 0x0000005000017945 */ /* 0x000fe20003800000 */
[----:B------:R-:W-:-:S07]  /*93d0*/  IMAD.MOV.U32 R5, RZ, RZ, R4 ;  /* 0x000000ffff057224 */ /* 0x000fce00078e0004 */
[----:B0-----:R-:W-:Y:S05]  /*93e0*/  WARPSYNC.COLLECTIVE R5, `(.L_x_900) ;  /* 0x0000000005087348 */ /* 0x001fea0003c00000 */
[----:B------:R-:W-:Y:S01]  /*93f0*/  VOTE.ANY R2, PT, P2 ;  /* 0x0000000000027806 */ /* 0x000fe200010e0100 */
[----:B0-----:R-:W-:Y:S06]  /*9400*/  ENDCOLLECTIVE ;  /* 0x000000000000791b */ /* 0x001fec0003800000 */
.L_x_900:
[----:B------:R-:W-:Y:S05]  /*9410*/  BSYNC B1 ;  /* 0x0000000000017941 */ /* 0x000fea0003800000 */
.L_x_899:
[----:B------:R-:W-:Y:S05]  /*9420*/  BRA `(.L_x_901) ;  /* 0xffffffcc00d07947 */ /* 0x000fea000383ffff */
.L_x_850:
[----:B------:R-:W-:Y:S01]  /*9430*/  IMAD.U32 R2, RZ, RZ, UR7 ;  /* 0x00000007ff027e24 */ /* 0x000fe2000f8e00ff */
[----:B------:R-:W-:Y:S01]  /*9440*/  BSSY B1, `(.L_x_902) ;  /* 0x0000006000017945 */ /* 0x000fe20003800000 */
[----:B------:R-:W-:Y:S02]  /*9450*/  PLOP3.LUT P2, PT, P0, PT, PT, 0x8, 0x80 ;  /* 0x000000000080781c */ /* 0x000fe4000074e170 */
[----:B------:R-:W-:-:S11]  /*9460*/  IMAD.MOV.U32 R5, RZ, RZ, R2 ;  /* 0x000000ffff057224 */ /* 0x000fd600078e0002 */
[----:B0-----:R-:W-:Y:S05]  /*9470*/  WARPSYNC.COLLECTIVE R5, `(.L_x_903) ;  /* 0x0000000005087348 */ /* 0x001fea0003c00000 */
[----:B------:R-:W-:Y:S01]  /*9480*/  VOTE.ANY R2, PT, P2 ;  /* 0x0000000000027806 */ /* 0x000fe200010e0100 */
[----:B0-----:R-:W-:Y:S06]  /*9490*/  ENDCOLLECTIVE ;  /* 0x000000000000791b */ /* 0x001fec0003800000 */
.L_x_903:
[----:B------:R-:W-:Y:S05]  /*94a0*/  BSYNC B1 ;  /* 0x0000000000017941 */ /* 0x000fea0003800000 */
.L_x_902:
[----:B------:R-:W-:Y:S05]  /*94b0*/  BRA `(.L_x_904) ;  /* 0xffffffd8008c7947 */ /* 0x000fea000383ffff */
.L_x_852:
[----:B------:R-:W-:Y:S01]  /*94c0*/  IMAD.U32 R0, RZ, RZ, UR6 ;  /* 0x00000006ff007e24 */ /* 0x000fe2000f8e00ff */
[----:B------:R-:W-:Y:S03]  /*94d0*/  BSSY B0, `(.L_x_905) ;  /* 0x0000005000007945 */ /* 0x000fe60003800000 */
[----:B------:R-:W-:-:S07]  /*94e0*/  IMAD.MOV.U32 R5, RZ, RZ, R0 ;  /* 0x000000ffff057224 */ /* 0x000fce00078e0000 */
[----:B0-----:R-:W-:Y:S05]  /*94f0*/  WARPSYNC.COLLECTIVE R5, `(.L_x_906) ;  /* 0x0000000005087348 */ /* 0x001fea0003c00000 */
[----:B------:R-:W-:Y:S01]  /*9500*/  NOP ;  /* 0x0000000000007918 */ /* 0x000fe20000000000 */
[----:B0-----:R-:W-:Y:S05]  /*9510*/  ENDCOLLECTIVE ;  /* 0x000000000000791b */ /* 0x001fea0003800000 */
.L_x_906:
[----:B------:R-:W-:Y:S05]  /*9520*/  BSYNC B0 ;  /* 0x0000000000007941 */ /* 0x000fea0003800000 */
.L_x_905:
[----:B------:R-:W-:Y:S05]  /*9530*/  BRA `(.L_x_907) ;  /* 0xffffffd800987947 */ /* 0x000fea000383ffff */
.L_x_870:
[----:B------:R-:W-:Y:S01]  /*9540*/  IMAD.U32 R0, RZ, RZ, UR6 ;  /* 0x00000006ff007e24 */ /* 0x000fe2000f8e00ff */
[----:B------:R-:W-:Y:S01]  /*9550*/  BSSY B1, `(.L_x_908) ;  /* 0x0000008000017945 */ /* 0x000fe20003800000 */
[----:B------:R-:W-:Y:S02]  /*9560*/  IMAD.U32 R2, RZ, RZ, UR6 ;  /* 0x00000006ff027e24 */ /* 0x000fe4000f8e00ff */
[----:B------:R-:W-:Y:S02]  /*9570*/  IMAD.MOV.U32 R6, RZ, RZ, R16 ;  /* 0x000000ffff067224 */ /* 0x000fe400078e0010 */
[----:B------:R-:W-:Y:S02]  /*9580*/  IMAD.MOV.U32 R8, RZ, RZ, 0x1f ;  /* 0x0000001fff087424 */ /* 0x000fe400078e00ff */
[----:B------:R-:W-:-:S07]  /*9590*/  IMAD.MOV.U32 R5, RZ, RZ, R0 ;  /* 0x000000ffff057224 */ /* 0x000fce00078e0000 */
[----:B0-----:R-:W-:Y:S05]  /*95a0*/  WARPSYNC.COLLECTIVE R5, `(.L_x_909) ;  /* 0x0000000005087348 */ /* 0x001fea0003c00000 */
[----:B------:R1:W2:Y:S02]  /*95b0*/  SHFL.IDX P1, R4, R6, R3, R8 ;  /* 0x0000000306047389 */ /* 0x0002a40000020008 */
[----:B012---:R-:W-:Y:S05]  /*95c0*/  ENDCOLLECTIVE ;  /* 0x000000000000791b */ /* 0x007fea0003800000 */
.L_x_909:
[----:B------:R-:W-:Y:S05]  /*95d0*/  BSYNC B1 ;  /* 0x0000000000017941 */ /* 0x000fea0003800000 */
.L_x_908:
[----:B------:R-:W-:Y:S02]  /*95e0*/  IMAD.MOV.U32 R6, RZ, RZ, R20 ;  /* 0x000000ffff067224 */ /* 0x000fe400078e0014 */
[----:B------:R-:W-:Y:S02]  /*95f0*/  IMAD.MOV.U32 R8, RZ, RZ, 0x1f ;  /* 0x0000001fff087424 */ /* 0x000fe400078e00ff */
[----:B------:R-:W-:Y:S02]  /*9600*/  IMAD.MOV.U32 R5, RZ, RZ, R2 ;  /* 0x000000ffff057224 */ /* 0x000fe400078e0002 */
[----:B------:R-:W-:-:S07]  /*9610*/  IMAD.MOV.U32 R0, RZ, RZ, R4 ;  /* 0x000000ffff007224 */ /* 0x000fce00078e0004 */
[----:B------:R-:W-:Y:S05]  /*9620*/  WARPSYNC.COLLECTIVE R5, `(.L_x_910) ;  /* 0x0000000005087348 */ /* 0x000fea0003c00000 */
[----:B------:R0:W1:Y:S02]  /*9630*/  SHFL.IDX P1, R4, R6, R3, R8 ;  /* 0x0000000306047389 */ /* 0x0000640000020008 */
[----:B01----:R-:W-:Y:S05]  /*9640*/  ENDCOLLECTIVE ;  /* 0x000000000000791b */ /* 0x003fea0003800000 */
.L_x_910:
[----:B------:R-:W-:Y:S02]  /*9650*/  IMAD.MOV.U32 R6, RZ, RZ, R19 ;  /* 0x000000ffff067224 */ /* 0x000fe400078e0013 */
[----:B------:R-:W-:Y:S02]  /*9660*/  IMAD.MOV.U32 R2, RZ, RZ, R4 ;  /* 0x000000ffff027224 */ /* 0x000fe400078e0004 */
[----:B------:R-:W-:-:S04]  /*9670*/  IMAD.U32 R4, RZ, RZ, UR6 ;  /* 0x00000006ff047e24 */ /* 0x000fc8000f8e00ff */
[----:B------:R-:W-:-:S07]  /*9680*/  IMAD.MOV.U32 R5, RZ, RZ, R4 ;  /* 0x000000ffff057224 */ /* 0x000fce00078e0004 */
[----:B------:R-:W-:Y:S05]  /*9690*/  WARPSYNC.COLLECTIVE R5, `(.L_x_911) ;  /* 0x0000000005087348 */ /* 0x000fea0003c00000 */
[----:B------:R0:W1:Y:S02]  /*96a0*/  SHFL.IDX P1, R4, R6, R3, R8 ;  /* 0x0000000306047389 */ /* 0x0000640000020008 */
[----:B01----:R-:W-:Y:S05]  /*96b0*/  ENDCOLLECTIVE ;  /* 0x000000000000791b */ /* 0x003fea0003800000 */
.L_x_911:
[----:B------:R-:W-:Y:S05]  /*96c0*/  BRA `(.L_x_871) ;  /* 0xfffffff400447947 */ /* 0x000fea000383ffff */
.L_x_872:
[----:B------:R-:W-:Y:S01]  /*96d0*/  BSSY B1, `(.L_x_912) ;  /* 0x0000007000017945 */ /* 0x000fe20003800000 */
[----:B------:R-:W-:Y:S02]  /*96e0*/  IMAD.MOV.U32 R6, RZ, RZ, R16 ;  /* 0x000000ffff067224 */ /* 0x000fe400078e0010 */
[----:B------:R-:W-:Y:S02]  /*96f0*/  IMAD.MOV.U32 R8, RZ, RZ, 0x1f ;  /* 0x0000001fff087424 */ /* 0x000fe400078e00ff */
[----:B------:R-:W-:-:S07]  /*9700*/  IMAD.MOV.U32 R5, RZ, RZ, -0x1 ;  /* 0xffffffffff057424 */ /* 0x000fce00078e00ff */
[----:B0-----:R-:W-:Y:S05]  /*9710*/  WARPSYNC.COLLECTIVE R5, `(.L_x_913) ;  /* 0x0000000005087348 */ /* 0x001fea0003c00000 */
[----:B------:R1:W2:Y:S02]  /*9720*/  SHFL.DOWN P1, R4, R6, R11, R8 ;  /* 0x0800000b06047389 */ /* 0x0002a40000020008 */
[----:B012---:R-:W-:Y:S05]  /*9730*/  ENDCOLLECTIVE ;  /* 0x000000000000791b */ /* 0x007fea0003800000 */
.L_x_913:
[----:B------:R-:W-:Y:S05]  /*9740*/  BSYNC B1 ;  /* 0x0000000000017941 */ /* 0x000fea0003800000 */
.L_x_912:
[----:B------:R-:W-:Y:S02]  /*9750*/  IMAD.MOV.U32 R6, RZ, RZ, R20 ;  /* 0x000000ffff067224 */ /* 0x000fe400078e0014 */
[----:B------:R-:W-:Y:S02]  /*9760*/  IMAD.MOV.U32 R8, RZ, RZ, 0x1f ;  /* 0x0000001fff087424 */ /* 0x000fe400078e00ff */
[----:B------:R-:W-:Y:S02]  /*9770*/  IMAD.MOV.U32 R5, RZ, RZ, -0x1 ;  /* 0xffffffffff057424 */ /* 0x000fe400078e00ff */
[----:B------:R-:W-:-:S07]  /*9780*/  IMAD.MOV.U32 R0, RZ, RZ, R4 ;  /* 0x000000ffff007224 */ /* 0x000fce00078e0004 */
[----:B------:R-:W-:Y:S05]  /*9790*/  WARPSYNC.COLLECTIVE R5, `(.L_x_914) ;  /* 0x0000000005087348 */ /* 0x000fea0003c00000 */
[----:B------:R0:W1:Y:S02]  /*97a0*/  SHFL.DOWN P1, R4, R6, R11, R8 ;  /* 0x0800000b06047389 */ /* 0x0000640000020008 */
[----:B01----:R-:W-:Y:S05]  /*97b0*/  ENDCOLLECTIVE ;  /* 0x000000000000791b */ /* 0x003fea0003800000 */
.L_x_914:
[----:B------:R-:W-:Y:S02]  /*97c0*/  IMAD.MOV.U32 R6, RZ, RZ, R19 ;  /* 0x000000ffff067224 */ /* 0x000fe400078e0013 */
[----:B------:R-:W-:-:S07]  /*97d0*/  IMAD.MOV.U32 R2, RZ, RZ, R4 ;  /* 0x000000ffff027224 */ /* 0x000fce00078e0004 */
[----:B------:R-:W-:Y:S05]  /*97e0*/  WARPSYNC.COLLECTIVE R5, `(.L_x_915) ;  /* 0x0000000005087348 */ /* 0x000fea0003c00000 */
[----:B------:R0:W1:Y:S02]  /*97f0*/  SHFL.DOWN P1, R4, R6, R11, R8 ;  /* 0x0800000b06047389 */ /* 0x0000640000020008 */
[----:B01----:R-:W-:Y:S05]  /*9800*/  ENDCOLLECTIVE ;  /* 0x000000000000791b */ /* 0x003fea0003800000 */
.L_x_915:
[----:B------:R-:W-:Y:S05]  /*9810*/  BRA `(.L_x_871) ;  /* 0xfffffff000f07947 */ /* 0x000fea000383ffff */
        .weak           $__internal_8_$__cuda_sm3x_div_rn_noftz_f32_slowpath
        .type           $__internal_8_$__cuda_sm3x_div_rn_noftz_f32_slowpath,@function
        .size           $__internal_8_$__cuda_sm3x_div_rn_noftz_f32_slowpath,(.L_x_936 - $__internal_8_$__cuda_sm3x_div_rn_noftz_f32_slowpath)
$__internal_8_$__cuda_sm3x_div_rn_noftz_f32_slowpath:
        /* <DEDUP_REMOVED lines=27> */
[----:B------:R-:W-:Y:S01]  /*99d0*/  VIADD R60, R61, 0xffffffff ;  /* 0xffffffff3d3c7836 */ /* 0x000fe20000000000 */
[----:B------:R-:W-:-:S04]  /*99e0*/  ISETP.GE.AND P2, PT, R62, RZ, PT ;  /* 0x000000ff3e00720c */ /* 0x000fc80003f46270 */
[----:B------:R-:W-:-:S09]  /*99f0*/  ISETP.GE.AND P1, PT, R60, RZ, PT ;  /* 0x000000ff3c00720c */ /* 0x000fd20003f26270 */
[----:B------:R-:W-:-:S04]  /*9a00*/  @!P2 FFMA R3, R3, 1.84467440737095516160e+19, RZ ;  /* 0x5f8000000303a823 */ /* 0x000fc800000000ff */
[----:B------:R-:W-:Y:S02]  /*9a10*/  @P1 IMAD.MOV.U32 R60, RZ, RZ, RZ ;  /* 0x000000ffff3c1224 */ /* 0x000fe400078e00ff */
[----:B------:R-:W-:Y:S01]  /*9a20*/  @!P1 FFMA R2, R2, 1.84467440737095516160e+19, RZ ;  /* 0x5f80000002029823 */ /* 0x000fe200000000ff */
[----:B------:R-:W-:-:S04]  /*9a30*/  @!P1 IMAD.MOV.U32 R60, RZ, RZ, -0x40 ;  /* 0xffffffc0ff3c9424 */ /* 0x000fc800078e00ff */
[----:B------:R-:W-:-:S07]  /*9a40*/  @!P2 VIADD R60, R60, 0x40 ;  /* 0x000000403c3ca836 */ /* 0x000fce0000000000 */
.L_x_917:
[----:B------:R-:W-:Y:S01]  /*9a50*/  LEA R62, R59, 0xc0800000, 0x17 ;  /* 0xc08000003b3e7811 */ /* 0x000fe200078eb8ff */
[----:B------:R-:W-:Y:S04]  /*9a60*/  BSSY.RECONVERGENT B5, `(.L_x_922) ;  /* 0x0000036000057945 */ /* 0x000fe80003800200 */
        /* <DEDUP_REMOVED lines=27> */
[-CC-:B------:R-:W-:Y:S01]  /*9c20*/  FFMA.RZ R59, R61, R63.reuse, R62.reuse ;  /* 0x0000003f3d3b7223 */ /* 0x180fe2000000c03e */
[C---:B------:R-:W-:Y:S02]  /*9c30*/  ISETP.NE.AND P4, PT, R3.reuse, RZ, PT ;  /* 0x000000ff0300720c */ /* 0x040fe40003f85270 */
[----:B------:R-:W-:Y:S02]  /*9c40*/  ISETP.NE.AND P2, PT, R3, RZ, PT ;  /* 0x000000ff0300720c */ /* 0x000fe40003f45270 */
[----:B------:R-:W-:Y:S01]  /*9c50*/  LOP3.LUT R60, R59, 0x7fffff, RZ, 0xc0, !PT ;  /* 0x007fffff3b3c7812 */ /* 0x000fe200078ec0ff */
[CCC-:B------:R-:W-:Y:S01]  /*9c60*/  FFMA.RP R59, R61.reuse, R63.reuse, R62.reuse ;  /* 0x0000003f3d3b7223 */ /* 0x1c0fe2000000803e */
[----:B------:R-:W-:Y:S01]  /*9c70*/  FFMA.RM R62, R61, R63, R62 ;  /* 0x0000003f3d3e7223 */ /* 0x000fe2000000403e */
[----:B------:R-:W-:Y:S01]  /*9c80*/  VIADD R61, R3, 0x20 ;  /* 0x00000020033d7836 */ /* 0x000fe20000000000 */
[----:B------:R-:W-:Y:S01]  /*9c90*/  LOP3.LUT R60, R60, 0x800000, RZ, 0xfc, !PT ;  /* 0x008000003c3c7812 */ /* 0x000fe200078efcff */
[----:B------:R-:W-:-:S02]  /*9ca0*/  IMAD.MOV R3, RZ, RZ, -R3 ;  /* 0x000000ffff037224 */ /* 0x000fc400078e0a03 */
        /* <DEDUP_REMOVED lines=13> */
.L_x_924:
[----:B------:R-:W-:-:S04]  /*9d80*/  LOP3.LUT R2, R2, 0x80000000, RZ, 0xc0, !PT ;  /* 0x8000000002027812 */ /* 0x000fc800078ec0ff */
[----:B------:R-:W-:Y:S01]  /*9d90*/  LOP3.LUT R2, R2, 0x7f800000, RZ, 0xfc, !PT ;  /* 0x7f80000002027812 */ /* 0x000fe200078efcff */
[----:B------:R-:W-:Y:S06]  /*9da0*/  BRA `(.L_x_925) ;  /* 0x0000000000047947 */ /* 0x000fec0003800000 */
.L_x_923:
[----:B------:R-:W-:-:S07]  /*9db0*/  IMAD R2, R59, 0x800000, R2 ;  /* 0x008000003b027824 */ /* 0x000fce00078e0202 */
.L_x_925:
[----:B------:R-:W-:Y:S05]  /*9dc0*/  BSYNC.RECONVERGENT B5 ;  /* 0x0000000000057941 */ /* 0x000fea0003800200 */
.L_x_922:
[----:B------:R-:W-:Y:S05]  /*9dd0*/  BRA `(.L_x_926) ;  /* 0x0000000000207947 */ /* 0x000fea0003800000 */
.L_x_921:
[----:B------:R-:W-:-:S04]  /*9de0*/  LOP3.LUT R2, R3, 0x80000000, R2, 0x48, !PT ;  /* 0x8000000003027812 */ /* 0x000fc800078e4802 */
[----:B------:R-:W-:Y:S01]  /*9df0*/  LOP3.LUT R2, R2, 0x7f800000, RZ, 0xfc, !PT ;  /* 0x7f80000002027812 */ /* 0x000fe200078efcff */
[----:B------:R-:W-:Y:S06]  /*9e00*/  BRA `(.L_x_926) ;  /* 0x0000000000147947 */ /* 0x000fec0003800000 */
.L_x_920:
[----:B------:R-:W-:Y:S01]  /*9e10*/  LOP3.LUT R2, R3, 0x80000000, R2, 0x48, !PT ;  /* 0x8000000003027812 */ /* 0x000fe200078e4802 */
[----:B------:R-:W-:Y:S06]  /*9e20*/  BRA `(.L_x_926) ;  /* 0x00000000000c7947 */ /* 0x000fec0003800000 */
.L_x_919:
[----:B------:R-:W0:Y:S01]  /*9e30*/  MUFU.RSQ R2, -QNAN ;  /* 0xffc0000000027908 */ /* 0x000e220000001400 */
[----:B------:R-:W-:Y:S05]  /*9e40*/  BRA `(.L_x_926) ;  /* 0x0000000000047947 */ /* 0x000fea0003800000 */
.L_x_918:
[----:B------:R-:W-:-:S07]  /*9e50*/  FADD.FTZ R2, R2, R3 ;  /* 0x0000000302027221 */ /* 0x000fce0000010000 */
.L_x_926:
[----:B------:R-:W-:Y:S05]  /*9e60*/  BSYNC.RECONVERGENT B4 ;  /* 0x0000000000047941 */ /* 0x000fea0003800200 */
.L_x_916:
[----:B0-----:R-:W-:Y:S02]  /*9e70*/  IMAD.MOV.U32 R59, RZ, RZ, R2 ;  /* 0x000000ffff3b7224 */ /* 0x001fe400078e0002 */
[----:B------:R-:W-:Y:S02]  /*9e80*/  IMAD.MOV.U32 R2, RZ, RZ, R58 ;  /* 0x000000ffff027224 */ /* 0x000fe400078e003a */
[----:B------:R-:W-:-:S04]  /*9e90*/  IMAD.MOV.U32 R3, RZ, RZ, 0x0 ;  /* 0x00000000ff037424 */ /* 0x000fc800078e00ff */
[----:B------:R-:W-:Y:S05]  /*9ea0*/  RET.REL.NODEC R2 `(_Z25phase1_propagation_kernelPKiPtPiPfS3_i) ;  /* 0xffffff6002547950 */ /* 0x000fea0003c3ffff */
.L_x_927:
        /* <DEDUP_REMOVED lines=13> */
.L_x_936:


//--------------------- .nv.shared._Z23phase3_branching_kernelPtPiPKfS2_i --------------------------
	.section	.nv.shared._Z23phase3_branching_kernelPtPiPKfS2_i,"aw",@nobits
	.sectionflags	@""
	.align	4
.nv.shared._Z23phase3_branching_kernelPtPiPKfS2_i:
	.zero		1188


//--------------------- .nv.shared.reserved.0     --------------------------
	.section	.nv.shared.reserved.0,"aw",@nobits
	.weak		__nv_reservedSMEM_offset_0_alias
	.size		__nv_reservedSMEM_offset_0_alias, 0, 64
	.other		__nv_reservedSMEM_offset_0_alias,@"STO_CUDA_RESERVED_SHARED STV_DEFAULT"
__nv_reservedSMEM_offset_0_alias:
	.zero		0
	.zero		64


//--------------------- .nv.shared._Z24phase2_relaxation_kernelPtPiPKfS2_S2_i --------------------------
	.section	.nv.shared._Z24phase2_relaxation_kernelPtPiPKfS2_S2_i,"aw",@nobits
	.sectionflags	@""
	.align	4
.nv.shared._Z24phase2_relaxation_kernelPtPiPKfS2_S2_i:
	.zero		13430


//--------------------- .nv.shared._Z25phase1_propagation_kernelPKiPtPiPfS3_i --------------------------
	.section	.nv.shared._Z25phase1_propagation_kernelPKiPtPiPfS3_i,"aw",@nobits
	.sectionflags	@""
	.align	4
.nv.shared._Z25phase1_propagation_kernelPKiPtPiPfS3_i:
	.zero		1188


//--------------------- .nv.constant0._Z23phase3_branching_kernelPtPiPKfS2_i --------------------------
	.section	.nv.constant0._Z23phase3_branching_kernelPtPiPKfS2_i,"a",@progbits
	.sectionflags	@""
	.align	4
.nv.constant0._Z23phase3_branching_kernelPtPiPKfS2_i:
	.zero		932


//--------------------- .nv.constant0._Z24phase2_relaxation_kernelPtPiPKfS2_S2_i --------------------------
	.section	.nv.constant0._Z24phase2_relaxation_kernelPtPiPKfS2_S2_i,"a",@progbits
	.sectionflags	@""
	.align	4
.nv.constant0._Z24phase2_relaxation_kernelPtPiPKfS2_S2_i:
	.zero		940


//--------------------- .nv.constant0._Z17trichotomy_kernelPKtPKfS2_Pfi --------------------------
	.section	.nv.constant0._Z17trichotomy_kernelPKtPKfS2_Pfi,"a",@progbits
	.sectionflags	@""
	.align	4
.nv.constant0._Z17trichotomy_kernelPKtPKfS2_Pfi:
	.zero		932


//--------------------- .nv.constant0._Z25phase1_propagation_kernelPKiPtPiPfS3_i --------------------------
	.section	.nv.constant0._Z25phase1_propagation_kernelPKiPtPiPfS3_i,"a",@progbits
	.sectionflags	@""
	.align	4
.nv.constant0._Z25phase1_propagation_kernelPKiPtPiPfS3_i:
	.zero		940


//--------------------- SYMBOLS --------------------------

	.type		.nv.reservedSmem.offset0,@object
	.size		.nv.reservedSmem.offset0,0x4
	.type		.nv.reservedSmem.cap,@object
	.size		.nv.reservedSmem.cap,0x4
